//
// Generated by NVIDIA NVVM Compiler
//
// Compiler Build ID: CL-36424714
// Cuda compilation tools, release 13.0, V13.0.88
// Based on NVVM 20.0.0
//

.version 9.0
.target sm_100
.address_size 64

	// .globl	_Z15variogramKerneliiiiPfS_S_fiffiS_S_S_S_S_fffiiS_S_S_S_S_S_S_S_S_PiS0_S0_S_
.extern .shared .align 16 .b8 buffer[];

.visible .entry _Z15variogramKerneliiiiPfS_S_fiffiS_S_S_S_S_fffiiS_S_S_S_S_S_S_S_S_PiS0_S0_S_(
	.param .u32 _Z15variogramKerneliiiiPfS_S_fiffiS_S_S_S_S_fffiiS_S_S_S_S_S_S_S_S_PiS0_S0_S__param_0,
	.param .u32 _Z15variogramKerneliiiiPfS_S_fiffiS_S_S_S_S_fffiiS_S_S_S_S_S_S_S_S_PiS0_S0_S__param_1,
	.param .u32 _Z15variogramKerneliiiiPfS_S_fiffiS_S_S_S_S_fffiiS_S_S_S_S_S_S_S_S_PiS0_S0_S__param_2,
	.param .u32 _Z15variogramKerneliiiiPfS_S_fiffiS_S_S_S_S_fffiiS_S_S_S_S_S_S_S_S_PiS0_S0_S__param_3,
	.param .u64 .ptr .align 1 _Z15variogramKerneliiiiPfS_S_fiffiS_S_S_S_S_fffiiS_S_S_S_S_S_S_S_S_PiS0_S0_S__param_4,
	.param .u64 .ptr .align 1 _Z15variogramKerneliiiiPfS_S_fiffiS_S_S_S_S_fffiiS_S_S_S_S_S_S_S_S_PiS0_S0_S__param_5,
	.param .u64 .ptr .align 1 _Z15variogramKerneliiiiPfS_S_fiffiS_S_S_S_S_fffiiS_S_S_S_S_S_S_S_S_PiS0_S0_S__param_6,
	.param .f32 _Z15variogramKerneliiiiPfS_S_fiffiS_S_S_S_S_fffiiS_S_S_S_S_S_S_S_S_PiS0_S0_S__param_7,
	.param .u32 _Z15variogramKerneliiiiPfS_S_fiffiS_S_S_S_S_fffiiS_S_S_S_S_S_S_S_S_PiS0_S0_S__param_8,
	.param .f32 _Z15variogramKerneliiiiPfS_S_fiffiS_S_S_S_S_fffiiS_S_S_S_S_S_S_S_S_PiS0_S0_S__param_9,
	.param .f32 _Z15variogramKerneliiiiPfS_S_fiffiS_S_S_S_S_fffiiS_S_S_S_S_S_S_S_S_PiS0_S0_S__param_10,
	.param .u32 _Z15variogramKerneliiiiPfS_S_fiffiS_S_S_S_S_fffiiS_S_S_S_S_S_S_S_S_PiS0_S0_S__param_11,
	.param .u64 .ptr .align 1 _Z15variogramKerneliiiiPfS_S_fiffiS_S_S_S_S_fffiiS_S_S_S_S_S_S_S_S_PiS0_S0_S__param_12,
	.param .u64 .ptr .align 1 _Z15variogramKerneliiiiPfS_S_fiffiS_S_S_S_S_fffiiS_S_S_S_S_S_S_S_S_PiS0_S0_S__param_13,
	.param .u64 .ptr .align 1 _Z15variogramKerneliiiiPfS_S_fiffiS_S_S_S_S_fffiiS_S_S_S_S_S_S_S_S_PiS0_S0_S__param_14,
	.param .u64 .ptr .align 1 _Z15variogramKerneliiiiPfS_S_fiffiS_S_S_S_S_fffiiS_S_S_S_S_S_S_S_S_PiS0_S0_S__param_15,
	.param .u64 .ptr .align 1 _Z15variogramKerneliiiiPfS_S_fiffiS_S_S_S_S_fffiiS_S_S_S_S_S_S_S_S_PiS0_S0_S__param_16,
	.param .f32 _Z15variogramKerneliiiiPfS_S_fiffiS_S_S_S_S_fffiiS_S_S_S_S_S_S_S_S_PiS0_S0_S__param_17,
	.param .f32 _Z15variogramKerneliiiiPfS_S_fiffiS_S_S_S_S_fffiiS_S_S_S_S_S_S_S_S_PiS0_S0_S__param_18,
	.param .f32 _Z15variogramKerneliiiiPfS_S_fiffiS_S_S_S_S_fffiiS_S_S_S_S_S_S_S_S_PiS0_S0_S__param_19,
	.param .u32 _Z15variogramKerneliiiiPfS_S_fiffiS_S_S_S_S_fffiiS_S_S_S_S_S_S_S_S_PiS0_S0_S__param_20,
	.param .u32 _Z15variogramKerneliiiiPfS_S_fiffiS_S_S_S_S_fffiiS_S_S_S_S_S_S_S_S_PiS0_S0_S__param_21,
	.param .u64 .ptr .align 1 _Z15variogramKerneliiiiPfS_S_fiffiS_S_S_S_S_fffiiS_S_S_S_S_S_S_S_S_PiS0_S0_S__param_22,
	.param .u64 .ptr .align 1 _Z15variogramKerneliiiiPfS_S_fiffiS_S_S_S_S_fffiiS_S_S_S_S_S_S_S_S_PiS0_S0_S__param_23,
	.param .u64 .ptr .align 1 _Z15variogramKerneliiiiPfS_S_fiffiS_S_S_S_S_fffiiS_S_S_S_S_S_S_S_S_PiS0_S0_S__param_24,
	.param .u64 .ptr .align 1 _Z15variogramKerneliiiiPfS_S_fiffiS_S_S_S_S_fffiiS_S_S_S_S_S_S_S_S_PiS0_S0_S__param_25,
	.param .u64 .ptr .align 1 _Z15variogramKerneliiiiPfS_S_fiffiS_S_S_S_S_fffiiS_S_S_S_S_S_S_S_S_PiS0_S0_S__param_26,
	.param .u64 .ptr .align 1 _Z15variogramKerneliiiiPfS_S_fiffiS_S_S_S_S_fffiiS_S_S_S_S_S_S_S_S_PiS0_S0_S__param_27,
	.param .u64 .ptr .align 1 _Z15variogramKerneliiiiPfS_S_fiffiS_S_S_S_S_fffiiS_S_S_S_S_S_S_S_S_PiS0_S0_S__param_28,
	.param .u64 .ptr .align 1 _Z15variogramKerneliiiiPfS_S_fiffiS_S_S_S_S_fffiiS_S_S_S_S_S_S_S_S_PiS0_S0_S__param_29,
	.param .u64 .ptr .align 1 _Z15variogramKerneliiiiPfS_S_fiffiS_S_S_S_S_fffiiS_S_S_S_S_S_S_S_S_PiS0_S0_S__param_30,
	.param .u64 .ptr .align 1 _Z15variogramKerneliiiiPfS_S_fiffiS_S_S_S_S_fffiiS_S_S_S_S_S_S_S_S_PiS0_S0_S__param_31,
	.param .u64 .ptr .align 1 _Z15variogramKerneliiiiPfS_S_fiffiS_S_S_S_S_fffiiS_S_S_S_S_S_S_S_S_PiS0_S0_S__param_32,
	.param .u64 .ptr .align 1 _Z15variogramKerneliiiiPfS_S_fiffiS_S_S_S_S_fffiiS_S_S_S_S_S_S_S_S_PiS0_S0_S__param_33,
	.param .u64 .ptr .align 1 _Z15variogramKerneliiiiPfS_S_fiffiS_S_S_S_S_fffiiS_S_S_S_S_S_S_S_S_PiS0_S0_S__param_34
)
{
	.reg .pred 	%p<617>;
	.reg .b32 	%r<1158>;
	.reg .b32 	%f<1568>;
	.reg .b64 	%rd<372>;

	ld.param.u32 	%r485, [_Z15variogramKerneliiiiPfS_S_fiffiS_S_S_S_S_fffiiS_S_S_S_S_S_S_S_S_PiS0_S0_S__param_0];
	ld.param.u32 	%r480, [_Z15variogramKerneliiiiPfS_S_fiffiS_S_S_S_S_fffiiS_S_S_S_S_S_S_S_S_PiS0_S0_S__param_2];
	ld.param.u64 	%rd32, [_Z15variogramKerneliiiiPfS_S_fiffiS_S_S_S_S_fffiiS_S_S_S_S_S_S_S_S_PiS0_S0_S__param_4];
	ld.param.u64 	%rd33, [_Z15variogramKerneliiiiPfS_S_fiffiS_S_S_S_S_fffiiS_S_S_S_S_S_S_S_S_PiS0_S0_S__param_5];
	ld.param.u64 	%rd34, [_Z15variogramKerneliiiiPfS_S_fiffiS_S_S_S_S_fffiiS_S_S_S_S_S_S_S_S_PiS0_S0_S__param_6];
	ld.param.f32 	%f270, [_Z15variogramKerneliiiiPfS_S_fiffiS_S_S_S_S_fffiiS_S_S_S_S_S_S_S_S_PiS0_S0_S__param_7];
	ld.param.u32 	%r481, [_Z15variogramKerneliiiiPfS_S_fiffiS_S_S_S_S_fffiiS_S_S_S_S_S_S_S_S_PiS0_S0_S__param_8];
	ld.param.f32 	%f271, [_Z15variogramKerneliiiiPfS_S_fiffiS_S_S_S_S_fffiiS_S_S_S_S_S_S_S_S_PiS0_S0_S__param_9];
	ld.param.f32 	%f272, [_Z15variogramKerneliiiiPfS_S_fiffiS_S_S_S_S_fffiiS_S_S_S_S_S_S_S_S_PiS0_S0_S__param_10];
	ld.param.u32 	%r482, [_Z15variogramKerneliiiiPfS_S_fiffiS_S_S_S_S_fffiiS_S_S_S_S_S_S_S_S_PiS0_S0_S__param_11];
	ld.param.u64 	%rd27, [_Z15variogramKerneliiiiPfS_S_fiffiS_S_S_S_S_fffiiS_S_S_S_S_S_S_S_S_PiS0_S0_S__param_12];
	ld.param.u64 	%rd28, [_Z15variogramKerneliiiiPfS_S_fiffiS_S_S_S_S_fffiiS_S_S_S_S_S_S_S_S_PiS0_S0_S__param_13];
	ld.param.u64 	%rd29, [_Z15variogramKerneliiiiPfS_S_fiffiS_S_S_S_S_fffiiS_S_S_S_S_S_S_S_S_PiS0_S0_S__param_14];
	ld.param.u64 	%rd30, [_Z15variogramKerneliiiiPfS_S_fiffiS_S_S_S_S_fffiiS_S_S_S_S_S_S_S_S_PiS0_S0_S__param_15];
	ld.param.u64 	%rd31, [_Z15variogramKerneliiiiPfS_S_fiffiS_S_S_S_S_fffiiS_S_S_S_S_S_S_S_S_PiS0_S0_S__param_16];
	ld.param.f32 	%f273, [_Z15variogramKerneliiiiPfS_S_fiffiS_S_S_S_S_fffiiS_S_S_S_S_S_S_S_S_PiS0_S0_S__param_17];
	ld.param.f32 	%f274, [_Z15variogramKerneliiiiPfS_S_fiffiS_S_S_S_S_fffiiS_S_S_S_S_S_S_S_S_PiS0_S0_S__param_18];
	ld.param.f32 	%f275, [_Z15variogramKerneliiiiPfS_S_fiffiS_S_S_S_S_fffiiS_S_S_S_S_S_S_S_S_PiS0_S0_S__param_19];
	ld.param.u32 	%r483, [_Z15variogramKerneliiiiPfS_S_fiffiS_S_S_S_S_fffiiS_S_S_S_S_S_S_S_S_PiS0_S0_S__param_20];
	ld.param.u32 	%r484, [_Z15variogramKerneliiiiPfS_S_fiffiS_S_S_S_S_fffiiS_S_S_S_S_S_S_S_S_PiS0_S0_S__param_21];
	ld.param.u64 	%rd35, [_Z15variogramKerneliiiiPfS_S_fiffiS_S_S_S_S_fffiiS_S_S_S_S_S_S_S_S_PiS0_S0_S__param_22];
	ld.param.u64 	%rd36, [_Z15variogramKerneliiiiPfS_S_fiffiS_S_S_S_S_fffiiS_S_S_S_S_S_S_S_S_PiS0_S0_S__param_23];
	ld.param.u64 	%rd37, [_Z15variogramKerneliiiiPfS_S_fiffiS_S_S_S_S_fffiiS_S_S_S_S_S_S_S_S_PiS0_S0_S__param_24];
	ld.param.u64 	%rd38, [_Z15variogramKerneliiiiPfS_S_fiffiS_S_S_S_S_fffiiS_S_S_S_S_S_S_S_S_PiS0_S0_S__param_25];
	ld.param.u64 	%rd39, [_Z15variogramKerneliiiiPfS_S_fiffiS_S_S_S_S_fffiiS_S_S_S_S_S_S_S_S_PiS0_S0_S__param_26];
	ld.param.u64 	%rd40, [_Z15variogramKerneliiiiPfS_S_fiffiS_S_S_S_S_fffiiS_S_S_S_S_S_S_S_S_PiS0_S0_S__param_27];
	ld.param.u64 	%rd41, [_Z15variogramKerneliiiiPfS_S_fiffiS_S_S_S_S_fffiiS_S_S_S_S_S_S_S_S_PiS0_S0_S__param_28];
	ld.param.u64 	%rd42, [_Z15variogramKerneliiiiPfS_S_fiffiS_S_S_S_S_fffiiS_S_S_S_S_S_S_S_S_PiS0_S0_S__param_29];
	ld.param.u64 	%rd43, [_Z15variogramKerneliiiiPfS_S_fiffiS_S_S_S_S_fffiiS_S_S_S_S_S_S_S_S_PiS0_S0_S__param_30];
	ld.param.u64 	%rd44, [_Z15variogramKerneliiiiPfS_S_fiffiS_S_S_S_S_fffiiS_S_S_S_S_S_S_S_S_PiS0_S0_S__param_31];
	ld.param.u64 	%rd45, [_Z15variogramKerneliiiiPfS_S_fiffiS_S_S_S_S_fffiiS_S_S_S_S_S_S_S_S_PiS0_S0_S__param_32];
	ld.param.u64 	%rd46, [_Z15variogramKerneliiiiPfS_S_fiffiS_S_S_S_S_fffiiS_S_S_S_S_S_S_S_S_PiS0_S0_S__param_33];
	ld.param.u64 	%rd47, [_Z15variogramKerneliiiiPfS_S_fiffiS_S_S_S_S_fffiiS_S_S_S_S_S_S_S_S_PiS0_S0_S__param_34];
	cvta.to.global.u64 	%rd1, %rd46;
	cvta.to.global.u64 	%rd2, %rd47;
	cvta.to.global.u64 	%rd3, %rd45;
	cvta.to.global.u64 	%rd4, %rd44;
	cvta.to.global.u64 	%rd5, %rd43;
	cvta.to.global.u64 	%rd6, %rd42;
	cvta.to.global.u64 	%rd7, %rd40;
	cvta.to.global.u64 	%rd8, %rd37;
	cvta.to.global.u64 	%rd9, %rd38;
	cvta.to.global.u64 	%rd10, %rd41;
	cvta.to.global.u64 	%rd11, %rd39;
	cvta.to.global.u64 	%rd12, %rd36;
	cvta.to.global.u64 	%rd13, %rd35;
	cvta.to.global.u64 	%rd14, %rd34;
	cvta.to.global.u64 	%rd15, %rd33;
	cvta.to.global.u64 	%rd16, %rd32;
	mov.u32 	%r486, %tid.x;
	mov.u32 	%r487, %tid.y;
	mov.u32 	%r488, %ctaid.x;
	mov.u32 	%r489, %ctaid.y;
	mov.u32 	%r490, %ntid.x;
	mov.u32 	%r491, %ntid.y;
	mad.lo.s32 	%r1, %r488, %r490, %r486;
	mad.lo.s32 	%r2, %r489, %r491, %r487;
	mad.lo.s32 	%r3, %r490, %r487, %r486;
	shr.u32 	%r492, %r485, 31;
	add.s32 	%r493, %r485, %r492;
	shr.s32 	%r4, %r493, 1;
	shl.b32 	%r494, %r482, 2;
	mov.u32 	%r495, buffer;
	add.s32 	%r5, %r495, %r494;
	shl.b32 	%r6, %r482, 3;
	mul.lo.s32 	%r7, %r482, 12;
	setp.ge.s32 	%p11, %r3, %r482;
	shl.b32 	%r496, %r3, 2;
	add.s32 	%r8, %r495, %r496;
	add.s32 	%r9, %r5, %r496;
	add.s32 	%r10, %r8, %r6;
	add.s32 	%r11, %r9, %r6;
	add.s32 	%r12, %r10, %r6;
	@%p11 bra 	$L__BB0_2;
	mov.b32 	%r497, 0;
	st.shared.u32 	[%r8], %r497;
	st.shared.u32 	[%r9], %r497;
	st.shared.u32 	[%r10], %r497;
	st.shared.u32 	[%r11], %r497;
	st.shared.u32 	[%r12], %r497;
$L__BB0_2:
	bar.sync 	0;
	max.s32 	%r499, %r1, %r2;
	setp.ge.s32 	%p12, %r499, %r4;
	@%p12 bra 	$L__BB0_429;
	add.s32 	%r13, %r4, %r1;
	mul.wide.u32 	%rd48, %r2, 4;
	add.s64 	%rd17, %rd16, %rd48;
	ld.global.f32 	%f276, [%rd17];
	mul.wide.u32 	%rd49, %r13, 4;
	add.s64 	%rd18, %rd16, %rd49;
	ld.global.f32 	%f277, [%rd18];
	sub.f32 	%f1, %f276, %f277;
	add.s64 	%rd19, %rd15, %rd48;
	ld.global.f32 	%f278, [%rd19];
	add.s64 	%rd20, %rd15, %rd49;
	ld.global.f32 	%f279, [%rd20];
	sub.f32 	%f2, %f278, %f279;
	add.s64 	%rd21, %rd14, %rd48;
	ld.global.f32 	%f280, [%rd21];
	add.s64 	%rd22, %rd14, %rd49;
	ld.global.f32 	%f281, [%rd22];
	sub.f32 	%f3, %f280, %f281;
	mul.f32 	%f282, %f2, %f2;
	fma.rn.f32 	%f4, %f1, %f1, %f282;
	fma.rn.f32 	%f5, %f3, %f3, %f4;
	setp.gtu.f32 	%p13, %f5, %f273;
	@%p13 bra 	$L__BB0_89;
	sqrt.rn.f32 	%f6, %f5;
	setp.le.f32 	%p14, %f6, %f270;
	mov.b32 	%r1040, 1;
	mov.u32 	%r1041, %r1040;
	@%p14 bra 	$L__BB0_12;
	setp.lt.s32 	%p15, %r481, 0;
	mov.b32 	%r1040, -1;
	mov.u32 	%r1041, %r1040;
	@%p15 bra 	$L__BB0_12;
	add.s32 	%r505, %r481, 2;
	max.s32 	%r506, %r505, 2;
	add.s32 	%r14, %r506, -1;
	and.b32  	%r15, %r14, 3;
	setp.lt.s32 	%p16, %r505, 5;
	mov.b32 	%r1041, -1;
	mov.b32 	%r1033, 2;
	mov.u32 	%r1040, %r1041;
	@%p16 bra 	$L__BB0_9;
	and.b32  	%r16, %r14, -4;
	mov.b32 	%r1041, -1;
	mov.b32 	%r1033, 2;
$L__BB0_8:
	add.s32 	%r509, %r1033, -2;
	cvt.rn.f32.s32 	%f283, %r509;
	mul.f32 	%f284, %f271, %f283;
	sub.f32 	%f285, %f284, %f272;
	setp.ltu.f32 	%p17, %f6, %f285;
	add.f32 	%f286, %f272, %f284;
	setp.gtu.f32 	%p18, %f6, %f286;
	or.pred  	%p19, %p17, %p18;
	setp.lt.s32 	%p20, %r1040, 0;
	selp.b32 	%r510, %r1033, %r1040, %p20;
	selp.b32 	%r511, %r1040, %r510, %p19;
	selp.b32 	%r512, %r1041, %r1033, %p19;
	add.s32 	%r513, %r1033, 1;
	add.s32 	%r514, %r1033, -1;
	cvt.rn.f32.s32 	%f287, %r514;
	mul.f32 	%f288, %f271, %f287;
	sub.f32 	%f289, %f288, %f272;
	setp.ltu.f32 	%p21, %f6, %f289;
	add.f32 	%f290, %f272, %f288;
	setp.gtu.f32 	%p22, %f6, %f290;
	or.pred  	%p23, %p21, %p22;
	setp.lt.s32 	%p24, %r511, 0;
	selp.b32 	%r515, %r513, %r511, %p24;
	selp.b32 	%r516, %r511, %r515, %p23;
	selp.b32 	%r517, %r512, %r513, %p23;
	add.s32 	%r518, %r1033, 2;
	cvt.rn.f32.s32 	%f291, %r1033;
	mul.f32 	%f292, %f271, %f291;
	sub.f32 	%f293, %f292, %f272;
	setp.ltu.f32 	%p25, %f6, %f293;
	add.f32 	%f294, %f272, %f292;
	setp.gtu.f32 	%p26, %f6, %f294;
	or.pred  	%p27, %p25, %p26;
	setp.lt.s32 	%p28, %r516, 0;
	selp.b32 	%r519, %r518, %r516, %p28;
	selp.b32 	%r520, %r516, %r519, %p27;
	selp.b32 	%r521, %r517, %r518, %p27;
	add.s32 	%r522, %r1033, 3;
	cvt.rn.f32.s32 	%f295, %r513;
	mul.f32 	%f296, %f271, %f295;
	sub.f32 	%f297, %f296, %f272;
	setp.ltu.f32 	%p29, %f6, %f297;
	add.f32 	%f298, %f272, %f296;
	setp.gtu.f32 	%p30, %f6, %f298;
	or.pred  	%p31, %p29, %p30;
	setp.lt.s32 	%p32, %r520, 0;
	selp.b32 	%r523, %r522, %r520, %p32;
	selp.b32 	%r1040, %r520, %r523, %p31;
	selp.b32 	%r1041, %r521, %r522, %p31;
	add.s32 	%r1033, %r1033, 4;
	setp.ne.s32 	%p33, %r518, %r16;
	@%p33 bra 	$L__BB0_8;
$L__BB0_9:
	setp.eq.s32 	%p34, %r15, 0;
	@%p34 bra 	$L__BB0_12;
	mov.b32 	%r1039, 0;
$L__BB0_11:
	.pragma "nounroll";
	add.s32 	%r525, %r1033, -2;
	cvt.rn.f32.s32 	%f299, %r525;
	mul.f32 	%f300, %f271, %f299;
	sub.f32 	%f301, %f300, %f272;
	setp.ltu.f32 	%p35, %f6, %f301;
	add.f32 	%f302, %f272, %f300;
	setp.gtu.f32 	%p36, %f6, %f302;
	or.pred  	%p37, %p35, %p36;
	setp.lt.s32 	%p38, %r1040, 0;
	selp.b32 	%r526, %r1033, %r1040, %p38;
	selp.b32 	%r1040, %r1040, %r526, %p37;
	selp.b32 	%r1041, %r1041, %r1033, %p37;
	add.s32 	%r1033, %r1033, 1;
	add.s32 	%r1039, %r1039, 1;
	setp.ne.s32 	%p39, %r1039, %r15;
	@%p39 bra 	$L__BB0_11;
$L__BB0_12:
	setp.lt.s32 	%p40, %r1041, 0;
	setp.lt.s32 	%p41, %r483, 1;
	or.pred  	%p42, %p40, %p41;
	@%p42 bra 	$L__BB0_89;
	setp.ge.f32 	%p43, %f4, 0f00000000;
	selp.f32 	%f304, %f4, 0f00000000, %p43;
	sqrt.rn.f32 	%f7, %f304;
	neg.f32 	%f8, %f7;
	add.s32 	%r38, %r481, 2;
	add.s32 	%r39, %r1041, 1;
	sub.s32 	%r528, %r39, %r1040;
	sub.s32 	%r40, %r1041, %r1040;
	and.b32  	%r41, %r528, 3;
	add.s32 	%r42, %r1040, 1;
	add.s32 	%r43, %r1040, 2;
	add.s32 	%r44, %r1040, 3;
	add.s32 	%r45, %r6, -4;
	shl.b32 	%r46, %r482, 4;
	shl.b32 	%r47, %r482, 2;
	add.s32 	%r48, %r7, 4;
	mov.b32 	%r1042, 0;
$L__BB0_14:
	setp.lt.f32 	%p44, %f7, %f270;
	mov.f32 	%f1488, 0f3F800000;
	@%p44 bra 	$L__BB0_16;
	mul.wide.u32 	%rd50, %r1042, 4;
	add.s64 	%rd51, %rd13, %rd50;
	ld.global.f32 	%f306, [%rd51];
	add.s64 	%rd52, %rd12, %rd50;
	ld.global.f32 	%f307, [%rd52];
	mul.f32 	%f308, %f2, %f307;
	fma.rn.f32 	%f309, %f1, %f306, %f308;
	div.rn.f32 	%f1488, %f309, %f7;
$L__BB0_16:
	abs.f32 	%f310, %f1488;
	mul.wide.u32 	%rd53, %r1042, 4;
	add.s64 	%rd54, %rd11, %rd53;
	ld.global.f32 	%f311, [%rd54];
	setp.ltu.f32 	%p45, %f310, %f311;
	@%p45 bra 	$L__BB0_88;
	mul.wide.u32 	%rd55, %r1042, 4;
	add.s64 	%rd56, %rd13, %rd55;
	ld.global.f32 	%f312, [%rd56];
	mul.f32 	%f313, %f2, %f312;
	add.s64 	%rd57, %rd12, %rd55;
	ld.global.f32 	%f314, [%rd57];
	mul.f32 	%f315, %f1, %f314;
	sub.f32 	%f316, %f313, %f315;
	abs.f32 	%f317, %f316;
	add.s64 	%rd58, %rd10, %rd55;
	ld.global.f32 	%f318, [%rd58];
	setp.geu.f32 	%p46, %f317, %f318;
	@%p46 bra 	$L__BB0_88;
	setp.ne.s32 	%p47, %r1040, 1;
	setp.lt.f32 	%p48, %f1488, 0f00000000;
	selp.f32 	%f13, %f8, %f7, %p48;
	@%p47 bra 	$L__BB0_20;
	mul.wide.u32 	%rd62, %r1042, 4;
	add.s64 	%rd63, %rd9, %rd62;
	ld.global.f32 	%f1490, [%rd63];
	add.s64 	%rd64, %rd8, %rd62;
	ld.global.f32 	%f1489, [%rd64];
	mov.f32 	%f1491, 0f00000000;
	bra.uni 	$L__BB0_21;
$L__BB0_20:
	mul.wide.u32 	%rd59, %r1042, 4;
	add.s64 	%rd60, %rd9, %rd59;
	ld.global.f32 	%f1490, [%rd60];
	add.s64 	%rd61, %rd8, %rd59;
	ld.global.f32 	%f1489, [%rd61];
	mul.f32 	%f319, %f3, %f1489;
	fma.rn.f32 	%f320, %f13, %f1490, %f319;
	div.rn.f32 	%f1491, %f320, %f6;
$L__BB0_21:
	mul.f32 	%f322, %f3, %f1490;
	mul.f32 	%f323, %f13, %f1489;
	sub.f32 	%f22, %f322, %f323;
	abs.f32 	%f324, %f1491;
	mul.wide.u32 	%rd65, %r1042, 4;
	add.s64 	%rd66, %rd7, %rd65;
	ld.global.f32 	%f325, [%rd66];
	setp.ltu.f32 	%p49, %f324, %f325;
	@%p49 bra 	$L__BB0_88;
	abs.f32 	%f326, %f22;
	mul.wide.u32 	%rd67, %r1042, 4;
	add.s64 	%rd68, %rd6, %rd67;
	ld.global.f32 	%f327, [%rd68];
	setp.gtu.f32 	%p50, %f326, %f327;
	@%p50 bra 	$L__BB0_88;
	setp.lt.s32 	%p51, %r484, 1;
	@%p51 bra 	$L__BB0_88;
	mul.wide.u32 	%rd69, %r1042, 4;
	add.s64 	%rd70, %rd5, %rd69;
	ld.global.f32 	%f328, [%rd70];
	setp.ltu.f32 	%p52, %f328, 0f42B40000;
	setp.ge.f32 	%p53, %f1488, 0f00000000;
	setp.ge.f32 	%p54, %f1491, 0f00000000;
	and.pred  	%p1, %p53, %p54;
	mul.lo.s32 	%r50, %r1042, %r484;
	@%p52 bra 	$L__BB0_63;
	mov.b32 	%r1043, 0;
$L__BB0_26:
	mul.wide.u32 	%rd71, %r1043, 4;
	add.s64 	%rd72, %rd4, %rd71;
	ld.global.u32 	%r52, [%rd72];
	@%p1 bra 	$L__BB0_28;
	mul.wide.u32 	%rd73, %r1043, 4;
	add.s64 	%rd74, %rd3, %rd73;
	ld.global.u32 	%r530, [%rd74];
	add.s32 	%r531, %r530, -1;
	mul.lo.s32 	%r532, %r531, %r480;
	add.s32 	%r533, %r532, %r13;
	mul.wide.s32 	%rd75, %r533, 4;
	add.s64 	%rd76, %rd2, %rd75;
	add.s64 	%rd77, %rd1, %rd73;
	ld.global.u32 	%r534, [%rd77];
	add.s32 	%r535, %r534, -1;
	mul.lo.s32 	%r536, %r535, %r480;
	add.s32 	%r537, %r536, %r2;
	mul.wide.s32 	%rd78, %r537, 4;
	add.s64 	%rd79, %rd2, %rd78;
	ld.global.f32 	%f33, [%rd79];
	ld.global.f32 	%f31, [%rd76];
	add.s32 	%r538, %r536, %r13;
	mul.wide.s32 	%rd80, %r538, 4;
	add.s64 	%rd81, %rd2, %rd80;
	ld.global.f32 	%f1503, [%rd81];
	add.s32 	%r539, %r532, %r2;
	mul.wide.s32 	%rd82, %r539, 4;
	add.s64 	%rd83, %rd2, %rd82;
	ld.global.f32 	%f1502, [%rd83];
	bra.uni 	$L__BB0_29;
$L__BB0_28:
	mul.wide.u32 	%rd84, %r1043, 4;
	add.s64 	%rd85, %rd3, %rd84;
	ld.global.u32 	%r540, [%rd85];
	add.s32 	%r541, %r540, -1;
	mul.lo.s32 	%r542, %r541, %r480;
	add.s32 	%r543, %r542, %r2;
	mul.wide.s32 	%rd86, %r543, 4;
	add.s64 	%rd87, %rd2, %rd86;
	add.s64 	%rd88, %rd1, %rd84;
	ld.global.u32 	%r544, [%rd88];
	add.s32 	%r545, %r544, -1;
	mul.lo.s32 	%r546, %r545, %r480;
	add.s32 	%r547, %r546, %r13;
	mul.wide.s32 	%rd89, %r547, 4;
	add.s64 	%rd90, %rd2, %rd89;
	ld.global.f32 	%f33, [%rd90];
	ld.global.f32 	%f31, [%rd87];
	add.s32 	%r548, %r546, %r2;
	mul.wide.s32 	%rd91, %r548, 4;
	add.s64 	%rd92, %rd2, %rd91;
	ld.global.f32 	%f1503, [%rd92];
	add.s32 	%r549, %r542, %r13;
	mul.wide.s32 	%rd93, %r549, 4;
	add.s64 	%rd94, %rd2, %rd93;
	ld.global.f32 	%f1502, [%rd94];
$L__BB0_29:
	setp.ge.f32 	%p55, %f33, %f275;
	setp.ge.f32 	%p56, %f31, %f275;
	and.pred  	%p57, %p55, %p56;
	setp.le.f32 	%p58, %f33, %f274;
	and.pred  	%p59, %p58, %p57;
	setp.le.f32 	%p60, %f31, %f274;
	and.pred  	%p61, %p59, %p60;
	setp.ne.s32 	%p62, %r52, 2;
	and.pred  	%p63, %p61, %p62;
	@%p63 bra 	$L__BB0_31;
	setp.ltu.f32 	%p64, %f1503, %f275;
	setp.ltu.f32 	%p65, %f1502, %f275;
	or.pred  	%p66, %p64, %p65;
	setp.gtu.f32 	%p67, %f1503, %f274;
	or.pred  	%p68, %p67, %p66;
	setp.gtu.f32 	%p69, %f1502, %f274;
	or.pred  	%p70, %p68, %p69;
	@%p70 bra 	$L__BB0_41;
$L__BB0_31:
	or.b32  	%r550, %r52, 4;
	setp.eq.s32 	%p71, %r550, 5;
	@%p71 bra 	$L__BB0_42;
	setp.gt.s32 	%p72, %r52, 8;
	@%p72 bra 	$L__BB0_42;
	setp.lt.s32 	%p74, %r1041, %r1040;
	or.pred  	%p75, %p62, %p74;
	@%p75 bra 	$L__BB0_41;
	setp.eq.s32 	%p76, %r41, 0;
	add.s32 	%r53, %r1043, %r50;
	add.f32 	%f330, %f33, %f1503;
	mul.f32 	%f35, %f330, 0f3F000000;
	add.f32 	%f331, %f31, %f1502;
	mul.f32 	%f36, %f331, 0f3F000000;
	sub.f32 	%f332, %f1502, %f31;
	sub.f32 	%f333, %f33, %f1503;
	mul.f32 	%f37, %f332, %f333;
	mov.u32 	%r1044, %r1040;
	@%p76 bra 	$L__BB0_38;
	setp.eq.s32 	%p77, %r41, 1;
	mad.lo.s32 	%r551, %r53, %r38, %r1040;
	shl.b32 	%r552, %r551, 2;
	mov.u32 	%r553, buffer;
	add.s32 	%r54, %r553, %r552;
	atom.shared.add.f32 	%f334, [%r54+-4], 0f3F800000;
	add.s32 	%r55, %r5, %r552;
	atom.shared.add.f32 	%f335, [%r55+-4], %f6;
	add.s32 	%r56, %r55, %r7;
	atom.shared.add.f32 	%f336, [%r56+-4], %f35;
	add.s32 	%r57, %r55, %r6;
	atom.shared.add.f32 	%f337, [%r57+-4], %f36;
	add.s32 	%r58, %r54, %r6;
	atom.shared.add.f32 	%f338, [%r58+-4], %f37;
	mov.u32 	%r1044, %r42;
	@%p77 bra 	$L__BB0_38;
	setp.eq.s32 	%p78, %r41, 2;
	atom.shared.add.f32 	%f339, [%r54], 0f3F800000;
	atom.shared.add.f32 	%f340, [%r55], %f6;
	atom.shared.add.f32 	%f341, [%r56], %f35;
	atom.shared.add.f32 	%f342, [%r57], %f36;
	atom.shared.add.f32 	%f343, [%r58], %f37;
	mov.u32 	%r1044, %r43;
	@%p78 bra 	$L__BB0_38;
	atom.shared.add.f32 	%f344, [%r54+4], 0f3F800000;
	atom.shared.add.f32 	%f345, [%r55+4], %f6;
	atom.shared.add.f32 	%f346, [%r56+4], %f35;
	atom.shared.add.f32 	%f347, [%r57+4], %f36;
	atom.shared.add.f32 	%f348, [%r58+4], %f37;
	mov.u32 	%r1044, %r44;
$L__BB0_38:
	setp.lt.u32 	%p79, %r40, 3;
	@%p79 bra 	$L__BB0_41;
	sub.s32 	%r1046, %r1044, %r1041;
	mul.lo.s32 	%r554, %r38, %r53;
	shl.b32 	%r555, %r554, 2;
	shl.b32 	%r556, %r1044, 2;
	add.s32 	%r557, %r555, %r556;
	mov.u32 	%r558, buffer;
	add.s32 	%r1045, %r558, %r557;
$L__BB0_40:
	atom.shared.add.f32 	%f349, [%r1045+-4], 0f3F800000;
	add.s32 	%r559, %r1045, %r47;
	atom.shared.add.f32 	%f350, [%r559+-4], %f6;
	add.s32 	%r560, %r1045, %r46;
	atom.shared.add.f32 	%f351, [%r560+-4], %f35;
	add.s32 	%r561, %r1045, %r48;
	atom.shared.add.f32 	%f352, [%r561+-8], %f36;
	add.s32 	%r562, %r1045, %r45;
	atom.shared.add.f32 	%f353, [%r562], %f37;
	atom.shared.add.f32 	%f354, [%r1045], 0f3F800000;
	atom.shared.add.f32 	%f355, [%r559], %f6;
	atom.shared.add.f32 	%f356, [%r560], %f35;
	atom.shared.add.f32 	%f357, [%r561+-4], %f36;
	atom.shared.add.f32 	%f358, [%r562+4], %f37;
	atom.shared.add.f32 	%f359, [%r1045+4], 0f3F800000;
	atom.shared.add.f32 	%f360, [%r559+4], %f6;
	atom.shared.add.f32 	%f361, [%r560+4], %f35;
	atom.shared.add.f32 	%f362, [%r561], %f36;
	atom.shared.add.f32 	%f363, [%r562+8], %f37;
	atom.shared.add.f32 	%f364, [%r1045+8], 0f3F800000;
	atom.shared.add.f32 	%f365, [%r559+8], %f6;
	atom.shared.add.f32 	%f366, [%r560+8], %f35;
	atom.shared.add.f32 	%f367, [%r561+4], %f36;
	atom.shared.add.f32 	%f368, [%r562+12], %f37;
	add.s32 	%r1046, %r1046, 4;
	add.s32 	%r1045, %r1045, 16;
	setp.eq.s32 	%p80, %r1046, 1;
	@%p80 bra 	$L__BB0_41;
	bra.uni 	$L__BB0_40;
$L__BB0_41:
	add.s32 	%r1043, %r1043, 1;
	setp.eq.s32 	%p100, %r1043, %r484;
	@%p100 bra 	$L__BB0_88;
	bra.uni 	$L__BB0_26;
$L__BB0_42:
	setp.lt.s32 	%p81, %r1041, %r1040;
	@%p81 bra 	$L__BB0_41;
	setp.eq.s32 	%p82, %r41, 0;
	add.s32 	%r563, %r1043, %r50;
	mul.lo.s32 	%r66, %r563, %r38;
	sub.f32 	%f369, %f31, %f33;
	mul.f32 	%f38, %f369, %f369;
	setp.ge.f32 	%p83, %f1503, %f275;
	setp.ge.f32 	%p84, %f1502, %f275;
	and.pred  	%p85, %p83, %p84;
	setp.lt.f32 	%p86, %f1503, %f274;
	and.pred  	%p87, %p86, %p85;
	setp.lt.f32 	%p88, %f1502, %f274;
	and.pred  	%p2, %p87, %p88;
	sub.f32 	%f370, %f1502, %f1503;
	mul.f32 	%f39, %f370, %f370;
	mov.u32 	%r1047, %r1040;
	@%p82 bra 	$L__BB0_52;
	add.s32 	%r564, %r66, %r1040;
	shl.b32 	%r565, %r564, 2;
	mov.u32 	%r566, buffer;
	add.s32 	%r68, %r566, %r565;
	atom.shared.add.f32 	%f371, [%r68+-4], 0f3F800000;
	add.s32 	%r69, %r5, %r565;
	atom.shared.add.f32 	%f372, [%r69+-4], %f6;
	add.s32 	%r70, %r69, %r7;
	atom.shared.add.f32 	%f373, [%r70+-4], %f33;
	add.s32 	%r71, %r69, %r6;
	atom.shared.add.f32 	%f374, [%r71+-4], %f31;
	add.s32 	%r72, %r68, %r6;
	atom.shared.add.f32 	%f375, [%r72+-4], %f38;
	not.pred 	%p89, %p2;
	@%p89 bra 	$L__BB0_46;
	atom.shared.add.f32 	%f376, [%r68+-4], 0f3F800000;
	atom.shared.add.f32 	%f377, [%r69+-4], %f6;
	atom.shared.add.f32 	%f378, [%r70+-4], %f1503;
	atom.shared.add.f32 	%f379, [%r71+-4], %f1502;
	atom.shared.add.f32 	%f380, [%r72+-4], %f39;
$L__BB0_46:
	setp.eq.s32 	%p90, %r41, 1;
	mov.u32 	%r1047, %r42;
	@%p90 bra 	$L__BB0_52;
	atom.shared.add.f32 	%f381, [%r68], 0f3F800000;
	atom.shared.add.f32 	%f382, [%r69], %f6;
	atom.shared.add.f32 	%f383, [%r70], %f33;
	atom.shared.add.f32 	%f384, [%r71], %f31;
	atom.shared.add.f32 	%f385, [%r72], %f38;
	@%p89 bra 	$L__BB0_49;
	atom.shared.add.f32 	%f386, [%r68], 0f3F800000;
	atom.shared.add.f32 	%f387, [%r69], %f6;
	atom.shared.add.f32 	%f388, [%r70], %f1503;
	atom.shared.add.f32 	%f389, [%r71], %f1502;
	atom.shared.add.f32 	%f390, [%r72], %f39;
$L__BB0_49:
	setp.eq.s32 	%p92, %r41, 2;
	mov.u32 	%r1047, %r43;
	@%p92 bra 	$L__BB0_52;
	atom.shared.add.f32 	%f391, [%r68+4], 0f3F800000;
	atom.shared.add.f32 	%f392, [%r69+4], %f6;
	atom.shared.add.f32 	%f393, [%r70+4], %f33;
	atom.shared.add.f32 	%f394, [%r71+4], %f31;
	atom.shared.add.f32 	%f395, [%r72+4], %f38;
	mov.u32 	%r1047, %r44;
	@%p89 bra 	$L__BB0_52;
	atom.shared.add.f32 	%f396, [%r68+4], 0f3F800000;
	atom.shared.add.f32 	%f397, [%r69+4], %f6;
	atom.shared.add.f32 	%f398, [%r70+4], %f1503;
	atom.shared.add.f32 	%f399, [%r71+4], %f1502;
	atom.shared.add.f32 	%f400, [%r72+4], %f39;
	mov.u32 	%r1047, %r44;
$L__BB0_52:
	setp.lt.u32 	%p94, %r40, 3;
	@%p94 bra 	$L__BB0_41;
	not.pred 	%p95, %p2;
$L__BB0_54:
	add.s32 	%r567, %r66, %r1047;
	shl.b32 	%r568, %r567, 2;
	mov.u32 	%r569, buffer;
	add.s32 	%r75, %r569, %r568;
	atom.shared.add.f32 	%f401, [%r75+-4], 0f3F800000;
	add.s32 	%r76, %r5, %r568;
	atom.shared.add.f32 	%f402, [%r76+-4], %f6;
	add.s32 	%r77, %r76, %r7;
	atom.shared.add.f32 	%f403, [%r77+-4], %f33;
	add.s32 	%r78, %r76, %r6;
	atom.shared.add.f32 	%f404, [%r78+-4], %f31;
	add.s32 	%r79, %r75, %r6;
	atom.shared.add.f32 	%f405, [%r79+-4], %f38;
	@%p95 bra 	$L__BB0_56;
	atom.shared.add.f32 	%f406, [%r75+-4], 0f3F800000;
	atom.shared.add.f32 	%f407, [%r76+-4], %f6;
	atom.shared.add.f32 	%f408, [%r77+-4], %f1503;
	atom.shared.add.f32 	%f409, [%r78+-4], %f1502;
	atom.shared.add.f32 	%f410, [%r79+-4], %f39;
$L__BB0_56:
	atom.shared.add.f32 	%f411, [%r75], 0f3F800000;
	atom.shared.add.f32 	%f412, [%r76], %f6;
	atom.shared.add.f32 	%f413, [%r77], %f33;
	atom.shared.add.f32 	%f414, [%r78], %f31;
	atom.shared.add.f32 	%f415, [%r79], %f38;
	@%p95 bra 	$L__BB0_58;
	atom.shared.add.f32 	%f416, [%r75], 0f3F800000;
	atom.shared.add.f32 	%f417, [%r76], %f6;
	atom.shared.add.f32 	%f418, [%r77], %f1503;
	atom.shared.add.f32 	%f419, [%r78], %f1502;
	atom.shared.add.f32 	%f420, [%r79], %f39;
$L__BB0_58:
	atom.shared.add.f32 	%f421, [%r75+4], 0f3F800000;
	atom.shared.add.f32 	%f422, [%r76+4], %f6;
	atom.shared.add.f32 	%f423, [%r77+4], %f33;
	atom.shared.add.f32 	%f424, [%r78+4], %f31;
	atom.shared.add.f32 	%f425, [%r79+4], %f38;
	@%p95 bra 	$L__BB0_60;
	atom.shared.add.f32 	%f426, [%r75+4], 0f3F800000;
	atom.shared.add.f32 	%f427, [%r76+4], %f6;
	atom.shared.add.f32 	%f428, [%r77+4], %f1503;
	atom.shared.add.f32 	%f429, [%r78+4], %f1502;
	atom.shared.add.f32 	%f430, [%r79+4], %f39;
$L__BB0_60:
	atom.shared.add.f32 	%f431, [%r75+8], 0f3F800000;
	atom.shared.add.f32 	%f432, [%r76+8], %f6;
	atom.shared.add.f32 	%f433, [%r77+8], %f33;
	atom.shared.add.f32 	%f434, [%r78+8], %f31;
	atom.shared.add.f32 	%f435, [%r79+8], %f38;
	@%p95 bra 	$L__BB0_62;
	atom.shared.add.f32 	%f436, [%r75+8], 0f3F800000;
	atom.shared.add.f32 	%f437, [%r76+8], %f6;
	atom.shared.add.f32 	%f438, [%r77+8], %f1503;
	atom.shared.add.f32 	%f439, [%r78+8], %f1502;
	atom.shared.add.f32 	%f440, [%r79+8], %f39;
$L__BB0_62:
	add.s32 	%r1047, %r1047, 4;
	setp.eq.s32 	%p99, %r1047, %r39;
	@%p99 bra 	$L__BB0_41;
	bra.uni 	$L__BB0_54;
$L__BB0_63:
	mov.b32 	%r1049, 0;
	not.pred 	%p101, %p1;
$L__BB0_64:
	mul.wide.u32 	%rd95, %r1049, 4;
	add.s64 	%rd96, %rd4, %rd95;
	ld.global.u32 	%r82, [%rd96];
	@%p101 bra 	$L__BB0_67;
	mul.wide.u32 	%rd108, %r1049, 4;
	add.s64 	%rd109, %rd3, %rd108;
	ld.global.u32 	%r579, [%rd109];
	add.s32 	%r580, %r579, -1;
	mul.lo.s32 	%r83, %r580, %r480;
	add.s32 	%r581, %r83, %r2;
	mul.wide.s32 	%rd110, %r581, 4;
	add.s64 	%rd111, %rd2, %rd110;
	ld.global.f32 	%f1498, [%rd111];
	add.s64 	%rd112, %rd1, %rd108;
	ld.global.u32 	%r582, [%rd112];
	add.s32 	%r583, %r582, -1;
	mul.lo.s32 	%r84, %r583, %r480;
	add.s32 	%r584, %r84, %r13;
	mul.wide.s32 	%rd113, %r584, 4;
	add.s64 	%rd114, %rd2, %rd113;
	ld.global.f32 	%f1500, [%rd114];
	setp.ne.s32 	%p103, %r82, 2;
	@%p103 bra 	$L__BB0_69;
	add.s32 	%r585, %r84, %r2;
	mul.wide.s32 	%rd115, %r585, 4;
	add.s64 	%rd116, %rd2, %rd115;
	ld.global.f32 	%f1503, [%rd116];
	add.s32 	%r586, %r83, %r13;
	mul.wide.s32 	%rd117, %r586, 4;
	add.s64 	%rd118, %rd2, %rd117;
	ld.global.f32 	%f1502, [%rd118];
	bra.uni 	$L__BB0_69;
$L__BB0_67:
	mul.wide.u32 	%rd97, %r1049, 4;
	add.s64 	%rd98, %rd3, %rd97;
	ld.global.u32 	%r571, [%rd98];
	add.s32 	%r572, %r571, -1;
	mul.lo.s32 	%r85, %r572, %r480;
	add.s32 	%r573, %r85, %r13;
	mul.wide.s32 	%rd99, %r573, 4;
	add.s64 	%rd100, %rd2, %rd99;
	ld.global.f32 	%f1498, [%rd100];
	add.s64 	%rd101, %rd1, %rd97;
	ld.global.u32 	%r574, [%rd101];
	add.s32 	%r575, %r574, -1;
	mul.lo.s32 	%r86, %r575, %r480;
	add.s32 	%r576, %r86, %r2;
	mul.wide.s32 	%rd102, %r576, 4;
	add.s64 	%rd103, %rd2, %rd102;
	ld.global.f32 	%f1500, [%rd103];
	setp.ne.s32 	%p102, %r82, 2;
	@%p102 bra 	$L__BB0_69;
	add.s32 	%r577, %r86, %r13;
	mul.wide.s32 	%rd104, %r577, 4;
	add.s64 	%rd105, %rd2, %rd104;
	ld.global.f32 	%f1503, [%rd105];
	add.s32 	%r578, %r85, %r2;
	mul.wide.s32 	%rd106, %r578, 4;
	add.s64 	%rd107, %rd2, %rd106;
	ld.global.f32 	%f1502, [%rd107];
$L__BB0_69:
	setp.ge.f32 	%p104, %f1500, %f275;
	setp.ge.f32 	%p105, %f1498, %f275;
	and.pred  	%p106, %p104, %p105;
	setp.le.f32 	%p107, %f1500, %f274;
	and.pred  	%p108, %p107, %p106;
	setp.le.f32 	%p109, %f1498, %f274;
	and.pred  	%p110, %p108, %p109;
	setp.ne.s32 	%p111, %r82, 2;
	and.pred  	%p112, %p110, %p111;
	@%p112 bra 	$L__BB0_71;
	setp.ltu.f32 	%p113, %f1503, %f275;
	setp.ltu.f32 	%p114, %f1502, %f275;
	or.pred  	%p115, %p113, %p114;
	setp.gtu.f32 	%p116, %f1503, %f274;
	or.pred  	%p117, %p116, %p115;
	setp.gtu.f32 	%p118, %f1502, %f274;
	or.pred  	%p119, %p117, %p118;
	@%p119 bra 	$L__BB0_87;
$L__BB0_71:
	or.b32  	%r587, %r82, 4;
	setp.eq.s32 	%p120, %r587, 5;
	@%p120 bra 	$L__BB0_73;
	setp.lt.s32 	%p121, %r82, 9;
	@%p121 bra 	$L__BB0_80;
$L__BB0_73:
	setp.lt.s32 	%p130, %r1041, %r1040;
	@%p130 bra 	$L__BB0_87;
	setp.eq.s32 	%p131, %r41, 0;
	add.s32 	%r600, %r1049, %r50;
	mul.lo.s32 	%r87, %r600, %r38;
	sub.f32 	%f480, %f1498, %f1500;
	mul.f32 	%f54, %f480, %f480;
	mov.u32 	%r1050, %r1040;
	@%p131 bra 	$L__BB0_78;
	setp.eq.s32 	%p132, %r41, 1;
	add.s32 	%r601, %r87, %r1040;
	shl.b32 	%r602, %r601, 2;
	mov.u32 	%r603, buffer;
	add.s32 	%r88, %r603, %r602;
	atom.shared.add.f32 	%f481, [%r88+-4], 0f3F800000;
	add.s32 	%r89, %r5, %r602;
	atom.shared.add.f32 	%f482, [%r89+-4], %f6;
	add.s32 	%r90, %r89, %r7;
	atom.shared.add.f32 	%f483, [%r90+-4], %f1500;
	add.s32 	%r91, %r89, %r6;
	atom.shared.add.f32 	%f484, [%r91+-4], %f1498;
	add.s32 	%r92, %r88, %r6;
	atom.shared.add.f32 	%f485, [%r92+-4], %f54;
	mov.u32 	%r1050, %r42;
	@%p132 bra 	$L__BB0_78;
	setp.eq.s32 	%p133, %r41, 2;
	atom.shared.add.f32 	%f486, [%r88], 0f3F800000;
	atom.shared.add.f32 	%f487, [%r89], %f6;
	atom.shared.add.f32 	%f488, [%r90], %f1500;
	atom.shared.add.f32 	%f489, [%r91], %f1498;
	atom.shared.add.f32 	%f490, [%r92], %f54;
	mov.u32 	%r1050, %r43;
	@%p133 bra 	$L__BB0_78;
	atom.shared.add.f32 	%f491, [%r88+4], 0f3F800000;
	atom.shared.add.f32 	%f492, [%r89+4], %f6;
	atom.shared.add.f32 	%f493, [%r90+4], %f1500;
	atom.shared.add.f32 	%f494, [%r91+4], %f1498;
	atom.shared.add.f32 	%f495, [%r92+4], %f54;
	mov.u32 	%r1050, %r44;
$L__BB0_78:
	setp.lt.u32 	%p134, %r40, 3;
	@%p134 bra 	$L__BB0_87;
$L__BB0_79:
	add.s32 	%r604, %r87, %r1050;
	shl.b32 	%r605, %r604, 2;
	mov.u32 	%r606, buffer;
	add.s32 	%r607, %r606, %r605;
	atom.shared.add.f32 	%f496, [%r607+-4], 0f3F800000;
	add.s32 	%r608, %r5, %r605;
	atom.shared.add.f32 	%f497, [%r608+-4], %f6;
	add.s32 	%r609, %r608, %r7;
	atom.shared.add.f32 	%f498, [%r609+-4], %f1500;
	add.s32 	%r610, %r608, %r6;
	atom.shared.add.f32 	%f499, [%r610+-4], %f1498;
	add.s32 	%r611, %r607, %r6;
	atom.shared.add.f32 	%f500, [%r611+-4], %f54;
	atom.shared.add.f32 	%f501, [%r607], 0f3F800000;
	atom.shared.add.f32 	%f502, [%r608], %f6;
	atom.shared.add.f32 	%f503, [%r609], %f1500;
	atom.shared.add.f32 	%f504, [%r610], %f1498;
	atom.shared.add.f32 	%f505, [%r611], %f54;
	atom.shared.add.f32 	%f506, [%r607+4], 0f3F800000;
	atom.shared.add.f32 	%f507, [%r608+4], %f6;
	atom.shared.add.f32 	%f508, [%r609+4], %f1500;
	atom.shared.add.f32 	%f509, [%r610+4], %f1498;
	atom.shared.add.f32 	%f510, [%r611+4], %f54;
	atom.shared.add.f32 	%f511, [%r607+8], 0f3F800000;
	atom.shared.add.f32 	%f512, [%r608+8], %f6;
	atom.shared.add.f32 	%f513, [%r609+8], %f1500;
	atom.shared.add.f32 	%f514, [%r610+8], %f1498;
	atom.shared.add.f32 	%f515, [%r611+8], %f54;
	add.s32 	%r1050, %r1050, 4;
	setp.eq.s32 	%p135, %r1050, %r39;
	@%p135 bra 	$L__BB0_87;
	bra.uni 	$L__BB0_79;
$L__BB0_80:
	setp.lt.s32 	%p123, %r1041, %r1040;
	or.pred  	%p124, %p111, %p123;
	@%p124 bra 	$L__BB0_87;
	setp.eq.s32 	%p125, %r41, 0;
	add.s32 	%r588, %r1049, %r50;
	mul.lo.s32 	%r96, %r588, %r38;
	add.f32 	%f441, %f1500, %f1503;
	mul.f32 	%f55, %f441, 0f3F000000;
	add.f32 	%f442, %f1498, %f1502;
	mul.f32 	%f56, %f442, 0f3F000000;
	sub.f32 	%f443, %f1502, %f1498;
	sub.f32 	%f444, %f1500, %f1503;
	mul.f32 	%f57, %f443, %f444;
	mov.u32 	%r1052, %r1040;
	@%p125 bra 	$L__BB0_85;
	setp.eq.s32 	%p126, %r41, 1;
	add.s32 	%r589, %r96, %r1040;
	shl.b32 	%r590, %r589, 2;
	mov.u32 	%r591, buffer;
	add.s32 	%r97, %r591, %r590;
	atom.shared.add.f32 	%f445, [%r97+-4], 0f3F800000;
	add.s32 	%r98, %r5, %r590;
	atom.shared.add.f32 	%f446, [%r98+-4], %f6;
	add.s32 	%r99, %r98, %r7;
	atom.shared.add.f32 	%f447, [%r99+-4], %f55;
	add.s32 	%r100, %r98, %r6;
	atom.shared.add.f32 	%f448, [%r100+-4], %f56;
	add.s32 	%r101, %r97, %r6;
	atom.shared.add.f32 	%f449, [%r101+-4], %f57;
	mov.u32 	%r1052, %r42;
	@%p126 bra 	$L__BB0_85;
	setp.eq.s32 	%p127, %r41, 2;
	atom.shared.add.f32 	%f450, [%r97], 0f3F800000;
	atom.shared.add.f32 	%f451, [%r98], %f6;
	atom.shared.add.f32 	%f452, [%r99], %f55;
	atom.shared.add.f32 	%f453, [%r100], %f56;
	atom.shared.add.f32 	%f454, [%r101], %f57;
	mov.u32 	%r1052, %r43;
	@%p127 bra 	$L__BB0_85;
	atom.shared.add.f32 	%f455, [%r97+4], 0f3F800000;
	atom.shared.add.f32 	%f456, [%r98+4], %f6;
	atom.shared.add.f32 	%f457, [%r99+4], %f55;
	atom.shared.add.f32 	%f458, [%r100+4], %f56;
	atom.shared.add.f32 	%f459, [%r101+4], %f57;
	mov.u32 	%r1052, %r44;
$L__BB0_85:
	setp.lt.u32 	%p128, %r40, 3;
	@%p128 bra 	$L__BB0_87;
$L__BB0_86:
	add.s32 	%r592, %r96, %r1052;
	shl.b32 	%r593, %r592, 2;
	mov.u32 	%r594, buffer;
	add.s32 	%r595, %r594, %r593;
	atom.shared.add.f32 	%f460, [%r595+-4], 0f3F800000;
	add.s32 	%r596, %r5, %r593;
	atom.shared.add.f32 	%f461, [%r596+-4], %f6;
	add.s32 	%r597, %r596, %r7;
	atom.shared.add.f32 	%f462, [%r597+-4], %f55;
	add.s32 	%r598, %r596, %r6;
	atom.shared.add.f32 	%f463, [%r598+-4], %f56;
	add.s32 	%r599, %r595, %r6;
	atom.shared.add.f32 	%f464, [%r599+-4], %f57;
	atom.shared.add.f32 	%f465, [%r595], 0f3F800000;
	atom.shared.add.f32 	%f466, [%r596], %f6;
	atom.shared.add.f32 	%f467, [%r597], %f55;
	atom.shared.add.f32 	%f468, [%r598], %f56;
	atom.shared.add.f32 	%f469, [%r599], %f57;
	atom.shared.add.f32 	%f470, [%r595+4], 0f3F800000;
	atom.shared.add.f32 	%f471, [%r596+4], %f6;
	atom.shared.add.f32 	%f472, [%r597+4], %f55;
	atom.shared.add.f32 	%f473, [%r598+4], %f56;
	atom.shared.add.f32 	%f474, [%r599+4], %f57;
	atom.shared.add.f32 	%f475, [%r595+8], 0f3F800000;
	atom.shared.add.f32 	%f476, [%r596+8], %f6;
	atom.shared.add.f32 	%f477, [%r597+8], %f55;
	atom.shared.add.f32 	%f478, [%r598+8], %f56;
	atom.shared.add.f32 	%f479, [%r599+8], %f57;
	add.s32 	%r1052, %r1052, 4;
	setp.ne.s32 	%p129, %r1052, %r39;
	@%p129 bra 	$L__BB0_86;
$L__BB0_87:
	add.s32 	%r1049, %r1049, 1;
	setp.ne.s32 	%p136, %r1049, %r484;
	@%p136 bra 	$L__BB0_64;
$L__BB0_88:
	add.s32 	%r1042, %r1042, 1;
	setp.ne.s32 	%p137, %r1042, %r483;
	@%p137 bra 	$L__BB0_14;
$L__BB0_89:
	setp.le.u32 	%p138, %r1, %r2;
	@%p138 bra 	$L__BB0_176;
	ld.global.f32 	%f756, [%rd17];
	mul.wide.u32 	%rd192, %r1, 4;
	add.s64 	%rd193, %rd16, %rd192;
	ld.global.f32 	%f757, [%rd193];
	sub.f32 	%f60, %f756, %f757;
	ld.global.f32 	%f758, [%rd19];
	add.s64 	%rd194, %rd15, %rd192;
	ld.global.f32 	%f759, [%rd194];
	sub.f32 	%f61, %f758, %f759;
	ld.global.f32 	%f760, [%rd21];
	add.s64 	%rd195, %rd14, %rd192;
	ld.global.f32 	%f761, [%rd195];
	sub.f32 	%f62, %f760, %f761;
	mul.f32 	%f762, %f61, %f61;
	fma.rn.f32 	%f63, %f60, %f60, %f762;
	fma.rn.f32 	%f64, %f62, %f62, %f63;
	setp.gtu.f32 	%p265, %f64, %f273;
	@%p265 bra 	$L__BB0_345;
	sqrt.rn.f32 	%f65, %f64;
	setp.le.f32 	%p266, %f65, %f270;
	mov.b32 	%r1066, 1;
	mov.u32 	%r1067, %r1066;
	@%p266 bra 	$L__BB0_99;
	setp.lt.s32 	%p267, %r481, 0;
	mov.b32 	%r1066, -1;
	mov.u32 	%r1067, %r1066;
	@%p267 bra 	$L__BB0_99;
	add.s32 	%r727, %r481, 2;
	max.s32 	%r728, %r727, 2;
	add.s32 	%r107, %r728, -1;
	and.b32  	%r108, %r107, 3;
	setp.lt.s32 	%p268, %r727, 5;
	mov.b32 	%r1067, -1;
	mov.b32 	%r1059, 2;
	mov.u32 	%r1066, %r1067;
	@%p268 bra 	$L__BB0_96;
	and.b32  	%r109, %r107, -4;
	mov.b32 	%r1067, -1;
	mov.b32 	%r1059, 2;
$L__BB0_95:
	add.s32 	%r731, %r1059, -2;
	cvt.rn.f32.s32 	%f763, %r731;
	mul.f32 	%f764, %f271, %f763;
	sub.f32 	%f765, %f764, %f272;
	setp.ltu.f32 	%p269, %f65, %f765;
	add.f32 	%f766, %f272, %f764;
	setp.gtu.f32 	%p270, %f65, %f766;
	or.pred  	%p271, %p269, %p270;
	setp.lt.s32 	%p272, %r1066, 0;
	selp.b32 	%r732, %r1059, %r1066, %p272;
	selp.b32 	%r733, %r1066, %r732, %p271;
	selp.b32 	%r734, %r1067, %r1059, %p271;
	add.s32 	%r735, %r1059, 1;
	add.s32 	%r736, %r1059, -1;
	cvt.rn.f32.s32 	%f767, %r736;
	mul.f32 	%f768, %f271, %f767;
	sub.f32 	%f769, %f768, %f272;
	setp.ltu.f32 	%p273, %f65, %f769;
	add.f32 	%f770, %f272, %f768;
	setp.gtu.f32 	%p274, %f65, %f770;
	or.pred  	%p275, %p273, %p274;
	setp.lt.s32 	%p276, %r733, 0;
	selp.b32 	%r737, %r735, %r733, %p276;
	selp.b32 	%r738, %r733, %r737, %p275;
	selp.b32 	%r739, %r734, %r735, %p275;
	add.s32 	%r740, %r1059, 2;
	cvt.rn.f32.s32 	%f771, %r1059;
	mul.f32 	%f772, %f271, %f771;
	sub.f32 	%f773, %f772, %f272;
	setp.ltu.f32 	%p277, %f65, %f773;
	add.f32 	%f774, %f272, %f772;
	setp.gtu.f32 	%p278, %f65, %f774;
	or.pred  	%p279, %p277, %p278;
	setp.lt.s32 	%p280, %r738, 0;
	selp.b32 	%r741, %r740, %r738, %p280;
	selp.b32 	%r742, %r738, %r741, %p279;
	selp.b32 	%r743, %r739, %r740, %p279;
	add.s32 	%r744, %r1059, 3;
	cvt.rn.f32.s32 	%f775, %r735;
	mul.f32 	%f776, %f271, %f775;
	sub.f32 	%f777, %f776, %f272;
	setp.ltu.f32 	%p281, %f65, %f777;
	add.f32 	%f778, %f272, %f776;
	setp.gtu.f32 	%p282, %f65, %f778;
	or.pred  	%p283, %p281, %p282;
	setp.lt.s32 	%p284, %r742, 0;
	selp.b32 	%r745, %r744, %r742, %p284;
	selp.b32 	%r1066, %r742, %r745, %p283;
	selp.b32 	%r1067, %r743, %r744, %p283;
	add.s32 	%r1059, %r1059, 4;
	setp.ne.s32 	%p285, %r740, %r109;
	@%p285 bra 	$L__BB0_95;
$L__BB0_96:
	setp.eq.s32 	%p286, %r108, 0;
	@%p286 bra 	$L__BB0_99;
	mov.b32 	%r1065, 0;
$L__BB0_98:
	.pragma "nounroll";
	add.s32 	%r747, %r1059, -2;
	cvt.rn.f32.s32 	%f779, %r747;
	mul.f32 	%f780, %f271, %f779;
	sub.f32 	%f781, %f780, %f272;
	setp.ltu.f32 	%p287, %f65, %f781;
	add.f32 	%f782, %f272, %f780;
	setp.gtu.f32 	%p288, %f65, %f782;
	or.pred  	%p289, %p287, %p288;
	setp.lt.s32 	%p290, %r1066, 0;
	selp.b32 	%r748, %r1059, %r1066, %p290;
	selp.b32 	%r1066, %r1066, %r748, %p289;
	selp.b32 	%r1067, %r1067, %r1059, %p289;
	add.s32 	%r1059, %r1059, 1;
	add.s32 	%r1065, %r1065, 1;
	setp.ne.s32 	%p291, %r1065, %r108;
	@%p291 bra 	$L__BB0_98;
$L__BB0_99:
	setp.lt.s32 	%p292, %r1067, 0;
	setp.lt.s32 	%p293, %r483, 1;
	or.pred  	%p294, %p292, %p293;
	@%p294 bra 	$L__BB0_263;
	setp.ge.f32 	%p295, %f63, 0f00000000;
	selp.f32 	%f784, %f63, 0f00000000, %p295;
	sqrt.rn.f32 	%f66, %f784;
	neg.f32 	%f67, %f66;
	add.s32 	%r131, %r481, 2;
	add.s32 	%r132, %r1067, 1;
	sub.s32 	%r750, %r132, %r1066;
	sub.s32 	%r133, %r1067, %r1066;
	and.b32  	%r134, %r750, 3;
	add.s32 	%r135, %r1066, 1;
	add.s32 	%r136, %r1066, 2;
	add.s32 	%r137, %r1066, 3;
	neg.s32 	%r138, %r1067;
	shl.b32 	%r139, %r131, 2;
	add.s32 	%r140, %r6, -4;
	shl.b32 	%r141, %r482, 4;
	shl.b32 	%r142, %r482, 2;
	add.s32 	%r143, %r7, 4;
	mov.b32 	%r1068, 0;
$L__BB0_101:
	setp.lt.f32 	%p296, %f66, %f270;
	mov.f32 	%f1506, 0f3F800000;
	@%p296 bra 	$L__BB0_103;
	mul.wide.u32 	%rd196, %r1068, 4;
	add.s64 	%rd197, %rd13, %rd196;
	ld.global.f32 	%f786, [%rd197];
	add.s64 	%rd198, %rd12, %rd196;
	ld.global.f32 	%f787, [%rd198];
	mul.f32 	%f788, %f61, %f787;
	fma.rn.f32 	%f789, %f60, %f786, %f788;
	div.rn.f32 	%f1506, %f789, %f66;
$L__BB0_103:
	abs.f32 	%f790, %f1506;
	mul.wide.u32 	%rd199, %r1068, 4;
	add.s64 	%rd200, %rd11, %rd199;
	ld.global.f32 	%f791, [%rd200];
	setp.ltu.f32 	%p297, %f790, %f791;
	@%p297 bra 	$L__BB0_175;
	mul.wide.u32 	%rd201, %r1068, 4;
	add.s64 	%rd202, %rd13, %rd201;
	ld.global.f32 	%f792, [%rd202];
	mul.f32 	%f793, %f61, %f792;
	add.s64 	%rd203, %rd12, %rd201;
	ld.global.f32 	%f794, [%rd203];
	mul.f32 	%f795, %f60, %f794;
	sub.f32 	%f796, %f793, %f795;
	abs.f32 	%f797, %f796;
	add.s64 	%rd204, %rd10, %rd201;
	ld.global.f32 	%f798, [%rd204];
	setp.geu.f32 	%p298, %f797, %f798;
	@%p298 bra 	$L__BB0_175;
	setp.ne.s32 	%p299, %r1066, 1;
	setp.lt.f32 	%p300, %f1506, 0f00000000;
	selp.f32 	%f72, %f67, %f66, %p300;
	@%p299 bra 	$L__BB0_107;
	mul.wide.u32 	%rd208, %r1068, 4;
	add.s64 	%rd209, %rd9, %rd208;
	ld.global.f32 	%f1508, [%rd209];
	add.s64 	%rd210, %rd8, %rd208;
	ld.global.f32 	%f1507, [%rd210];
	mov.f32 	%f1509, 0f00000000;
	bra.uni 	$L__BB0_108;
$L__BB0_107:
	mul.wide.u32 	%rd205, %r1068, 4;
	add.s64 	%rd206, %rd9, %rd205;
	ld.global.f32 	%f1508, [%rd206];
	add.s64 	%rd207, %rd8, %rd205;
	ld.global.f32 	%f1507, [%rd207];
	mul.f32 	%f799, %f62, %f1507;
	fma.rn.f32 	%f800, %f72, %f1508, %f799;
	div.rn.f32 	%f1509, %f800, %f65;
$L__BB0_108:
	mul.f32 	%f802, %f62, %f1508;
	mul.f32 	%f803, %f72, %f1507;
	sub.f32 	%f81, %f802, %f803;
	abs.f32 	%f804, %f1509;
	mul.wide.u32 	%rd211, %r1068, 4;
	add.s64 	%rd212, %rd7, %rd211;
	ld.global.f32 	%f805, [%rd212];
	setp.ltu.f32 	%p301, %f804, %f805;
	@%p301 bra 	$L__BB0_175;
	abs.f32 	%f806, %f81;
	mul.wide.u32 	%rd213, %r1068, 4;
	add.s64 	%rd214, %rd6, %rd213;
	ld.global.f32 	%f807, [%rd214];
	setp.gtu.f32 	%p302, %f806, %f807;
	@%p302 bra 	$L__BB0_175;
	setp.lt.s32 	%p303, %r484, 1;
	@%p303 bra 	$L__BB0_175;
	mul.wide.u32 	%rd215, %r1068, 4;
	add.s64 	%rd216, %rd5, %rd215;
	ld.global.f32 	%f808, [%rd216];
	setp.ltu.f32 	%p304, %f808, 0f42B40000;
	setp.ge.f32 	%p305, %f1506, 0f00000000;
	setp.ge.f32 	%p306, %f1509, 0f00000000;
	and.pred  	%p3, %p305, %p306;
	mul.lo.s32 	%r145, %r1068, %r484;
	@%p304 bra 	$L__BB0_150;
	mov.b32 	%r1069, 0;
$L__BB0_113:
	mul.wide.u32 	%rd217, %r1069, 4;
	add.s64 	%rd218, %rd4, %rd217;
	ld.global.u32 	%r147, [%rd218];
	@%p3 bra 	$L__BB0_115;
	mul.wide.u32 	%rd219, %r1069, 4;
	add.s64 	%rd220, %rd3, %rd219;
	ld.global.u32 	%r752, [%rd220];
	add.s32 	%r753, %r752, -1;
	mul.lo.s32 	%r754, %r753, %r480;
	add.s32 	%r755, %r754, %r1;
	mul.wide.s32 	%rd221, %r755, 4;
	add.s64 	%rd222, %rd2, %rd221;
	add.s64 	%rd223, %rd1, %rd219;
	ld.global.u32 	%r756, [%rd223];
	add.s32 	%r757, %r756, -1;
	mul.lo.s32 	%r758, %r757, %r480;
	add.s32 	%r759, %r758, %r2;
	mul.wide.s32 	%rd224, %r759, 4;
	add.s64 	%rd225, %rd2, %rd224;
	ld.global.f32 	%f92, [%rd225];
	ld.global.f32 	%f90, [%rd222];
	add.s32 	%r760, %r758, %r1;
	mul.wide.s32 	%rd226, %r760, 4;
	add.s64 	%rd227, %rd2, %rd226;
	ld.global.f32 	%f1521, [%rd227];
	add.s32 	%r761, %r754, %r2;
	mul.wide.s32 	%rd228, %r761, 4;
	add.s64 	%rd229, %rd2, %rd228;
	ld.global.f32 	%f1520, [%rd229];
	bra.uni 	$L__BB0_116;
$L__BB0_115:
	mul.wide.u32 	%rd230, %r1069, 4;
	add.s64 	%rd231, %rd3, %rd230;
	ld.global.u32 	%r762, [%rd231];
	add.s32 	%r763, %r762, -1;
	mul.lo.s32 	%r764, %r763, %r480;
	add.s32 	%r765, %r764, %r2;
	mul.wide.s32 	%rd232, %r765, 4;
	add.s64 	%rd233, %rd2, %rd232;
	add.s64 	%rd234, %rd1, %rd230;
	ld.global.u32 	%r766, [%rd234];
	add.s32 	%r767, %r766, -1;
	mul.lo.s32 	%r768, %r767, %r480;
	add.s32 	%r769, %r768, %r1;
	mul.wide.s32 	%rd235, %r769, 4;
	add.s64 	%rd236, %rd2, %rd235;
	ld.global.f32 	%f92, [%rd236];
	ld.global.f32 	%f90, [%rd233];
	add.s32 	%r770, %r768, %r2;
	mul.wide.s32 	%rd237, %r770, 4;
	add.s64 	%rd238, %rd2, %rd237;
	ld.global.f32 	%f1521, [%rd238];
	add.s32 	%r771, %r764, %r1;
	mul.wide.s32 	%rd239, %r771, 4;
	add.s64 	%rd240, %rd2, %rd239;
	ld.global.f32 	%f1520, [%rd240];
$L__BB0_116:
	setp.ge.f32 	%p307, %f92, %f275;
	setp.ge.f32 	%p308, %f90, %f275;
	and.pred  	%p309, %p307, %p308;
	setp.le.f32 	%p310, %f92, %f274;
	and.pred  	%p311, %p310, %p309;
	setp.le.f32 	%p312, %f90, %f274;
	and.pred  	%p313, %p311, %p312;
	setp.ne.s32 	%p314, %r147, 2;
	and.pred  	%p315, %p313, %p314;
	@%p315 bra 	$L__BB0_118;
	setp.ltu.f32 	%p316, %f1521, %f275;
	setp.ltu.f32 	%p317, %f1520, %f275;
	or.pred  	%p318, %p316, %p317;
	setp.gtu.f32 	%p319, %f1521, %f274;
	or.pred  	%p320, %p319, %p318;
	setp.gtu.f32 	%p321, %f1520, %f274;
	or.pred  	%p322, %p320, %p321;
	@%p322 bra 	$L__BB0_128;
$L__BB0_118:
	or.b32  	%r772, %r147, 4;
	setp.eq.s32 	%p323, %r772, 5;
	@%p323 bra 	$L__BB0_129;
	setp.gt.s32 	%p324, %r147, 8;
	@%p324 bra 	$L__BB0_129;
	setp.lt.s32 	%p326, %r1067, %r1066;
	or.pred  	%p327, %p314, %p326;
	@%p327 bra 	$L__BB0_128;
	setp.eq.s32 	%p328, %r134, 0;
	add.s32 	%r148, %r1069, %r145;
	add.f32 	%f810, %f92, %f1521;
	mul.f32 	%f94, %f810, 0f3F000000;
	add.f32 	%f811, %f90, %f1520;
	mul.f32 	%f95, %f811, 0f3F000000;
	sub.f32 	%f812, %f1520, %f90;
	sub.f32 	%f813, %f92, %f1521;
	mul.f32 	%f96, %f812, %f813;
	mov.u32 	%r1070, %r1066;
	@%p328 bra 	$L__BB0_125;
	setp.eq.s32 	%p329, %r134, 1;
	mad.lo.s32 	%r773, %r148, %r131, %r1066;
	shl.b32 	%r774, %r773, 2;
	mov.u32 	%r775, buffer;
	add.s32 	%r149, %r775, %r774;
	atom.shared.add.f32 	%f814, [%r149+-4], 0f3F800000;
	add.s32 	%r150, %r5, %r774;
	atom.shared.add.f32 	%f815, [%r150+-4], %f65;
	add.s32 	%r151, %r150, %r7;
	atom.shared.add.f32 	%f816, [%r151+-4], %f94;
	add.s32 	%r152, %r150, %r6;
	atom.shared.add.f32 	%f817, [%r152+-4], %f95;
	add.s32 	%r153, %r149, %r6;
	atom.shared.add.f32 	%f818, [%r153+-4], %f96;
	mov.u32 	%r1070, %r135;
	@%p329 bra 	$L__BB0_125;
	setp.eq.s32 	%p330, %r134, 2;
	atom.shared.add.f32 	%f819, [%r149], 0f3F800000;
	atom.shared.add.f32 	%f820, [%r150], %f65;
	atom.shared.add.f32 	%f821, [%r151], %f94;
	atom.shared.add.f32 	%f822, [%r152], %f95;
	atom.shared.add.f32 	%f823, [%r153], %f96;
	mov.u32 	%r1070, %r136;
	@%p330 bra 	$L__BB0_125;
	atom.shared.add.f32 	%f824, [%r149+4], 0f3F800000;
	atom.shared.add.f32 	%f825, [%r150+4], %f65;
	atom.shared.add.f32 	%f826, [%r151+4], %f94;
	atom.shared.add.f32 	%f827, [%r152+4], %f95;
	atom.shared.add.f32 	%f828, [%r153+4], %f96;
	mov.u32 	%r1070, %r137;
$L__BB0_125:
	setp.lt.u32 	%p331, %r133, 3;
	@%p331 bra 	$L__BB0_128;
	add.s32 	%r1072, %r138, %r1070;
	shl.b32 	%r776, %r1070, 2;
	mad.lo.s32 	%r777, %r139, %r148, %r776;
	mov.u32 	%r778, buffer;
	add.s32 	%r1071, %r778, %r777;
$L__BB0_127:
	atom.shared.add.f32 	%f829, [%r1071+-4], 0f3F800000;
	add.s32 	%r779, %r1071, %r142;
	atom.shared.add.f32 	%f830, [%r779+-4], %f65;
	add.s32 	%r780, %r1071, %r141;
	atom.shared.add.f32 	%f831, [%r780+-4], %f94;
	add.s32 	%r781, %r1071, %r143;
	atom.shared.add.f32 	%f832, [%r781+-8], %f95;
	add.s32 	%r782, %r1071, %r140;
	atom.shared.add.f32 	%f833, [%r782], %f96;
	atom.shared.add.f32 	%f834, [%r1071], 0f3F800000;
	atom.shared.add.f32 	%f835, [%r779], %f65;
	atom.shared.add.f32 	%f836, [%r780], %f94;
	atom.shared.add.f32 	%f837, [%r781+-4], %f95;
	atom.shared.add.f32 	%f838, [%r782+4], %f96;
	atom.shared.add.f32 	%f839, [%r1071+4], 0f3F800000;
	atom.shared.add.f32 	%f840, [%r779+4], %f65;
	atom.shared.add.f32 	%f841, [%r780+4], %f94;
	atom.shared.add.f32 	%f842, [%r781], %f95;
	atom.shared.add.f32 	%f843, [%r782+8], %f96;
	atom.shared.add.f32 	%f844, [%r1071+8], 0f3F800000;
	atom.shared.add.f32 	%f845, [%r779+8], %f65;
	atom.shared.add.f32 	%f846, [%r780+8], %f94;
	atom.shared.add.f32 	%f847, [%r781+4], %f95;
	atom.shared.add.f32 	%f848, [%r782+12], %f96;
	add.s32 	%r1072, %r1072, 4;
	add.s32 	%r1071, %r1071, 16;
	setp.eq.s32 	%p332, %r1072, 1;
	@%p332 bra 	$L__BB0_128;
	bra.uni 	$L__BB0_127;
$L__BB0_128:
	add.s32 	%r1069, %r1069, 1;
	setp.eq.s32 	%p352, %r1069, %r484;
	@%p352 bra 	$L__BB0_175;
	bra.uni 	$L__BB0_113;
$L__BB0_129:
	setp.lt.s32 	%p333, %r1067, %r1066;
	@%p333 bra 	$L__BB0_128;
	setp.eq.s32 	%p334, %r134, 0;
	add.s32 	%r783, %r1069, %r145;
	mul.lo.s32 	%r161, %r783, %r131;
	sub.f32 	%f849, %f90, %f92;
	mul.f32 	%f97, %f849, %f849;
	setp.ge.f32 	%p335, %f1521, %f275;
	setp.ge.f32 	%p336, %f1520, %f275;
	and.pred  	%p337, %p335, %p336;
	setp.lt.f32 	%p338, %f1521, %f274;
	and.pred  	%p339, %p338, %p337;
	setp.lt.f32 	%p340, %f1520, %f274;
	and.pred  	%p4, %p339, %p340;
	sub.f32 	%f850, %f1520, %f1521;
	mul.f32 	%f98, %f850, %f850;
	mov.u32 	%r1073, %r1066;
	@%p334 bra 	$L__BB0_139;
	add.s32 	%r784, %r161, %r1066;
	shl.b32 	%r785, %r784, 2;
	mov.u32 	%r786, buffer;
	add.s32 	%r163, %r786, %r785;
	atom.shared.add.f32 	%f851, [%r163+-4], 0f3F800000;
	add.s32 	%r164, %r5, %r785;
	atom.shared.add.f32 	%f852, [%r164+-4], %f65;
	add.s32 	%r165, %r164, %r7;
	atom.shared.add.f32 	%f853, [%r165+-4], %f92;
	add.s32 	%r166, %r164, %r6;
	atom.shared.add.f32 	%f854, [%r166+-4], %f90;
	add.s32 	%r167, %r163, %r6;
	atom.shared.add.f32 	%f855, [%r167+-4], %f97;
	not.pred 	%p341, %p4;
	@%p341 bra 	$L__BB0_133;
	atom.shared.add.f32 	%f856, [%r163+-4], 0f3F800000;
	atom.shared.add.f32 	%f857, [%r164+-4], %f65;
	atom.shared.add.f32 	%f858, [%r165+-4], %f1521;
	atom.shared.add.f32 	%f859, [%r166+-4], %f1520;
	atom.shared.add.f32 	%f860, [%r167+-4], %f98;
$L__BB0_133:
	setp.eq.s32 	%p342, %r134, 1;
	mov.u32 	%r1073, %r135;
	@%p342 bra 	$L__BB0_139;
	atom.shared.add.f32 	%f861, [%r163], 0f3F800000;
	atom.shared.add.f32 	%f862, [%r164], %f65;
	atom.shared.add.f32 	%f863, [%r165], %f92;
	atom.shared.add.f32 	%f864, [%r166], %f90;
	atom.shared.add.f32 	%f865, [%r167], %f97;
	@%p341 bra 	$L__BB0_136;
	atom.shared.add.f32 	%f866, [%r163], 0f3F800000;
	atom.shared.add.f32 	%f867, [%r164], %f65;
	atom.shared.add.f32 	%f868, [%r165], %f1521;
	atom.shared.add.f32 	%f869, [%r166], %f1520;
	atom.shared.add.f32 	%f870, [%r167], %f98;
$L__BB0_136:
	setp.eq.s32 	%p344, %r134, 2;
	mov.u32 	%r1073, %r136;
	@%p344 bra 	$L__BB0_139;
	atom.shared.add.f32 	%f871, [%r163+4], 0f3F800000;
	atom.shared.add.f32 	%f872, [%r164+4], %f65;
	atom.shared.add.f32 	%f873, [%r165+4], %f92;
	atom.shared.add.f32 	%f874, [%r166+4], %f90;
	atom.shared.add.f32 	%f875, [%r167+4], %f97;
	mov.u32 	%r1073, %r137;
	@%p341 bra 	$L__BB0_139;
	atom.shared.add.f32 	%f876, [%r163+4], 0f3F800000;
	atom.shared.add.f32 	%f877, [%r164+4], %f65;
	atom.shared.add.f32 	%f878, [%r165+4], %f1521;
	atom.shared.add.f32 	%f879, [%r166+4], %f1520;
	atom.shared.add.f32 	%f880, [%r167+4], %f98;
	mov.u32 	%r1073, %r137;
$L__BB0_139:
	setp.lt.u32 	%p346, %r133, 3;
	@%p346 bra 	$L__BB0_128;
	not.pred 	%p347, %p4;
$L__BB0_141:
	add.s32 	%r787, %r161, %r1073;
	shl.b32 	%r788, %r787, 2;
	mov.u32 	%r789, buffer;
	add.s32 	%r170, %r789, %r788;
	atom.shared.add.f32 	%f881, [%r170+-4], 0f3F800000;
	add.s32 	%r171, %r5, %r788;
	atom.shared.add.f32 	%f882, [%r171+-4], %f65;
	add.s32 	%r172, %r171, %r7;
	atom.shared.add.f32 	%f883, [%r172+-4], %f92;
	add.s32 	%r173, %r171, %r6;
	atom.shared.add.f32 	%f884, [%r173+-4], %f90;
	add.s32 	%r174, %r170, %r6;
	atom.shared.add.f32 	%f885, [%r174+-4], %f97;
	@%p347 bra 	$L__BB0_143;
	atom.shared.add.f32 	%f886, [%r170+-4], 0f3F800000;
	atom.shared.add.f32 	%f887, [%r171+-4], %f65;
	atom.shared.add.f32 	%f888, [%r172+-4], %f1521;
	atom.shared.add.f32 	%f889, [%r173+-4], %f1520;
	atom.shared.add.f32 	%f890, [%r174+-4], %f98;
$L__BB0_143:
	atom.shared.add.f32 	%f891, [%r170], 0f3F800000;
	atom.shared.add.f32 	%f892, [%r171], %f65;
	atom.shared.add.f32 	%f893, [%r172], %f92;
	atom.shared.add.f32 	%f894, [%r173], %f90;
	atom.shared.add.f32 	%f895, [%r174], %f97;
	@%p347 bra 	$L__BB0_145;
	atom.shared.add.f32 	%f896, [%r170], 0f3F800000;
	atom.shared.add.f32 	%f897, [%r171], %f65;
	atom.shared.add.f32 	%f898, [%r172], %f1521;
	atom.shared.add.f32 	%f899, [%r173], %f1520;
	atom.shared.add.f32 	%f900, [%r174], %f98;
$L__BB0_145:
	atom.shared.add.f32 	%f901, [%r170+4], 0f3F800000;
	atom.shared.add.f32 	%f902, [%r171+4], %f65;
	atom.shared.add.f32 	%f903, [%r172+4], %f92;
	atom.shared.add.f32 	%f904, [%r173+4], %f90;
	atom.shared.add.f32 	%f905, [%r174+4], %f97;
	@%p347 bra 	$L__BB0_147;
	atom.shared.add.f32 	%f906, [%r170+4], 0f3F800000;
	atom.shared.add.f32 	%f907, [%r171+4], %f65;
	atom.shared.add.f32 	%f908, [%r172+4], %f1521;
	atom.shared.add.f32 	%f909, [%r173+4], %f1520;
	atom.shared.add.f32 	%f910, [%r174+4], %f98;
$L__BB0_147:
	atom.shared.add.f32 	%f911, [%r170+8], 0f3F800000;
	atom.shared.add.f32 	%f912, [%r171+8], %f65;
	atom.shared.add.f32 	%f913, [%r172+8], %f92;
	atom.shared.add.f32 	%f914, [%r173+8], %f90;
	atom.shared.add.f32 	%f915, [%r174+8], %f97;
	@%p347 bra 	$L__BB0_149;
	atom.shared.add.f32 	%f916, [%r170+8], 0f3F800000;
	atom.shared.add.f32 	%f917, [%r171+8], %f65;
	atom.shared.add.f32 	%f918, [%r172+8], %f1521;
	atom.shared.add.f32 	%f919, [%r173+8], %f1520;
	atom.shared.add.f32 	%f920, [%r174+8], %f98;
$L__BB0_149:
	add.s32 	%r1073, %r1073, 4;
	setp.eq.s32 	%p351, %r1073, %r132;
	@%p351 bra 	$L__BB0_128;
	bra.uni 	$L__BB0_141;
$L__BB0_150:
	mov.b32 	%r1075, 0;
	not.pred 	%p353, %p3;
$L__BB0_151:
	mul.wide.u32 	%rd241, %r1075, 4;
	add.s64 	%rd242, %rd4, %rd241;
	ld.global.u32 	%r177, [%rd242];
	@%p353 bra 	$L__BB0_154;
	mul.wide.u32 	%rd254, %r1075, 4;
	add.s64 	%rd255, %rd3, %rd254;
	ld.global.u32 	%r799, [%rd255];
	add.s32 	%r800, %r799, -1;
	mul.lo.s32 	%r178, %r800, %r480;
	add.s32 	%r801, %r178, %r2;
	mul.wide.s32 	%rd256, %r801, 4;
	add.s64 	%rd257, %rd2, %rd256;
	ld.global.f32 	%f1516, [%rd257];
	add.s64 	%rd258, %rd1, %rd254;
	ld.global.u32 	%r802, [%rd258];
	add.s32 	%r803, %r802, -1;
	mul.lo.s32 	%r179, %r803, %r480;
	add.s32 	%r804, %r179, %r1;
	mul.wide.s32 	%rd259, %r804, 4;
	add.s64 	%rd260, %rd2, %rd259;
	ld.global.f32 	%f1518, [%rd260];
	setp.ne.s32 	%p355, %r177, 2;
	@%p355 bra 	$L__BB0_156;
	add.s32 	%r805, %r179, %r2;
	mul.wide.s32 	%rd261, %r805, 4;
	add.s64 	%rd262, %rd2, %rd261;
	ld.global.f32 	%f1521, [%rd262];
	add.s32 	%r806, %r178, %r1;
	mul.wide.s32 	%rd263, %r806, 4;
	add.s64 	%rd264, %rd2, %rd263;
	ld.global.f32 	%f1520, [%rd264];
	bra.uni 	$L__BB0_156;
$L__BB0_154:
	mul.wide.u32 	%rd243, %r1075, 4;
	add.s64 	%rd244, %rd3, %rd243;
	ld.global.u32 	%r791, [%rd244];
	add.s32 	%r792, %r791, -1;
	mul.lo.s32 	%r180, %r792, %r480;
	add.s32 	%r793, %r180, %r1;
	mul.wide.s32 	%rd245, %r793, 4;
	add.s64 	%rd246, %rd2, %rd245;
	ld.global.f32 	%f1516, [%rd246];
	add.s64 	%rd247, %rd1, %rd243;
	ld.global.u32 	%r794, [%rd247];
	add.s32 	%r795, %r794, -1;
	mul.lo.s32 	%r181, %r795, %r480;
	add.s32 	%r796, %r181, %r2;
	mul.wide.s32 	%rd248, %r796, 4;
	add.s64 	%rd249, %rd2, %rd248;
	ld.global.f32 	%f1518, [%rd249];
	setp.ne.s32 	%p354, %r177, 2;
	@%p354 bra 	$L__BB0_156;
	add.s32 	%r797, %r181, %r1;
	mul.wide.s32 	%rd250, %r797, 4;
	add.s64 	%rd251, %rd2, %rd250;
	ld.global.f32 	%f1521, [%rd251];
	add.s32 	%r798, %r180, %r2;
	mul.wide.s32 	%rd252, %r798, 4;
	add.s64 	%rd253, %rd2, %rd252;
	ld.global.f32 	%f1520, [%rd253];
$L__BB0_156:
	setp.ge.f32 	%p356, %f1518, %f275;
	setp.ge.f32 	%p357, %f1516, %f275;
	and.pred  	%p358, %p356, %p357;
	setp.le.f32 	%p359, %f1518, %f274;
	and.pred  	%p360, %p359, %p358;
	setp.le.f32 	%p361, %f1516, %f274;
	and.pred  	%p362, %p360, %p361;
	setp.ne.s32 	%p363, %r177, 2;
	and.pred  	%p364, %p362, %p363;
	@%p364 bra 	$L__BB0_158;
	setp.ltu.f32 	%p365, %f1521, %f275;
	setp.ltu.f32 	%p366, %f1520, %f275;
	or.pred  	%p367, %p365, %p366;
	setp.gtu.f32 	%p368, %f1521, %f274;
	or.pred  	%p369, %p368, %p367;
	setp.gtu.f32 	%p370, %f1520, %f274;
	or.pred  	%p371, %p369, %p370;
	@%p371 bra 	$L__BB0_174;
$L__BB0_158:
	or.b32  	%r807, %r177, 4;
	setp.eq.s32 	%p372, %r807, 5;
	@%p372 bra 	$L__BB0_160;
	setp.lt.s32 	%p373, %r177, 9;
	@%p373 bra 	$L__BB0_167;
$L__BB0_160:
	setp.lt.s32 	%p382, %r1067, %r1066;
	@%p382 bra 	$L__BB0_174;
	setp.eq.s32 	%p383, %r134, 0;
	add.s32 	%r820, %r1075, %r145;
	mul.lo.s32 	%r182, %r820, %r131;
	sub.f32 	%f960, %f1516, %f1518;
	mul.f32 	%f113, %f960, %f960;
	mov.u32 	%r1076, %r1066;
	@%p383 bra 	$L__BB0_165;
	setp.eq.s32 	%p384, %r134, 1;
	add.s32 	%r821, %r182, %r1066;
	shl.b32 	%r822, %r821, 2;
	mov.u32 	%r823, buffer;
	add.s32 	%r183, %r823, %r822;
	atom.shared.add.f32 	%f961, [%r183+-4], 0f3F800000;
	add.s32 	%r184, %r5, %r822;
	atom.shared.add.f32 	%f962, [%r184+-4], %f65;
	add.s32 	%r185, %r184, %r7;
	atom.shared.add.f32 	%f963, [%r185+-4], %f1518;
	add.s32 	%r186, %r184, %r6;
	atom.shared.add.f32 	%f964, [%r186+-4], %f1516;
	add.s32 	%r187, %r183, %r6;
	atom.shared.add.f32 	%f965, [%r187+-4], %f113;
	mov.u32 	%r1076, %r135;
	@%p384 bra 	$L__BB0_165;
	setp.eq.s32 	%p385, %r134, 2;
	atom.shared.add.f32 	%f966, [%r183], 0f3F800000;
	atom.shared.add.f32 	%f967, [%r184], %f65;
	atom.shared.add.f32 	%f968, [%r185], %f1518;
	atom.shared.add.f32 	%f969, [%r186], %f1516;
	atom.shared.add.f32 	%f970, [%r187], %f113;
	mov.u32 	%r1076, %r136;
	@%p385 bra 	$L__BB0_165;
	atom.shared.add.f32 	%f971, [%r183+4], 0f3F800000;
	atom.shared.add.f32 	%f972, [%r184+4], %f65;
	atom.shared.add.f32 	%f973, [%r185+4], %f1518;
	atom.shared.add.f32 	%f974, [%r186+4], %f1516;
	atom.shared.add.f32 	%f975, [%r187+4], %f113;
	mov.u32 	%r1076, %r137;
$L__BB0_165:
	setp.lt.u32 	%p386, %r133, 3;
	@%p386 bra 	$L__BB0_174;
$L__BB0_166:
	add.s32 	%r824, %r182, %r1076;
	shl.b32 	%r825, %r824, 2;
	mov.u32 	%r826, buffer;
	add.s32 	%r827, %r826, %r825;
	atom.shared.add.f32 	%f976, [%r827+-4], 0f3F800000;
	add.s32 	%r828, %r5, %r825;
	atom.shared.add.f32 	%f977, [%r828+-4], %f65;
	add.s32 	%r829, %r828, %r7;
	atom.shared.add.f32 	%f978, [%r829+-4], %f1518;
	add.s32 	%r830, %r828, %r6;
	atom.shared.add.f32 	%f979, [%r830+-4], %f1516;
	add.s32 	%r831, %r827, %r6;
	atom.shared.add.f32 	%f980, [%r831+-4], %f113;
	atom.shared.add.f32 	%f981, [%r827], 0f3F800000;
	atom.shared.add.f32 	%f982, [%r828], %f65;
	atom.shared.add.f32 	%f983, [%r829], %f1518;
	atom.shared.add.f32 	%f984, [%r830], %f1516;
	atom.shared.add.f32 	%f985, [%r831], %f113;
	atom.shared.add.f32 	%f986, [%r827+4], 0f3F800000;
	atom.shared.add.f32 	%f987, [%r828+4], %f65;
	atom.shared.add.f32 	%f988, [%r829+4], %f1518;
	atom.shared.add.f32 	%f989, [%r830+4], %f1516;
	atom.shared.add.f32 	%f990, [%r831+4], %f113;
	atom.shared.add.f32 	%f991, [%r827+8], 0f3F800000;
	atom.shared.add.f32 	%f992, [%r828+8], %f65;
	atom.shared.add.f32 	%f993, [%r829+8], %f1518;
	atom.shared.add.f32 	%f994, [%r830+8], %f1516;
	atom.shared.add.f32 	%f995, [%r831+8], %f113;
	add.s32 	%r1076, %r1076, 4;
	setp.eq.s32 	%p387, %r1076, %r132;
	@%p387 bra 	$L__BB0_174;
	bra.uni 	$L__BB0_166;
$L__BB0_167:
	setp.lt.s32 	%p375, %r1067, %r1066;
	or.pred  	%p376, %p363, %p375;
	@%p376 bra 	$L__BB0_174;
	setp.eq.s32 	%p377, %r134, 0;
	add.s32 	%r808, %r1075, %r145;
	mul.lo.s32 	%r191, %r808, %r131;
	add.f32 	%f921, %f1518, %f1521;
	mul.f32 	%f114, %f921, 0f3F000000;
	add.f32 	%f922, %f1516, %f1520;
	mul.f32 	%f115, %f922, 0f3F000000;
	sub.f32 	%f923, %f1520, %f1516;
	sub.f32 	%f924, %f1518, %f1521;
	mul.f32 	%f116, %f923, %f924;
	mov.u32 	%r1078, %r1066;
	@%p377 bra 	$L__BB0_172;
	setp.eq.s32 	%p378, %r134, 1;
	add.s32 	%r809, %r191, %r1066;
	shl.b32 	%r810, %r809, 2;
	mov.u32 	%r811, buffer;
	add.s32 	%r192, %r811, %r810;
	atom.shared.add.f32 	%f925, [%r192+-4], 0f3F800000;
	add.s32 	%r193, %r5, %r810;
	atom.shared.add.f32 	%f926, [%r193+-4], %f65;
	add.s32 	%r194, %r193, %r7;
	atom.shared.add.f32 	%f927, [%r194+-4], %f114;
	add.s32 	%r195, %r193, %r6;
	atom.shared.add.f32 	%f928, [%r195+-4], %f115;
	add.s32 	%r196, %r192, %r6;
	atom.shared.add.f32 	%f929, [%r196+-4], %f116;
	mov.u32 	%r1078, %r135;
	@%p378 bra 	$L__BB0_172;
	setp.eq.s32 	%p379, %r134, 2;
	atom.shared.add.f32 	%f930, [%r192], 0f3F800000;
	atom.shared.add.f32 	%f931, [%r193], %f65;
	atom.shared.add.f32 	%f932, [%r194], %f114;
	atom.shared.add.f32 	%f933, [%r195], %f115;
	atom.shared.add.f32 	%f934, [%r196], %f116;
	mov.u32 	%r1078, %r136;
	@%p379 bra 	$L__BB0_172;
	atom.shared.add.f32 	%f935, [%r192+4], 0f3F800000;
	atom.shared.add.f32 	%f936, [%r193+4], %f65;
	atom.shared.add.f32 	%f937, [%r194+4], %f114;
	atom.shared.add.f32 	%f938, [%r195+4], %f115;
	atom.shared.add.f32 	%f939, [%r196+4], %f116;
	mov.u32 	%r1078, %r137;
$L__BB0_172:
	setp.lt.u32 	%p380, %r133, 3;
	@%p380 bra 	$L__BB0_174;
$L__BB0_173:
	add.s32 	%r812, %r191, %r1078;
	shl.b32 	%r813, %r812, 2;
	mov.u32 	%r814, buffer;
	add.s32 	%r815, %r814, %r813;
	atom.shared.add.f32 	%f940, [%r815+-4], 0f3F800000;
	add.s32 	%r816, %r5, %r813;
	atom.shared.add.f32 	%f941, [%r816+-4], %f65;
	add.s32 	%r817, %r816, %r7;
	atom.shared.add.f32 	%f942, [%r817+-4], %f114;
	add.s32 	%r818, %r816, %r6;
	atom.shared.add.f32 	%f943, [%r818+-4], %f115;
	add.s32 	%r819, %r815, %r6;
	atom.shared.add.f32 	%f944, [%r819+-4], %f116;
	atom.shared.add.f32 	%f945, [%r815], 0f3F800000;
	atom.shared.add.f32 	%f946, [%r816], %f65;
	atom.shared.add.f32 	%f947, [%r817], %f114;
	atom.shared.add.f32 	%f948, [%r818], %f115;
	atom.shared.add.f32 	%f949, [%r819], %f116;
	atom.shared.add.f32 	%f950, [%r815+4], 0f3F800000;
	atom.shared.add.f32 	%f951, [%r816+4], %f65;
	atom.shared.add.f32 	%f952, [%r817+4], %f114;
	atom.shared.add.f32 	%f953, [%r818+4], %f115;
	atom.shared.add.f32 	%f954, [%r819+4], %f116;
	atom.shared.add.f32 	%f955, [%r815+8], 0f3F800000;
	atom.shared.add.f32 	%f956, [%r816+8], %f65;
	atom.shared.add.f32 	%f957, [%r817+8], %f114;
	atom.shared.add.f32 	%f958, [%r818+8], %f115;
	atom.shared.add.f32 	%f959, [%r819+8], %f116;
	add.s32 	%r1078, %r1078, 4;
	setp.ne.s32 	%p381, %r1078, %r132;
	@%p381 bra 	$L__BB0_173;
$L__BB0_174:
	add.s32 	%r1075, %r1075, 1;
	setp.ne.s32 	%p388, %r1075, %r484;
	@%p388 bra 	$L__BB0_151;
$L__BB0_175:
	add.s32 	%r1068, %r1068, 1;
	setp.eq.s32 	%p389, %r1068, %r483;
	@%p389 bra 	$L__BB0_263;
	bra.uni 	$L__BB0_101;
$L__BB0_176:
	setp.ge.u32 	%p139, %r1, %r2;
	@%p139 bra 	$L__BB0_263;
	add.s32 	%r202, %r4, %r2;
	ld.global.f32 	%f516, [%rd18];
	mul.wide.u32 	%rd119, %r202, 4;
	add.s64 	%rd120, %rd16, %rd119;
	ld.global.f32 	%f517, [%rd120];
	sub.f32 	%f119, %f516, %f517;
	ld.global.f32 	%f518, [%rd20];
	add.s64 	%rd121, %rd15, %rd119;
	ld.global.f32 	%f519, [%rd121];
	sub.f32 	%f120, %f518, %f519;
	ld.global.f32 	%f520, [%rd22];
	add.s64 	%rd122, %rd14, %rd119;
	ld.global.f32 	%f521, [%rd122];
	sub.f32 	%f121, %f520, %f521;
	mul.f32 	%f522, %f120, %f120;
	fma.rn.f32 	%f122, %f119, %f119, %f522;
	fma.rn.f32 	%f123, %f121, %f121, %f122;
	setp.gtu.f32 	%p140, %f123, %f273;
	@%p140 bra 	$L__BB0_263;
	sqrt.rn.f32 	%f124, %f123;
	setp.le.f32 	%p141, %f124, %f270;
	mov.b32 	%r1092, 1;
	mov.u32 	%r1093, %r1092;
	@%p141 bra 	$L__BB0_186;
	setp.lt.s32 	%p142, %r481, 0;
	mov.b32 	%r1092, -1;
	mov.u32 	%r1093, %r1092;
	@%p142 bra 	$L__BB0_186;
	add.s32 	%r617, %r481, 2;
	max.s32 	%r618, %r617, 2;
	add.s32 	%r203, %r618, -1;
	and.b32  	%r204, %r203, 3;
	setp.lt.s32 	%p143, %r617, 5;
	mov.b32 	%r1093, -1;
	mov.b32 	%r1085, 2;
	mov.u32 	%r1092, %r1093;
	@%p143 bra 	$L__BB0_183;
	and.b32  	%r205, %r203, -4;
	mov.b32 	%r1093, -1;
	mov.b32 	%r1085, 2;
$L__BB0_182:
	add.s32 	%r621, %r1085, -2;
	cvt.rn.f32.s32 	%f523, %r621;
	mul.f32 	%f524, %f271, %f523;
	sub.f32 	%f525, %f524, %f272;
	setp.ltu.f32 	%p144, %f124, %f525;
	add.f32 	%f526, %f272, %f524;
	setp.gtu.f32 	%p145, %f124, %f526;
	or.pred  	%p146, %p144, %p145;
	setp.lt.s32 	%p147, %r1092, 0;
	selp.b32 	%r622, %r1085, %r1092, %p147;
	selp.b32 	%r623, %r1092, %r622, %p146;
	selp.b32 	%r624, %r1093, %r1085, %p146;
	add.s32 	%r625, %r1085, 1;
	add.s32 	%r626, %r1085, -1;
	cvt.rn.f32.s32 	%f527, %r626;
	mul.f32 	%f528, %f271, %f527;
	sub.f32 	%f529, %f528, %f272;
	setp.ltu.f32 	%p148, %f124, %f529;
	add.f32 	%f530, %f272, %f528;
	setp.gtu.f32 	%p149, %f124, %f530;
	or.pred  	%p150, %p148, %p149;
	setp.lt.s32 	%p151, %r623, 0;
	selp.b32 	%r627, %r625, %r623, %p151;
	selp.b32 	%r628, %r623, %r627, %p150;
	selp.b32 	%r629, %r624, %r625, %p150;
	add.s32 	%r630, %r1085, 2;
	cvt.rn.f32.s32 	%f531, %r1085;
	mul.f32 	%f532, %f271, %f531;
	sub.f32 	%f533, %f532, %f272;
	setp.ltu.f32 	%p152, %f124, %f533;
	add.f32 	%f534, %f272, %f532;
	setp.gtu.f32 	%p153, %f124, %f534;
	or.pred  	%p154, %p152, %p153;
	setp.lt.s32 	%p155, %r628, 0;
	selp.b32 	%r631, %r630, %r628, %p155;
	selp.b32 	%r632, %r628, %r631, %p154;
	selp.b32 	%r633, %r629, %r630, %p154;
	add.s32 	%r634, %r1085, 3;
	cvt.rn.f32.s32 	%f535, %r625;
	mul.f32 	%f536, %f271, %f535;
	sub.f32 	%f537, %f536, %f272;
	setp.ltu.f32 	%p156, %f124, %f537;
	add.f32 	%f538, %f272, %f536;
	setp.gtu.f32 	%p157, %f124, %f538;
	or.pred  	%p158, %p156, %p157;
	setp.lt.s32 	%p159, %r632, 0;
	selp.b32 	%r635, %r634, %r632, %p159;
	selp.b32 	%r1092, %r632, %r635, %p158;
	selp.b32 	%r1093, %r633, %r634, %p158;
	add.s32 	%r1085, %r1085, 4;
	setp.ne.s32 	%p160, %r630, %r205;
	@%p160 bra 	$L__BB0_182;
$L__BB0_183:
	setp.eq.s32 	%p161, %r204, 0;
	@%p161 bra 	$L__BB0_186;
	mov.b32 	%r1091, 0;
$L__BB0_185:
	.pragma "nounroll";
	add.s32 	%r637, %r1085, -2;
	cvt.rn.f32.s32 	%f539, %r637;
	mul.f32 	%f540, %f271, %f539;
	sub.f32 	%f541, %f540, %f272;
	setp.ltu.f32 	%p162, %f124, %f541;
	add.f32 	%f542, %f272, %f540;
	setp.gtu.f32 	%p163, %f124, %f542;
	or.pred  	%p164, %p162, %p163;
	setp.lt.s32 	%p165, %r1092, 0;
	selp.b32 	%r638, %r1085, %r1092, %p165;
	selp.b32 	%r1092, %r1092, %r638, %p164;
	selp.b32 	%r1093, %r1093, %r1085, %p164;
	add.s32 	%r1085, %r1085, 1;
	add.s32 	%r1091, %r1091, 1;
	setp.ne.s32 	%p166, %r1091, %r204;
	@%p166 bra 	$L__BB0_185;
$L__BB0_186:
	setp.lt.s32 	%p167, %r1093, 0;
	setp.lt.s32 	%p168, %r483, 1;
	or.pred  	%p169, %p167, %p168;
	@%p169 bra 	$L__BB0_263;
	setp.ge.f32 	%p170, %f122, 0f00000000;
	selp.f32 	%f544, %f122, 0f00000000, %p170;
	sqrt.rn.f32 	%f125, %f544;
	neg.f32 	%f126, %f125;
	add.s32 	%r227, %r481, 2;
	add.s32 	%r228, %r1093, 1;
	sub.s32 	%r640, %r228, %r1092;
	sub.s32 	%r229, %r1093, %r1092;
	and.b32  	%r230, %r640, 3;
	add.s32 	%r231, %r1092, 1;
	add.s32 	%r232, %r1092, 2;
	add.s32 	%r233, %r1092, 3;
	neg.s32 	%r234, %r1093;
	shl.b32 	%r235, %r227, 2;
	add.s32 	%r236, %r6, -4;
	shl.b32 	%r237, %r482, 4;
	shl.b32 	%r238, %r482, 2;
	add.s32 	%r239, %r7, 4;
	mov.b32 	%r1094, 0;
$L__BB0_188:
	setp.lt.f32 	%p171, %f125, %f270;
	mov.f32 	%f1524, 0f3F800000;
	@%p171 bra 	$L__BB0_190;
	mul.wide.u32 	%rd123, %r1094, 4;
	add.s64 	%rd124, %rd13, %rd123;
	ld.global.f32 	%f546, [%rd124];
	add.s64 	%rd125, %rd12, %rd123;
	ld.global.f32 	%f547, [%rd125];
	mul.f32 	%f548, %f120, %f547;
	fma.rn.f32 	%f549, %f119, %f546, %f548;
	div.rn.f32 	%f1524, %f549, %f125;
$L__BB0_190:
	abs.f32 	%f550, %f1524;
	mul.wide.u32 	%rd126, %r1094, 4;
	add.s64 	%rd127, %rd11, %rd126;
	ld.global.f32 	%f551, [%rd127];
	setp.ltu.f32 	%p172, %f550, %f551;
	@%p172 bra 	$L__BB0_262;
	mul.wide.u32 	%rd128, %r1094, 4;
	add.s64 	%rd129, %rd13, %rd128;
	ld.global.f32 	%f552, [%rd129];
	mul.f32 	%f553, %f120, %f552;
	add.s64 	%rd130, %rd12, %rd128;
	ld.global.f32 	%f554, [%rd130];
	mul.f32 	%f555, %f119, %f554;
	sub.f32 	%f556, %f553, %f555;
	abs.f32 	%f557, %f556;
	add.s64 	%rd131, %rd10, %rd128;
	ld.global.f32 	%f558, [%rd131];
	setp.geu.f32 	%p173, %f557, %f558;
	@%p173 bra 	$L__BB0_262;
	setp.ne.s32 	%p174, %r1092, 1;
	setp.lt.f32 	%p175, %f1524, 0f00000000;
	selp.f32 	%f131, %f126, %f125, %p175;
	@%p174 bra 	$L__BB0_194;
	mul.wide.u32 	%rd135, %r1094, 4;
	add.s64 	%rd136, %rd9, %rd135;
	ld.global.f32 	%f1526, [%rd136];
	add.s64 	%rd137, %rd8, %rd135;
	ld.global.f32 	%f1525, [%rd137];
	mov.f32 	%f1527, 0f00000000;
	bra.uni 	$L__BB0_195;
$L__BB0_194:
	mul.wide.u32 	%rd132, %r1094, 4;
	add.s64 	%rd133, %rd9, %rd132;
	ld.global.f32 	%f1526, [%rd133];
	add.s64 	%rd134, %rd8, %rd132;
	ld.global.f32 	%f1525, [%rd134];
	mul.f32 	%f559, %f121, %f1525;
	fma.rn.f32 	%f560, %f131, %f1526, %f559;
	div.rn.f32 	%f1527, %f560, %f124;
$L__BB0_195:
	mul.f32 	%f562, %f121, %f1526;
	mul.f32 	%f563, %f131, %f1525;
	sub.f32 	%f140, %f562, %f563;
	abs.f32 	%f564, %f1527;
	mul.wide.u32 	%rd138, %r1094, 4;
	add.s64 	%rd139, %rd7, %rd138;
	ld.global.f32 	%f565, [%rd139];
	setp.ltu.f32 	%p176, %f564, %f565;
	@%p176 bra 	$L__BB0_262;
	abs.f32 	%f566, %f140;
	mul.wide.u32 	%rd140, %r1094, 4;
	add.s64 	%rd141, %rd6, %rd140;
	ld.global.f32 	%f567, [%rd141];
	setp.gtu.f32 	%p177, %f566, %f567;
	@%p177 bra 	$L__BB0_262;
	setp.lt.s32 	%p178, %r484, 1;
	@%p178 bra 	$L__BB0_262;
	mul.wide.u32 	%rd142, %r1094, 4;
	add.s64 	%rd143, %rd5, %rd142;
	ld.global.f32 	%f568, [%rd143];
	setp.ltu.f32 	%p179, %f568, 0f42B40000;
	setp.ge.f32 	%p180, %f1524, 0f00000000;
	setp.ge.f32 	%p181, %f1527, 0f00000000;
	and.pred  	%p5, %p180, %p181;
	mul.lo.s32 	%r241, %r1094, %r484;
	@%p179 bra 	$L__BB0_237;
	mov.b32 	%r1095, 0;
$L__BB0_200:
	mul.wide.u32 	%rd144, %r1095, 4;
	add.s64 	%rd145, %rd4, %rd144;
	ld.global.u32 	%r243, [%rd145];
	@%p5 bra 	$L__BB0_202;
	mul.wide.u32 	%rd146, %r1095, 4;
	add.s64 	%rd147, %rd3, %rd146;
	ld.global.u32 	%r642, [%rd147];
	add.s32 	%r643, %r642, -1;
	mul.lo.s32 	%r644, %r643, %r480;
	add.s32 	%r645, %r644, %r202;
	mul.wide.s32 	%rd148, %r645, 4;
	add.s64 	%rd149, %rd2, %rd148;
	add.s64 	%rd150, %rd1, %rd146;
	ld.global.u32 	%r646, [%rd150];
	add.s32 	%r647, %r646, -1;
	mul.lo.s32 	%r648, %r647, %r480;
	add.s32 	%r649, %r648, %r13;
	mul.wide.s32 	%rd151, %r649, 4;
	add.s64 	%rd152, %rd2, %rd151;
	ld.global.f32 	%f151, [%rd152];
	ld.global.f32 	%f149, [%rd149];
	add.s32 	%r650, %r648, %r202;
	mul.wide.s32 	%rd153, %r650, 4;
	add.s64 	%rd154, %rd2, %rd153;
	ld.global.f32 	%f1539, [%rd154];
	add.s32 	%r651, %r644, %r13;
	mul.wide.s32 	%rd155, %r651, 4;
	add.s64 	%rd156, %rd2, %rd155;
	ld.global.f32 	%f1538, [%rd156];
	bra.uni 	$L__BB0_203;
$L__BB0_202:
	mul.wide.u32 	%rd157, %r1095, 4;
	add.s64 	%rd158, %rd3, %rd157;
	ld.global.u32 	%r652, [%rd158];
	add.s32 	%r653, %r652, -1;
	mul.lo.s32 	%r654, %r653, %r480;
	add.s32 	%r655, %r654, %r13;
	mul.wide.s32 	%rd159, %r655, 4;
	add.s64 	%rd160, %rd2, %rd159;
	add.s64 	%rd161, %rd1, %rd157;
	ld.global.u32 	%r656, [%rd161];
	add.s32 	%r657, %r656, -1;
	mul.lo.s32 	%r658, %r657, %r480;
	add.s32 	%r659, %r658, %r202;
	mul.wide.s32 	%rd162, %r659, 4;
	add.s64 	%rd163, %rd2, %rd162;
	ld.global.f32 	%f151, [%rd163];
	ld.global.f32 	%f149, [%rd160];
	add.s32 	%r660, %r658, %r13;
	mul.wide.s32 	%rd164, %r660, 4;
	add.s64 	%rd165, %rd2, %rd164;
	ld.global.f32 	%f1539, [%rd165];
	add.s32 	%r661, %r654, %r202;
	mul.wide.s32 	%rd166, %r661, 4;
	add.s64 	%rd167, %rd2, %rd166;
	ld.global.f32 	%f1538, [%rd167];
$L__BB0_203:
	setp.ge.f32 	%p182, %f151, %f275;
	setp.ge.f32 	%p183, %f149, %f275;
	and.pred  	%p184, %p182, %p183;
	setp.le.f32 	%p185, %f151, %f274;
	and.pred  	%p186, %p185, %p184;
	setp.le.f32 	%p187, %f149, %f274;
	and.pred  	%p188, %p186, %p187;
	setp.ne.s32 	%p189, %r243, 2;
	and.pred  	%p190, %p188, %p189;
	@%p190 bra 	$L__BB0_205;
	setp.ltu.f32 	%p191, %f1539, %f275;
	setp.ltu.f32 	%p192, %f1538, %f275;
	or.pred  	%p193, %p191, %p192;
	setp.gtu.f32 	%p194, %f1539, %f274;
	or.pred  	%p195, %p194, %p193;
	setp.gtu.f32 	%p196, %f1538, %f274;
	or.pred  	%p197, %p195, %p196;
	@%p197 bra 	$L__BB0_215;
$L__BB0_205:
	or.b32  	%r662, %r243, 4;
	setp.eq.s32 	%p198, %r662, 5;
	@%p198 bra 	$L__BB0_216;
	setp.gt.s32 	%p199, %r243, 8;
	@%p199 bra 	$L__BB0_216;
	setp.lt.s32 	%p201, %r1093, %r1092;
	or.pred  	%p202, %p189, %p201;
	@%p202 bra 	$L__BB0_215;
	setp.eq.s32 	%p203, %r230, 0;
	add.s32 	%r244, %r1095, %r241;
	add.f32 	%f570, %f151, %f1539;
	mul.f32 	%f153, %f570, 0f3F000000;
	add.f32 	%f571, %f149, %f1538;
	mul.f32 	%f154, %f571, 0f3F000000;
	sub.f32 	%f572, %f1538, %f149;
	sub.f32 	%f573, %f151, %f1539;
	mul.f32 	%f155, %f572, %f573;
	mov.u32 	%r1096, %r1092;
	@%p203 bra 	$L__BB0_212;
	setp.eq.s32 	%p204, %r230, 1;
	mad.lo.s32 	%r663, %r244, %r227, %r1092;
	shl.b32 	%r664, %r663, 2;
	mov.u32 	%r665, buffer;
	add.s32 	%r245, %r665, %r664;
	atom.shared.add.f32 	%f574, [%r245+-4], 0f3F800000;
	add.s32 	%r246, %r5, %r664;
	atom.shared.add.f32 	%f575, [%r246+-4], %f124;
	add.s32 	%r247, %r246, %r7;
	atom.shared.add.f32 	%f576, [%r247+-4], %f153;
	add.s32 	%r248, %r246, %r6;
	atom.shared.add.f32 	%f577, [%r248+-4], %f154;
	add.s32 	%r249, %r245, %r6;
	atom.shared.add.f32 	%f578, [%r249+-4], %f155;
	mov.u32 	%r1096, %r231;
	@%p204 bra 	$L__BB0_212;
	setp.eq.s32 	%p205, %r230, 2;
	atom.shared.add.f32 	%f579, [%r245], 0f3F800000;
	atom.shared.add.f32 	%f580, [%r246], %f124;
	atom.shared.add.f32 	%f581, [%r247], %f153;
	atom.shared.add.f32 	%f582, [%r248], %f154;
	atom.shared.add.f32 	%f583, [%r249], %f155;
	mov.u32 	%r1096, %r232;
	@%p205 bra 	$L__BB0_212;
	atom.shared.add.f32 	%f584, [%r245+4], 0f3F800000;
	atom.shared.add.f32 	%f585, [%r246+4], %f124;
	atom.shared.add.f32 	%f586, [%r247+4], %f153;
	atom.shared.add.f32 	%f587, [%r248+4], %f154;
	atom.shared.add.f32 	%f588, [%r249+4], %f155;
	mov.u32 	%r1096, %r233;
$L__BB0_212:
	setp.lt.u32 	%p206, %r229, 3;
	@%p206 bra 	$L__BB0_215;
	add.s32 	%r1098, %r234, %r1096;
	shl.b32 	%r666, %r1096, 2;
	mad.lo.s32 	%r667, %r235, %r244, %r666;
	mov.u32 	%r668, buffer;
	add.s32 	%r1097, %r668, %r667;
$L__BB0_214:
	atom.shared.add.f32 	%f589, [%r1097+-4], 0f3F800000;
	add.s32 	%r669, %r1097, %r238;
	atom.shared.add.f32 	%f590, [%r669+-4], %f124;
	add.s32 	%r670, %r1097, %r237;
	atom.shared.add.f32 	%f591, [%r670+-4], %f153;
	add.s32 	%r671, %r1097, %r239;
	atom.shared.add.f32 	%f592, [%r671+-8], %f154;
	add.s32 	%r672, %r1097, %r236;
	atom.shared.add.f32 	%f593, [%r672], %f155;
	atom.shared.add.f32 	%f594, [%r1097], 0f3F800000;
	atom.shared.add.f32 	%f595, [%r669], %f124;
	atom.shared.add.f32 	%f596, [%r670], %f153;
	atom.shared.add.f32 	%f597, [%r671+-4], %f154;
	atom.shared.add.f32 	%f598, [%r672+4], %f155;
	atom.shared.add.f32 	%f599, [%r1097+4], 0f3F800000;
	atom.shared.add.f32 	%f600, [%r669+4], %f124;
	atom.shared.add.f32 	%f601, [%r670+4], %f153;
	atom.shared.add.f32 	%f602, [%r671], %f154;
	atom.shared.add.f32 	%f603, [%r672+8], %f155;
	atom.shared.add.f32 	%f604, [%r1097+8], 0f3F800000;
	atom.shared.add.f32 	%f605, [%r669+8], %f124;
	atom.shared.add.f32 	%f606, [%r670+8], %f153;
	atom.shared.add.f32 	%f607, [%r671+4], %f154;
	atom.shared.add.f32 	%f608, [%r672+12], %f155;
	add.s32 	%r1098, %r1098, 4;
	add.s32 	%r1097, %r1097, 16;
	setp.eq.s32 	%p207, %r1098, 1;
	@%p207 bra 	$L__BB0_215;
	bra.uni 	$L__BB0_214;
$L__BB0_215:
	add.s32 	%r1095, %r1095, 1;
	setp.eq.s32 	%p227, %r1095, %r484;
	@%p227 bra 	$L__BB0_262;
	bra.uni 	$L__BB0_200;
$L__BB0_216:
	setp.lt.s32 	%p208, %r1093, %r1092;
	@%p208 bra 	$L__BB0_215;
	setp.eq.s32 	%p209, %r230, 0;
	add.s32 	%r673, %r1095, %r241;
	mul.lo.s32 	%r257, %r673, %r227;
	sub.f32 	%f609, %f149, %f151;
	mul.f32 	%f156, %f609, %f609;
	setp.ge.f32 	%p210, %f1539, %f275;
	setp.ge.f32 	%p211, %f1538, %f275;
	and.pred  	%p212, %p210, %p211;
	setp.lt.f32 	%p213, %f1539, %f274;
	and.pred  	%p214, %p213, %p212;
	setp.lt.f32 	%p215, %f1538, %f274;
	and.pred  	%p6, %p214, %p215;
	sub.f32 	%f610, %f1538, %f1539;
	mul.f32 	%f157, %f610, %f610;
	mov.u32 	%r1099, %r1092;
	@%p209 bra 	$L__BB0_226;
	add.s32 	%r674, %r257, %r1092;
	shl.b32 	%r675, %r674, 2;
	mov.u32 	%r676, buffer;
	add.s32 	%r259, %r676, %r675;
	atom.shared.add.f32 	%f611, [%r259+-4], 0f3F800000;
	add.s32 	%r260, %r5, %r675;
	atom.shared.add.f32 	%f612, [%r260+-4], %f124;
	add.s32 	%r261, %r260, %r7;
	atom.shared.add.f32 	%f613, [%r261+-4], %f151;
	add.s32 	%r262, %r260, %r6;
	atom.shared.add.f32 	%f614, [%r262+-4], %f149;
	add.s32 	%r263, %r259, %r6;
	atom.shared.add.f32 	%f615, [%r263+-4], %f156;
	not.pred 	%p216, %p6;
	@%p216 bra 	$L__BB0_220;
	atom.shared.add.f32 	%f616, [%r259+-4], 0f3F800000;
	atom.shared.add.f32 	%f617, [%r260+-4], %f124;
	atom.shared.add.f32 	%f618, [%r261+-4], %f1539;
	atom.shared.add.f32 	%f619, [%r262+-4], %f1538;
	atom.shared.add.f32 	%f620, [%r263+-4], %f157;
$L__BB0_220:
	setp.eq.s32 	%p217, %r230, 1;
	mov.u32 	%r1099, %r231;
	@%p217 bra 	$L__BB0_226;
	atom.shared.add.f32 	%f621, [%r259], 0f3F800000;
	atom.shared.add.f32 	%f622, [%r260], %f124;
	atom.shared.add.f32 	%f623, [%r261], %f151;
	atom.shared.add.f32 	%f624, [%r262], %f149;
	atom.shared.add.f32 	%f625, [%r263], %f156;
	@%p216 bra 	$L__BB0_223;
	atom.shared.add.f32 	%f626, [%r259], 0f3F800000;
	atom.shared.add.f32 	%f627, [%r260], %f124;
	atom.shared.add.f32 	%f628, [%r261], %f1539;
	atom.shared.add.f32 	%f629, [%r262], %f1538;
	atom.shared.add.f32 	%f630, [%r263], %f157;
$L__BB0_223:
	setp.eq.s32 	%p219, %r230, 2;
	mov.u32 	%r1099, %r232;
	@%p219 bra 	$L__BB0_226;
	atom.shared.add.f32 	%f631, [%r259+4], 0f3F800000;
	atom.shared.add.f32 	%f632, [%r260+4], %f124;
	atom.shared.add.f32 	%f633, [%r261+4], %f151;
	atom.shared.add.f32 	%f634, [%r262+4], %f149;
	atom.shared.add.f32 	%f635, [%r263+4], %f156;
	mov.u32 	%r1099, %r233;
	@%p216 bra 	$L__BB0_226;
	atom.shared.add.f32 	%f636, [%r259+4], 0f3F800000;
	atom.shared.add.f32 	%f637, [%r260+4], %f124;
	atom.shared.add.f32 	%f638, [%r261+4], %f1539;
	atom.shared.add.f32 	%f639, [%r262+4], %f1538;
	atom.shared.add.f32 	%f640, [%r263+4], %f157;
	mov.u32 	%r1099, %r233;
$L__BB0_226:
	setp.lt.u32 	%p221, %r229, 3;
	@%p221 bra 	$L__BB0_215;
	not.pred 	%p222, %p6;
$L__BB0_228:
	add.s32 	%r677, %r257, %r1099;
	shl.b32 	%r678, %r677, 2;
	mov.u32 	%r679, buffer;
	add.s32 	%r266, %r679, %r678;
	atom.shared.add.f32 	%f641, [%r266+-4], 0f3F800000;
	add.s32 	%r267, %r5, %r678;
	atom.shared.add.f32 	%f642, [%r267+-4], %f124;
	add.s32 	%r268, %r267, %r7;
	atom.shared.add.f32 	%f643, [%r268+-4], %f151;
	add.s32 	%r269, %r267, %r6;
	atom.shared.add.f32 	%f644, [%r269+-4], %f149;
	add.s32 	%r270, %r266, %r6;
	atom.shared.add.f32 	%f645, [%r270+-4], %f156;
	@%p222 bra 	$L__BB0_230;
	atom.shared.add.f32 	%f646, [%r266+-4], 0f3F800000;
	atom.shared.add.f32 	%f647, [%r267+-4], %f124;
	atom.shared.add.f32 	%f648, [%r268+-4], %f1539;
	atom.shared.add.f32 	%f649, [%r269+-4], %f1538;
	atom.shared.add.f32 	%f650, [%r270+-4], %f157;
$L__BB0_230:
	atom.shared.add.f32 	%f651, [%r266], 0f3F800000;
	atom.shared.add.f32 	%f652, [%r267], %f124;
	atom.shared.add.f32 	%f653, [%r268], %f151;
	atom.shared.add.f32 	%f654, [%r269], %f149;
	atom.shared.add.f32 	%f655, [%r270], %f156;
	@%p222 bra 	$L__BB0_232;
	atom.shared.add.f32 	%f656, [%r266], 0f3F800000;
	atom.shared.add.f32 	%f657, [%r267], %f124;
	atom.shared.add.f32 	%f658, [%r268], %f1539;
	atom.shared.add.f32 	%f659, [%r269], %f1538;
	atom.shared.add.f32 	%f660, [%r270], %f157;
$L__BB0_232:
	atom.shared.add.f32 	%f661, [%r266+4], 0f3F800000;
	atom.shared.add.f32 	%f662, [%r267+4], %f124;
	atom.shared.add.f32 	%f663, [%r268+4], %f151;
	atom.shared.add.f32 	%f664, [%r269+4], %f149;
	atom.shared.add.f32 	%f665, [%r270+4], %f156;
	@%p222 bra 	$L__BB0_234;
	atom.shared.add.f32 	%f666, [%r266+4], 0f3F800000;
	atom.shared.add.f32 	%f667, [%r267+4], %f124;
	atom.shared.add.f32 	%f668, [%r268+4], %f1539;
	atom.shared.add.f32 	%f669, [%r269+4], %f1538;
	atom.shared.add.f32 	%f670, [%r270+4], %f157;
$L__BB0_234:
	atom.shared.add.f32 	%f671, [%r266+8], 0f3F800000;
	atom.shared.add.f32 	%f672, [%r267+8], %f124;
	atom.shared.add.f32 	%f673, [%r268+8], %f151;
	atom.shared.add.f32 	%f674, [%r269+8], %f149;
	atom.shared.add.f32 	%f675, [%r270+8], %f156;
	@%p222 bra 	$L__BB0_236;
	atom.shared.add.f32 	%f676, [%r266+8], 0f3F800000;
	atom.shared.add.f32 	%f677, [%r267+8], %f124;
	atom.shared.add.f32 	%f678, [%r268+8], %f1539;
	atom.shared.add.f32 	%f679, [%r269+8], %f1538;
	atom.shared.add.f32 	%f680, [%r270+8], %f157;
$L__BB0_236:
	add.s32 	%r1099, %r1099, 4;
	setp.eq.s32 	%p226, %r1099, %r228;
	@%p226 bra 	$L__BB0_215;
	bra.uni 	$L__BB0_228;
$L__BB0_237:
	mov.b32 	%r1101, 0;
	not.pred 	%p228, %p5;
$L__BB0_238:
	mul.wide.u32 	%rd168, %r1101, 4;
	add.s64 	%rd169, %rd4, %rd168;
	ld.global.u32 	%r273, [%rd169];
	@%p228 bra 	$L__BB0_241;
	mul.wide.u32 	%rd181, %r1101, 4;
	add.s64 	%rd182, %rd3, %rd181;
	ld.global.u32 	%r689, [%rd182];
	add.s32 	%r690, %r689, -1;
	mul.lo.s32 	%r274, %r690, %r480;
	add.s32 	%r691, %r274, %r13;
	mul.wide.s32 	%rd183, %r691, 4;
	add.s64 	%rd184, %rd2, %rd183;
	ld.global.f32 	%f1534, [%rd184];
	add.s64 	%rd185, %rd1, %rd181;
	ld.global.u32 	%r692, [%rd185];
	add.s32 	%r693, %r692, -1;
	mul.lo.s32 	%r275, %r693, %r480;
	add.s32 	%r694, %r275, %r202;
	mul.wide.s32 	%rd186, %r694, 4;
	add.s64 	%rd187, %rd2, %rd186;
	ld.global.f32 	%f1536, [%rd187];
	setp.ne.s32 	%p230, %r273, 2;
	@%p230 bra 	$L__BB0_243;
	add.s32 	%r695, %r275, %r13;
	mul.wide.s32 	%rd188, %r695, 4;
	add.s64 	%rd189, %rd2, %rd188;
	ld.global.f32 	%f1539, [%rd189];
	add.s32 	%r696, %r274, %r202;
	mul.wide.s32 	%rd190, %r696, 4;
	add.s64 	%rd191, %rd2, %rd190;
	ld.global.f32 	%f1538, [%rd191];
	bra.uni 	$L__BB0_243;
$L__BB0_241:
	mul.wide.u32 	%rd170, %r1101, 4;
	add.s64 	%rd171, %rd3, %rd170;
	ld.global.u32 	%r681, [%rd171];
	add.s32 	%r682, %r681, -1;
	mul.lo.s32 	%r276, %r682, %r480;
	add.s32 	%r683, %r276, %r202;
	mul.wide.s32 	%rd172, %r683, 4;
	add.s64 	%rd173, %rd2, %rd172;
	ld.global.f32 	%f1534, [%rd173];
	add.s64 	%rd174, %rd1, %rd170;
	ld.global.u32 	%r684, [%rd174];
	add.s32 	%r685, %r684, -1;
	mul.lo.s32 	%r277, %r685, %r480;
	add.s32 	%r686, %r277, %r13;
	mul.wide.s32 	%rd175, %r686, 4;
	add.s64 	%rd176, %rd2, %rd175;
	ld.global.f32 	%f1536, [%rd176];
	setp.ne.s32 	%p229, %r273, 2;
	@%p229 bra 	$L__BB0_243;
	add.s32 	%r687, %r277, %r202;
	mul.wide.s32 	%rd177, %r687, 4;
	add.s64 	%rd178, %rd2, %rd177;
	ld.global.f32 	%f1539, [%rd178];
	add.s32 	%r688, %r276, %r13;
	mul.wide.s32 	%rd179, %r688, 4;
	add.s64 	%rd180, %rd2, %rd179;
	ld.global.f32 	%f1538, [%rd180];
$L__BB0_243:
	setp.ge.f32 	%p231, %f1536, %f275;
	setp.ge.f32 	%p232, %f1534, %f275;
	and.pred  	%p233, %p231, %p232;
	setp.le.f32 	%p234, %f1536, %f274;
	and.pred  	%p235, %p234, %p233;
	setp.le.f32 	%p236, %f1534, %f274;
	and.pred  	%p237, %p235, %p236;
	setp.ne.s32 	%p238, %r273, 2;
	and.pred  	%p239, %p237, %p238;
	@%p239 bra 	$L__BB0_245;
	setp.ltu.f32 	%p240, %f1539, %f275;
	setp.ltu.f32 	%p241, %f1538, %f275;
	or.pred  	%p242, %p240, %p241;
	setp.gtu.f32 	%p243, %f1539, %f274;
	or.pred  	%p244, %p243, %p242;
	setp.gtu.f32 	%p245, %f1538, %f274;
	or.pred  	%p246, %p244, %p245;
	@%p246 bra 	$L__BB0_261;
$L__BB0_245:
	or.b32  	%r697, %r273, 4;
	setp.eq.s32 	%p247, %r697, 5;
	@%p247 bra 	$L__BB0_247;
	setp.lt.s32 	%p248, %r273, 9;
	@%p248 bra 	$L__BB0_254;
$L__BB0_247:
	setp.lt.s32 	%p257, %r1093, %r1092;
	@%p257 bra 	$L__BB0_261;
	setp.eq.s32 	%p258, %r230, 0;
	add.s32 	%r710, %r1101, %r241;
	mul.lo.s32 	%r278, %r710, %r227;
	sub.f32 	%f720, %f1534, %f1536;
	mul.f32 	%f172, %f720, %f720;
	mov.u32 	%r1102, %r1092;
	@%p258 bra 	$L__BB0_252;
	setp.eq.s32 	%p259, %r230, 1;
	add.s32 	%r711, %r278, %r1092;
	shl.b32 	%r712, %r711, 2;
	mov.u32 	%r713, buffer;
	add.s32 	%r279, %r713, %r712;
	atom.shared.add.f32 	%f721, [%r279+-4], 0f3F800000;
	add.s32 	%r280, %r5, %r712;
	atom.shared.add.f32 	%f722, [%r280+-4], %f124;
	add.s32 	%r281, %r280, %r7;
	atom.shared.add.f32 	%f723, [%r281+-4], %f1536;
	add.s32 	%r282, %r280, %r6;
	atom.shared.add.f32 	%f724, [%r282+-4], %f1534;
	add.s32 	%r283, %r279, %r6;
	atom.shared.add.f32 	%f725, [%r283+-4], %f172;
	mov.u32 	%r1102, %r231;
	@%p259 bra 	$L__BB0_252;
	setp.eq.s32 	%p260, %r230, 2;
	atom.shared.add.f32 	%f726, [%r279], 0f3F800000;
	atom.shared.add.f32 	%f727, [%r280], %f124;
	atom.shared.add.f32 	%f728, [%r281], %f1536;
	atom.shared.add.f32 	%f729, [%r282], %f1534;
	atom.shared.add.f32 	%f730, [%r283], %f172;
	mov.u32 	%r1102, %r232;
	@%p260 bra 	$L__BB0_252;
	atom.shared.add.f32 	%f731, [%r279+4], 0f3F800000;
	atom.shared.add.f32 	%f732, [%r280+4], %f124;
	atom.shared.add.f32 	%f733, [%r281+4], %f1536;
	atom.shared.add.f32 	%f734, [%r282+4], %f1534;
	atom.shared.add.f32 	%f735, [%r283+4], %f172;
	mov.u32 	%r1102, %r233;
$L__BB0_252:
	setp.lt.u32 	%p261, %r229, 3;
	@%p261 bra 	$L__BB0_261;
$L__BB0_253:
	add.s32 	%r714, %r278, %r1102;
	shl.b32 	%r715, %r714, 2;
	mov.u32 	%r716, buffer;
	add.s32 	%r717, %r716, %r715;
	atom.shared.add.f32 	%f736, [%r717+-4], 0f3F800000;
	add.s32 	%r718, %r5, %r715;
	atom.shared.add.f32 	%f737, [%r718+-4], %f124;
	add.s32 	%r719, %r718, %r7;
	atom.shared.add.f32 	%f738, [%r719+-4], %f1536;
	add.s32 	%r720, %r718, %r6;
	atom.shared.add.f32 	%f739, [%r720+-4], %f1534;
	add.s32 	%r721, %r717, %r6;
	atom.shared.add.f32 	%f740, [%r721+-4], %f172;
	atom.shared.add.f32 	%f741, [%r717], 0f3F800000;
	atom.shared.add.f32 	%f742, [%r718], %f124;
	atom.shared.add.f32 	%f743, [%r719], %f1536;
	atom.shared.add.f32 	%f744, [%r720], %f1534;
	atom.shared.add.f32 	%f745, [%r721], %f172;
	atom.shared.add.f32 	%f746, [%r717+4], 0f3F800000;
	atom.shared.add.f32 	%f747, [%r718+4], %f124;
	atom.shared.add.f32 	%f748, [%r719+4], %f1536;
	atom.shared.add.f32 	%f749, [%r720+4], %f1534;
	atom.shared.add.f32 	%f750, [%r721+4], %f172;
	atom.shared.add.f32 	%f751, [%r717+8], 0f3F800000;
	atom.shared.add.f32 	%f752, [%r718+8], %f124;
	atom.shared.add.f32 	%f753, [%r719+8], %f1536;
	atom.shared.add.f32 	%f754, [%r720+8], %f1534;
	atom.shared.add.f32 	%f755, [%r721+8], %f172;
	add.s32 	%r1102, %r1102, 4;
	setp.eq.s32 	%p262, %r1102, %r228;
	@%p262 bra 	$L__BB0_261;
	bra.uni 	$L__BB0_253;
$L__BB0_254:
	setp.lt.s32 	%p250, %r1093, %r1092;
	or.pred  	%p251, %p238, %p250;
	@%p251 bra 	$L__BB0_261;
	setp.eq.s32 	%p252, %r230, 0;
	add.s32 	%r698, %r1101, %r241;
	mul.lo.s32 	%r287, %r698, %r227;
	add.f32 	%f681, %f1536, %f1539;
	mul.f32 	%f173, %f681, 0f3F000000;
	add.f32 	%f682, %f1534, %f1538;
	mul.f32 	%f174, %f682, 0f3F000000;
	sub.f32 	%f683, %f1538, %f1534;
	sub.f32 	%f684, %f1536, %f1539;
	mul.f32 	%f175, %f683, %f684;
	mov.u32 	%r1104, %r1092;
	@%p252 bra 	$L__BB0_259;
	setp.eq.s32 	%p253, %r230, 1;
	add.s32 	%r699, %r287, %r1092;
	shl.b32 	%r700, %r699, 2;
	mov.u32 	%r701, buffer;
	add.s32 	%r288, %r701, %r700;
	atom.shared.add.f32 	%f685, [%r288+-4], 0f3F800000;
	add.s32 	%r289, %r5, %r700;
	atom.shared.add.f32 	%f686, [%r289+-4], %f124;
	add.s32 	%r290, %r289, %r7;
	atom.shared.add.f32 	%f687, [%r290+-4], %f173;
	add.s32 	%r291, %r289, %r6;
	atom.shared.add.f32 	%f688, [%r291+-4], %f174;
	add.s32 	%r292, %r288, %r6;
	atom.shared.add.f32 	%f689, [%r292+-4], %f175;
	mov.u32 	%r1104, %r231;
	@%p253 bra 	$L__BB0_259;
	setp.eq.s32 	%p254, %r230, 2;
	atom.shared.add.f32 	%f690, [%r288], 0f3F800000;
	atom.shared.add.f32 	%f691, [%r289], %f124;
	atom.shared.add.f32 	%f692, [%r290], %f173;
	atom.shared.add.f32 	%f693, [%r291], %f174;
	atom.shared.add.f32 	%f694, [%r292], %f175;
	mov.u32 	%r1104, %r232;
	@%p254 bra 	$L__BB0_259;
	atom.shared.add.f32 	%f695, [%r288+4], 0f3F800000;
	atom.shared.add.f32 	%f696, [%r289+4], %f124;
	atom.shared.add.f32 	%f697, [%r290+4], %f173;
	atom.shared.add.f32 	%f698, [%r291+4], %f174;
	atom.shared.add.f32 	%f699, [%r292+4], %f175;
	mov.u32 	%r1104, %r233;
$L__BB0_259:
	setp.lt.u32 	%p255, %r229, 3;
	@%p255 bra 	$L__BB0_261;
$L__BB0_260:
	add.s32 	%r702, %r287, %r1104;
	shl.b32 	%r703, %r702, 2;
	mov.u32 	%r704, buffer;
	add.s32 	%r705, %r704, %r703;
	atom.shared.add.f32 	%f700, [%r705+-4], 0f3F800000;
	add.s32 	%r706, %r5, %r703;
	atom.shared.add.f32 	%f701, [%r706+-4], %f124;
	add.s32 	%r707, %r706, %r7;
	atom.shared.add.f32 	%f702, [%r707+-4], %f173;
	add.s32 	%r708, %r706, %r6;
	atom.shared.add.f32 	%f703, [%r708+-4], %f174;
	add.s32 	%r709, %r705, %r6;
	atom.shared.add.f32 	%f704, [%r709+-4], %f175;
	atom.shared.add.f32 	%f705, [%r705], 0f3F800000;
	atom.shared.add.f32 	%f706, [%r706], %f124;
	atom.shared.add.f32 	%f707, [%r707], %f173;
	atom.shared.add.f32 	%f708, [%r708], %f174;
	atom.shared.add.f32 	%f709, [%r709], %f175;
	atom.shared.add.f32 	%f710, [%r705+4], 0f3F800000;
	atom.shared.add.f32 	%f711, [%r706+4], %f124;
	atom.shared.add.f32 	%f712, [%r707+4], %f173;
	atom.shared.add.f32 	%f713, [%r708+4], %f174;
	atom.shared.add.f32 	%f714, [%r709+4], %f175;
	atom.shared.add.f32 	%f715, [%r705+8], 0f3F800000;
	atom.shared.add.f32 	%f716, [%r706+8], %f124;
	atom.shared.add.f32 	%f717, [%r707+8], %f173;
	atom.shared.add.f32 	%f718, [%r708+8], %f174;
	atom.shared.add.f32 	%f719, [%r709+8], %f175;
	add.s32 	%r1104, %r1104, 4;
	setp.ne.s32 	%p256, %r1104, %r228;
	@%p256 bra 	$L__BB0_260;
$L__BB0_261:
	add.s32 	%r1101, %r1101, 1;
	setp.ne.s32 	%p263, %r1101, %r484;
	@%p263 bra 	$L__BB0_238;
$L__BB0_262:
	add.s32 	%r1094, %r1094, 1;
	setp.ne.s32 	%p264, %r1094, %r483;
	@%p264 bra 	$L__BB0_188;
$L__BB0_263:
	setp.ne.s32 	%p390, %r1, 0;
	@%p390 bra 	$L__BB0_345;
	ld.global.f32 	%f996, [%rd17];
	sub.f32 	%f178, %f996, %f996;
	ld.global.f32 	%f997, [%rd19];
	sub.f32 	%f179, %f997, %f997;
	ld.global.f32 	%f998, [%rd21];
	sub.f32 	%f180, %f998, %f998;
	mul.f32 	%f999, %f179, %f179;
	fma.rn.f32 	%f181, %f178, %f178, %f999;
	fma.rn.f32 	%f182, %f180, %f180, %f181;
	setp.gtu.f32 	%p391, %f182, %f273;
	@%p391 bra 	$L__BB0_427;
	sqrt.rn.f32 	%f183, %f182;
	setp.le.f32 	%p392, %f183, %f270;
	mov.b32 	%r1118, 1;
	mov.u32 	%r1119, %r1118;
	@%p392 bra 	$L__BB0_273;
	setp.lt.s32 	%p393, %r481, 0;
	mov.b32 	%r1118, -1;
	mov.u32 	%r1119, %r1118;
	@%p393 bra 	$L__BB0_273;
	add.s32 	%r837, %r481, 2;
	max.s32 	%r838, %r837, 2;
	add.s32 	%r298, %r838, -1;
	and.b32  	%r299, %r298, 3;
	setp.lt.s32 	%p394, %r837, 5;
	mov.b32 	%r1119, -1;
	mov.b32 	%r1111, 2;
	mov.u32 	%r1118, %r1119;
	@%p394 bra 	$L__BB0_270;
	and.b32  	%r300, %r298, -4;
	mov.b32 	%r1119, -1;
	mov.b32 	%r1111, 2;
$L__BB0_269:
	add.s32 	%r841, %r1111, -2;
	cvt.rn.f32.s32 	%f1000, %r841;
	mul.f32 	%f1001, %f271, %f1000;
	sub.f32 	%f1002, %f1001, %f272;
	setp.ltu.f32 	%p395, %f183, %f1002;
	add.f32 	%f1003, %f272, %f1001;
	setp.gtu.f32 	%p396, %f183, %f1003;
	or.pred  	%p397, %p395, %p396;
	setp.lt.s32 	%p398, %r1118, 0;
	selp.b32 	%r842, %r1111, %r1118, %p398;
	selp.b32 	%r843, %r1118, %r842, %p397;
	selp.b32 	%r844, %r1119, %r1111, %p397;
	add.s32 	%r845, %r1111, 1;
	add.s32 	%r846, %r1111, -1;
	cvt.rn.f32.s32 	%f1004, %r846;
	mul.f32 	%f1005, %f271, %f1004;
	sub.f32 	%f1006, %f1005, %f272;
	setp.ltu.f32 	%p399, %f183, %f1006;
	add.f32 	%f1007, %f272, %f1005;
	setp.gtu.f32 	%p400, %f183, %f1007;
	or.pred  	%p401, %p399, %p400;
	setp.lt.s32 	%p402, %r843, 0;
	selp.b32 	%r847, %r845, %r843, %p402;
	selp.b32 	%r848, %r843, %r847, %p401;
	selp.b32 	%r849, %r844, %r845, %p401;
	add.s32 	%r850, %r1111, 2;
	cvt.rn.f32.s32 	%f1008, %r1111;
	mul.f32 	%f1009, %f271, %f1008;
	sub.f32 	%f1010, %f1009, %f272;
	setp.ltu.f32 	%p403, %f183, %f1010;
	add.f32 	%f1011, %f272, %f1009;
	setp.gtu.f32 	%p404, %f183, %f1011;
	or.pred  	%p405, %p403, %p404;
	setp.lt.s32 	%p406, %r848, 0;
	selp.b32 	%r851, %r850, %r848, %p406;
	selp.b32 	%r852, %r848, %r851, %p405;
	selp.b32 	%r853, %r849, %r850, %p405;
	add.s32 	%r854, %r1111, 3;
	cvt.rn.f32.s32 	%f1012, %r845;
	mul.f32 	%f1013, %f271, %f1012;
	sub.f32 	%f1014, %f1013, %f272;
	setp.ltu.f32 	%p407, %f183, %f1014;
	add.f32 	%f1015, %f272, %f1013;
	setp.gtu.f32 	%p408, %f183, %f1015;
	or.pred  	%p409, %p407, %p408;
	setp.lt.s32 	%p410, %r852, 0;
	selp.b32 	%r855, %r854, %r852, %p410;
	selp.b32 	%r1118, %r852, %r855, %p409;
	selp.b32 	%r1119, %r853, %r854, %p409;
	add.s32 	%r1111, %r1111, 4;
	setp.ne.s32 	%p411, %r850, %r300;
	@%p411 bra 	$L__BB0_269;
$L__BB0_270:
	setp.eq.s32 	%p412, %r299, 0;
	@%p412 bra 	$L__BB0_273;
	mov.b32 	%r1117, 0;
$L__BB0_272:
	.pragma "nounroll";
	add.s32 	%r857, %r1111, -2;
	cvt.rn.f32.s32 	%f1016, %r857;
	mul.f32 	%f1017, %f271, %f1016;
	sub.f32 	%f1018, %f1017, %f272;
	setp.ltu.f32 	%p413, %f183, %f1018;
	add.f32 	%f1019, %f272, %f1017;
	setp.gtu.f32 	%p414, %f183, %f1019;
	or.pred  	%p415, %p413, %p414;
	setp.lt.s32 	%p416, %r1118, 0;
	selp.b32 	%r858, %r1111, %r1118, %p416;
	selp.b32 	%r1118, %r1118, %r858, %p415;
	selp.b32 	%r1119, %r1119, %r1111, %p415;
	add.s32 	%r1111, %r1111, 1;
	add.s32 	%r1117, %r1117, 1;
	setp.ne.s32 	%p417, %r1117, %r299;
	@%p417 bra 	$L__BB0_272;
$L__BB0_273:
	setp.lt.s32 	%p418, %r1119, 0;
	setp.lt.s32 	%p419, %r483, 1;
	or.pred  	%p420, %p418, %p419;
	@%p420 bra 	$L__BB0_427;
	setp.ge.f32 	%p421, %f181, 0f00000000;
	selp.f32 	%f1021, %f181, 0f00000000, %p421;
	sqrt.rn.f32 	%f184, %f1021;
	neg.f32 	%f185, %f184;
	add.s32 	%r322, %r481, 2;
	add.s32 	%r323, %r1119, 1;
	sub.s32 	%r860, %r323, %r1118;
	sub.s32 	%r324, %r1119, %r1118;
	and.b32  	%r325, %r860, 3;
	add.s32 	%r326, %r1118, 1;
	add.s32 	%r327, %r1118, 2;
	add.s32 	%r328, %r1118, 3;
	neg.s32 	%r329, %r1119;
	shl.b32 	%r330, %r322, 2;
	add.s32 	%r331, %r6, -4;
	shl.b32 	%r332, %r482, 4;
	shl.b32 	%r333, %r482, 2;
	add.s32 	%r334, %r7, 4;
	mov.b32 	%r1120, 0;
$L__BB0_275:
	setp.lt.f32 	%p422, %f184, %f270;
	mov.f32 	%f1542, 0f3F800000;
	@%p422 bra 	$L__BB0_277;
	mul.wide.u32 	%rd265, %r1120, 4;
	add.s64 	%rd266, %rd13, %rd265;
	ld.global.f32 	%f1023, [%rd266];
	add.s64 	%rd267, %rd12, %rd265;
	ld.global.f32 	%f1024, [%rd267];
	mul.f32 	%f1025, %f179, %f1024;
	fma.rn.f32 	%f1026, %f178, %f1023, %f1025;
	div.rn.f32 	%f1542, %f1026, %f184;
$L__BB0_277:
	abs.f32 	%f1027, %f1542;
	mul.wide.u32 	%rd268, %r1120, 4;
	add.s64 	%rd269, %rd11, %rd268;
	ld.global.f32 	%f1028, [%rd269];
	setp.ltu.f32 	%p423, %f1027, %f1028;
	@%p423 bra 	$L__BB0_344;
	mul.wide.u32 	%rd270, %r1120, 4;
	add.s64 	%rd271, %rd13, %rd270;
	ld.global.f32 	%f1029, [%rd271];
	mul.f32 	%f1030, %f179, %f1029;
	add.s64 	%rd272, %rd12, %rd270;
	ld.global.f32 	%f1031, [%rd272];
	mul.f32 	%f1032, %f178, %f1031;
	sub.f32 	%f1033, %f1030, %f1032;
	abs.f32 	%f1034, %f1033;
	add.s64 	%rd273, %rd10, %rd270;
	ld.global.f32 	%f1035, [%rd273];
	setp.geu.f32 	%p424, %f1034, %f1035;
	@%p424 bra 	$L__BB0_344;
	setp.eq.s32 	%p425, %r1118, 1;
	setp.lt.f32 	%p426, %f1542, 0f00000000;
	selp.f32 	%f190, %f185, %f184, %p426;
	mul.wide.u32 	%rd274, %r1120, 4;
	add.s64 	%rd23, %rd9, %rd274;
	add.s64 	%rd24, %rd8, %rd274;
	mov.f32 	%f1543, 0f00000000;
	@%p425 bra 	$L__BB0_281;
	ld.global.f32 	%f1037, [%rd23];
	ld.global.f32 	%f1038, [%rd24];
	mul.f32 	%f1039, %f180, %f1038;
	fma.rn.f32 	%f1040, %f190, %f1037, %f1039;
	div.rn.f32 	%f1543, %f1040, %f183;
$L__BB0_281:
	ld.global.f32 	%f1041, [%rd23];
	mul.f32 	%f1042, %f180, %f1041;
	ld.global.f32 	%f1043, [%rd24];
	mul.f32 	%f1044, %f190, %f1043;
	sub.f32 	%f193, %f1042, %f1044;
	abs.f32 	%f1045, %f1543;
	mul.wide.u32 	%rd275, %r1120, 4;
	add.s64 	%rd276, %rd7, %rd275;
	ld.global.f32 	%f1046, [%rd276];
	setp.ltu.f32 	%p427, %f1045, %f1046;
	@%p427 bra 	$L__BB0_344;
	abs.f32 	%f1047, %f193;
	mul.wide.u32 	%rd277, %r1120, 4;
	add.s64 	%rd278, %rd6, %rd277;
	ld.global.f32 	%f1048, [%rd278];
	setp.gtu.f32 	%p428, %f1047, %f1048;
	@%p428 bra 	$L__BB0_344;
	setp.lt.s32 	%p429, %r484, 1;
	@%p429 bra 	$L__BB0_344;
	mul.wide.u32 	%rd279, %r1120, 4;
	add.s64 	%rd280, %rd5, %rd279;
	ld.global.f32 	%f1049, [%rd280];
	setp.ltu.f32 	%p430, %f1049, 0f42B40000;
	setp.ge.f32 	%p431, %f1542, 0f00000000;
	setp.ge.f32 	%p432, %f1543, 0f00000000;
	and.pred  	%p7, %p431, %p432;
	mul.lo.s32 	%r336, %r1120, %r484;
	@%p430 bra 	$L__BB0_321;
	mov.b32 	%r1121, 0;
$L__BB0_286:
	mul.wide.u32 	%rd281, %r1121, 4;
	add.s64 	%rd282, %rd4, %rd281;
	ld.global.u32 	%r338, [%rd282];
	@%p7 bra 	$L__BB0_288;
	mul.wide.u32 	%rd283, %r1121, 4;
	add.s64 	%rd284, %rd3, %rd283;
	ld.global.u32 	%r862, [%rd284];
	add.s32 	%r863, %r862, -1;
	mad.lo.s32 	%r864, %r863, %r480, %r2;
	mul.wide.s32 	%rd285, %r864, 4;
	add.s64 	%rd286, %rd2, %rd285;
	add.s64 	%rd287, %rd1, %rd283;
	ld.global.u32 	%r865, [%rd287];
	add.s32 	%r866, %r865, -1;
	mad.lo.s32 	%r867, %r866, %r480, %r2;
	mul.wide.s32 	%rd288, %r867, 4;
	add.s64 	%rd289, %rd2, %rd288;
	ld.global.f32 	%f1553, [%rd289];
	ld.global.f32 	%f1552, [%rd286];
	bra.uni 	$L__BB0_289;
$L__BB0_288:
	mul.wide.u32 	%rd290, %r1121, 4;
	add.s64 	%rd291, %rd3, %rd290;
	ld.global.u32 	%r868, [%rd291];
	add.s32 	%r869, %r868, -1;
	mad.lo.s32 	%r870, %r869, %r480, %r2;
	mul.wide.s32 	%rd292, %r870, 4;
	add.s64 	%rd293, %rd2, %rd292;
	add.s64 	%rd294, %rd1, %rd290;
	ld.global.u32 	%r871, [%rd294];
	add.s32 	%r872, %r871, -1;
	mad.lo.s32 	%r873, %r872, %r480, %r2;
	mul.wide.s32 	%rd295, %r873, 4;
	add.s64 	%rd296, %rd2, %rd295;
	ld.global.f32 	%f1553, [%rd296];
	ld.global.f32 	%f1552, [%rd293];
$L__BB0_289:
	setp.ltu.f32 	%p433, %f1553, %f275;
	setp.ltu.f32 	%p434, %f1552, %f275;
	or.pred  	%p435, %p433, %p434;
	setp.gtu.f32 	%p436, %f1553, %f274;
	or.pred  	%p437, %p436, %p435;
	setp.gtu.f32 	%p438, %f1552, %f274;
	or.pred  	%p439, %p437, %p438;
	@%p439 bra 	$L__BB0_300;
	or.b32  	%r874, %r338, 4;
	setp.eq.s32 	%p440, %r874, 5;
	@%p440 bra 	$L__BB0_301;
	setp.gt.s32 	%p441, %r338, 8;
	@%p441 bra 	$L__BB0_301;
	setp.ne.s32 	%p442, %r338, 2;
	setp.lt.s32 	%p443, %r1119, %r1118;
	or.pred  	%p444, %p442, %p443;
	@%p444 bra 	$L__BB0_300;
	setp.eq.s32 	%p445, %r325, 0;
	add.s32 	%r339, %r1121, %r336;
	add.f32 	%f1051, %f1553, %f1553;
	mul.f32 	%f200, %f1051, 0f3F000000;
	add.f32 	%f1052, %f1552, %f1552;
	mul.f32 	%f201, %f1052, 0f3F000000;
	sub.f32 	%f1053, %f1552, %f1552;
	sub.f32 	%f1054, %f1553, %f1553;
	mul.f32 	%f202, %f1053, %f1054;
	mov.u32 	%r1122, %r1118;
	@%p445 bra 	$L__BB0_297;
	setp.eq.s32 	%p446, %r325, 1;
	mad.lo.s32 	%r875, %r339, %r322, %r1118;
	shl.b32 	%r876, %r875, 2;
	mov.u32 	%r877, buffer;
	add.s32 	%r340, %r877, %r876;
	atom.shared.add.f32 	%f1055, [%r340+-4], 0f3F800000;
	add.s32 	%r341, %r5, %r876;
	atom.shared.add.f32 	%f1056, [%r341+-4], %f183;
	add.s32 	%r342, %r341, %r7;
	atom.shared.add.f32 	%f1057, [%r342+-4], %f200;
	add.s32 	%r343, %r341, %r6;
	atom.shared.add.f32 	%f1058, [%r343+-4], %f201;
	add.s32 	%r344, %r340, %r6;
	atom.shared.add.f32 	%f1059, [%r344+-4], %f202;
	mov.u32 	%r1122, %r326;
	@%p446 bra 	$L__BB0_297;
	setp.eq.s32 	%p447, %r325, 2;
	atom.shared.add.f32 	%f1060, [%r340], 0f3F800000;
	atom.shared.add.f32 	%f1061, [%r341], %f183;
	atom.shared.add.f32 	%f1062, [%r342], %f200;
	atom.shared.add.f32 	%f1063, [%r343], %f201;
	atom.shared.add.f32 	%f1064, [%r344], %f202;
	mov.u32 	%r1122, %r327;
	@%p447 bra 	$L__BB0_297;
	atom.shared.add.f32 	%f1065, [%r340+4], 0f3F800000;
	atom.shared.add.f32 	%f1066, [%r341+4], %f183;
	atom.shared.add.f32 	%f1067, [%r342+4], %f200;
	atom.shared.add.f32 	%f1068, [%r343+4], %f201;
	atom.shared.add.f32 	%f1069, [%r344+4], %f202;
	mov.u32 	%r1122, %r328;
$L__BB0_297:
	setp.lt.u32 	%p448, %r324, 3;
	@%p448 bra 	$L__BB0_300;
	add.s32 	%r1124, %r329, %r1122;
	shl.b32 	%r878, %r1122, 2;
	mad.lo.s32 	%r879, %r330, %r339, %r878;
	mov.u32 	%r880, buffer;
	add.s32 	%r1123, %r880, %r879;
$L__BB0_299:
	atom.shared.add.f32 	%f1070, [%r1123+-4], 0f3F800000;
	add.s32 	%r881, %r1123, %r333;
	atom.shared.add.f32 	%f1071, [%r881+-4], %f183;
	add.s32 	%r882, %r1123, %r332;
	atom.shared.add.f32 	%f1072, [%r882+-4], %f200;
	add.s32 	%r883, %r1123, %r334;
	atom.shared.add.f32 	%f1073, [%r883+-8], %f201;
	add.s32 	%r884, %r1123, %r331;
	atom.shared.add.f32 	%f1074, [%r884], %f202;
	atom.shared.add.f32 	%f1075, [%r1123], 0f3F800000;
	atom.shared.add.f32 	%f1076, [%r881], %f183;
	atom.shared.add.f32 	%f1077, [%r882], %f200;
	atom.shared.add.f32 	%f1078, [%r883+-4], %f201;
	atom.shared.add.f32 	%f1079, [%r884+4], %f202;
	atom.shared.add.f32 	%f1080, [%r1123+4], 0f3F800000;
	atom.shared.add.f32 	%f1081, [%r881+4], %f183;
	atom.shared.add.f32 	%f1082, [%r882+4], %f200;
	atom.shared.add.f32 	%f1083, [%r883], %f201;
	atom.shared.add.f32 	%f1084, [%r884+8], %f202;
	atom.shared.add.f32 	%f1085, [%r1123+8], 0f3F800000;
	atom.shared.add.f32 	%f1086, [%r881+8], %f183;
	atom.shared.add.f32 	%f1087, [%r882+8], %f200;
	atom.shared.add.f32 	%f1088, [%r883+4], %f201;
	atom.shared.add.f32 	%f1089, [%r884+12], %f202;
	add.s32 	%r1124, %r1124, 4;
	add.s32 	%r1123, %r1123, 16;
	setp.eq.s32 	%p449, %r1124, 1;
	@%p449 bra 	$L__BB0_300;
	bra.uni 	$L__BB0_299;
$L__BB0_300:
	add.s32 	%r1121, %r1121, 1;
	setp.eq.s32 	%p465, %r1121, %r484;
	@%p465 bra 	$L__BB0_344;
	bra.uni 	$L__BB0_286;
$L__BB0_301:
	setp.lt.s32 	%p450, %r1119, %r1118;
	@%p450 bra 	$L__BB0_300;
	setp.eq.s32 	%p451, %r325, 0;
	add.s32 	%r885, %r1121, %r336;
	mul.lo.s32 	%r352, %r885, %r322;
	sub.f32 	%f1090, %f1552, %f1553;
	mul.f32 	%f203, %f1090, %f1090;
	setp.lt.f32 	%p452, %f1553, %f274;
	setp.lt.f32 	%p453, %f1552, %f274;
	and.pred  	%p8, %p452, %p453;
	mov.u32 	%r1125, %r1118;
	@%p451 bra 	$L__BB0_311;
	add.s32 	%r886, %r352, %r1118;
	shl.b32 	%r887, %r886, 2;
	mov.u32 	%r888, buffer;
	add.s32 	%r354, %r888, %r887;
	atom.shared.add.f32 	%f1091, [%r354+-4], 0f3F800000;
	add.s32 	%r355, %r5, %r887;
	atom.shared.add.f32 	%f1092, [%r355+-4], %f183;
	add.s32 	%r356, %r355, %r7;
	atom.shared.add.f32 	%f1093, [%r356+-4], %f1553;
	add.s32 	%r357, %r355, %r6;
	atom.shared.add.f32 	%f1094, [%r357+-4], %f1552;
	add.s32 	%r358, %r354, %r6;
	atom.shared.add.f32 	%f1095, [%r358+-4], %f203;
	not.pred 	%p454, %p8;
	@%p454 bra 	$L__BB0_305;
	atom.shared.add.f32 	%f1096, [%r354+-4], 0f3F800000;
	atom.shared.add.f32 	%f1097, [%r355+-4], %f183;
	atom.shared.add.f32 	%f1098, [%r356+-4], %f1553;
	atom.shared.add.f32 	%f1099, [%r357+-4], %f1552;
	atom.shared.add.f32 	%f1100, [%r358+-4], %f203;
$L__BB0_305:
	setp.eq.s32 	%p455, %r325, 1;
	mov.u32 	%r1125, %r326;
	@%p455 bra 	$L__BB0_311;
	atom.shared.add.f32 	%f1101, [%r354], 0f3F800000;
	atom.shared.add.f32 	%f1102, [%r355], %f183;
	atom.shared.add.f32 	%f1103, [%r356], %f1553;
	atom.shared.add.f32 	%f1104, [%r357], %f1552;
	atom.shared.add.f32 	%f1105, [%r358], %f203;
	@%p454 bra 	$L__BB0_308;
	atom.shared.add.f32 	%f1106, [%r354], 0f3F800000;
	atom.shared.add.f32 	%f1107, [%r355], %f183;
	atom.shared.add.f32 	%f1108, [%r356], %f1553;
	atom.shared.add.f32 	%f1109, [%r357], %f1552;
	atom.shared.add.f32 	%f1110, [%r358], %f203;
$L__BB0_308:
	setp.eq.s32 	%p457, %r325, 2;
	mov.u32 	%r1125, %r327;
	@%p457 bra 	$L__BB0_311;
	atom.shared.add.f32 	%f1111, [%r354+4], 0f3F800000;
	atom.shared.add.f32 	%f1112, [%r355+4], %f183;
	atom.shared.add.f32 	%f1113, [%r356+4], %f1553;
	atom.shared.add.f32 	%f1114, [%r357+4], %f1552;
	atom.shared.add.f32 	%f1115, [%r358+4], %f203;
	mov.u32 	%r1125, %r328;
	@%p454 bra 	$L__BB0_311;
	atom.shared.add.f32 	%f1116, [%r354+4], 0f3F800000;
	atom.shared.add.f32 	%f1117, [%r355+4], %f183;
	atom.shared.add.f32 	%f1118, [%r356+4], %f1553;
	atom.shared.add.f32 	%f1119, [%r357+4], %f1552;
	atom.shared.add.f32 	%f1120, [%r358+4], %f203;
	mov.u32 	%r1125, %r328;
$L__BB0_311:
	setp.lt.u32 	%p459, %r324, 3;
	@%p459 bra 	$L__BB0_300;
$L__BB0_312:
	add.s32 	%r889, %r352, %r1125;
	shl.b32 	%r890, %r889, 2;
	mov.u32 	%r891, buffer;
	add.s32 	%r361, %r891, %r890;
	atom.shared.add.f32 	%f1121, [%r361+-4], 0f3F800000;
	add.s32 	%r362, %r5, %r890;
	atom.shared.add.f32 	%f1122, [%r362+-4], %f183;
	add.s32 	%r363, %r362, %r7;
	atom.shared.add.f32 	%f1123, [%r363+-4], %f1553;
	add.s32 	%r364, %r362, %r6;
	atom.shared.add.f32 	%f1124, [%r364+-4], %f1552;
	add.s32 	%r365, %r361, %r6;
	atom.shared.add.f32 	%f1125, [%r365+-4], %f203;
	not.pred 	%p460, %p8;
	@%p460 bra 	$L__BB0_314;
	atom.shared.add.f32 	%f1126, [%r361+-4], 0f3F800000;
	atom.shared.add.f32 	%f1127, [%r362+-4], %f183;
	atom.shared.add.f32 	%f1128, [%r363+-4], %f1553;
	atom.shared.add.f32 	%f1129, [%r364+-4], %f1552;
	atom.shared.add.f32 	%f1130, [%r365+-4], %f203;
$L__BB0_314:
	atom.shared.add.f32 	%f1131, [%r361], 0f3F800000;
	atom.shared.add.f32 	%f1132, [%r362], %f183;
	atom.shared.add.f32 	%f1133, [%r363], %f1553;
	atom.shared.add.f32 	%f1134, [%r364], %f1552;
	atom.shared.add.f32 	%f1135, [%r365], %f203;
	@%p460 bra 	$L__BB0_316;
	atom.shared.add.f32 	%f1136, [%r361], 0f3F800000;
	atom.shared.add.f32 	%f1137, [%r362], %f183;
	atom.shared.add.f32 	%f1138, [%r363], %f1553;
	atom.shared.add.f32 	%f1139, [%r364], %f1552;
	atom.shared.add.f32 	%f1140, [%r365], %f203;
$L__BB0_316:
	atom.shared.add.f32 	%f1141, [%r361+4], 0f3F800000;
	atom.shared.add.f32 	%f1142, [%r362+4], %f183;
	atom.shared.add.f32 	%f1143, [%r363+4], %f1553;
	atom.shared.add.f32 	%f1144, [%r364+4], %f1552;
	atom.shared.add.f32 	%f1145, [%r365+4], %f203;
	@%p460 bra 	$L__BB0_318;
	atom.shared.add.f32 	%f1146, [%r361+4], 0f3F800000;
	atom.shared.add.f32 	%f1147, [%r362+4], %f183;
	atom.shared.add.f32 	%f1148, [%r363+4], %f1553;
	atom.shared.add.f32 	%f1149, [%r364+4], %f1552;
	atom.shared.add.f32 	%f1150, [%r365+4], %f203;
$L__BB0_318:
	atom.shared.add.f32 	%f1151, [%r361+8], 0f3F800000;
	atom.shared.add.f32 	%f1152, [%r362+8], %f183;
	atom.shared.add.f32 	%f1153, [%r363+8], %f1553;
	atom.shared.add.f32 	%f1154, [%r364+8], %f1552;
	atom.shared.add.f32 	%f1155, [%r365+8], %f203;
	@%p460 bra 	$L__BB0_320;
	atom.shared.add.f32 	%f1156, [%r361+8], 0f3F800000;
	atom.shared.add.f32 	%f1157, [%r362+8], %f183;
	atom.shared.add.f32 	%f1158, [%r363+8], %f1553;
	atom.shared.add.f32 	%f1159, [%r364+8], %f1552;
	atom.shared.add.f32 	%f1160, [%r365+8], %f203;
$L__BB0_320:
	add.s32 	%r1125, %r1125, 4;
	setp.eq.s32 	%p464, %r1125, %r323;
	@%p464 bra 	$L__BB0_300;
	bra.uni 	$L__BB0_312;
$L__BB0_321:
	mov.b32 	%r1127, 0;
	not.pred 	%p466, %p7;
$L__BB0_322:
	mul.wide.u32 	%rd297, %r1127, 4;
	add.s64 	%rd298, %rd4, %rd297;
	ld.global.u32 	%r368, [%rd298];
	@%p466 bra 	$L__BB0_324;
	mul.wide.u32 	%rd306, %r1127, 4;
	add.s64 	%rd307, %rd3, %rd306;
	ld.global.u32 	%r899, [%rd307];
	add.s32 	%r900, %r899, -1;
	mad.lo.s32 	%r901, %r900, %r480, %r2;
	mul.wide.s32 	%rd308, %r901, 4;
	add.s64 	%rd309, %rd2, %rd308;
	ld.global.f32 	%f1548, [%rd309];
	add.s64 	%rd310, %rd1, %rd306;
	ld.global.u32 	%r902, [%rd310];
	add.s32 	%r903, %r902, -1;
	mad.lo.s32 	%r904, %r903, %r480, %r2;
	mul.wide.s32 	%rd311, %r904, 4;
	add.s64 	%rd312, %rd2, %rd311;
	ld.global.f32 	%f1550, [%rd312];
	setp.eq.s32 	%p468, %r368, 2;
	selp.f32 	%f1552, %f1548, %f1552, %p468;
	selp.f32 	%f1553, %f1550, %f1553, %p468;
	bra.uni 	$L__BB0_325;
$L__BB0_324:
	mul.wide.u32 	%rd299, %r1127, 4;
	add.s64 	%rd300, %rd3, %rd299;
	ld.global.u32 	%r893, [%rd300];
	add.s32 	%r894, %r893, -1;
	mad.lo.s32 	%r895, %r894, %r480, %r2;
	mul.wide.s32 	%rd301, %r895, 4;
	add.s64 	%rd302, %rd2, %rd301;
	ld.global.f32 	%f1548, [%rd302];
	add.s64 	%rd303, %rd1, %rd299;
	ld.global.u32 	%r896, [%rd303];
	add.s32 	%r897, %r896, -1;
	mad.lo.s32 	%r898, %r897, %r480, %r2;
	mul.wide.s32 	%rd304, %r898, 4;
	add.s64 	%rd305, %rd2, %rd304;
	ld.global.f32 	%f1550, [%rd305];
	setp.eq.s32 	%p467, %r368, 2;
	selp.f32 	%f1552, %f1548, %f1552, %p467;
	selp.f32 	%f1553, %f1550, %f1553, %p467;
$L__BB0_325:
	setp.ge.f32 	%p469, %f1550, %f275;
	setp.ge.f32 	%p470, %f1548, %f275;
	and.pred  	%p471, %p469, %p470;
	setp.le.f32 	%p472, %f1550, %f274;
	and.pred  	%p473, %p472, %p471;
	setp.le.f32 	%p474, %f1548, %f274;
	and.pred  	%p475, %p473, %p474;
	setp.ne.s32 	%p476, %r368, 2;
	and.pred  	%p477, %p475, %p476;
	@%p477 bra 	$L__BB0_327;
	setp.ltu.f32 	%p478, %f1553, %f275;
	setp.ltu.f32 	%p479, %f1552, %f275;
	or.pred  	%p480, %p478, %p479;
	setp.gtu.f32 	%p481, %f1553, %f274;
	or.pred  	%p482, %p481, %p480;
	setp.gtu.f32 	%p483, %f1552, %f274;
	or.pred  	%p484, %p482, %p483;
	@%p484 bra 	$L__BB0_343;
$L__BB0_327:
	or.b32  	%r905, %r368, 4;
	setp.eq.s32 	%p485, %r905, 5;
	@%p485 bra 	$L__BB0_329;
	setp.lt.s32 	%p486, %r368, 9;
	@%p486 bra 	$L__BB0_336;
$L__BB0_329:
	setp.lt.s32 	%p495, %r1119, %r1118;
	@%p495 bra 	$L__BB0_343;
	setp.eq.s32 	%p496, %r325, 0;
	add.s32 	%r918, %r1127, %r336;
	mul.lo.s32 	%r369, %r918, %r322;
	sub.f32 	%f1200, %f1548, %f1550;
	mul.f32 	%f218, %f1200, %f1200;
	mov.u32 	%r1128, %r1118;
	@%p496 bra 	$L__BB0_334;
	setp.eq.s32 	%p497, %r325, 1;
	add.s32 	%r919, %r369, %r1118;
	shl.b32 	%r920, %r919, 2;
	mov.u32 	%r921, buffer;
	add.s32 	%r370, %r921, %r920;
	atom.shared.add.f32 	%f1201, [%r370+-4], 0f3F800000;
	add.s32 	%r371, %r5, %r920;
	atom.shared.add.f32 	%f1202, [%r371+-4], %f183;
	add.s32 	%r372, %r371, %r7;
	atom.shared.add.f32 	%f1203, [%r372+-4], %f1550;
	add.s32 	%r373, %r371, %r6;
	atom.shared.add.f32 	%f1204, [%r373+-4], %f1548;
	add.s32 	%r374, %r370, %r6;
	atom.shared.add.f32 	%f1205, [%r374+-4], %f218;
	mov.u32 	%r1128, %r326;
	@%p497 bra 	$L__BB0_334;
	setp.eq.s32 	%p498, %r325, 2;
	atom.shared.add.f32 	%f1206, [%r370], 0f3F800000;
	atom.shared.add.f32 	%f1207, [%r371], %f183;
	atom.shared.add.f32 	%f1208, [%r372], %f1550;
	atom.shared.add.f32 	%f1209, [%r373], %f1548;
	atom.shared.add.f32 	%f1210, [%r374], %f218;
	mov.u32 	%r1128, %r327;
	@%p498 bra 	$L__BB0_334;
	atom.shared.add.f32 	%f1211, [%r370+4], 0f3F800000;
	atom.shared.add.f32 	%f1212, [%r371+4], %f183;
	atom.shared.add.f32 	%f1213, [%r372+4], %f1550;
	atom.shared.add.f32 	%f1214, [%r373+4], %f1548;
	atom.shared.add.f32 	%f1215, [%r374+4], %f218;
	mov.u32 	%r1128, %r328;
$L__BB0_334:
	setp.lt.u32 	%p499, %r324, 3;
	@%p499 bra 	$L__BB0_343;
$L__BB0_335:
	add.s32 	%r922, %r369, %r1128;
	shl.b32 	%r923, %r922, 2;
	mov.u32 	%r924, buffer;
	add.s32 	%r925, %r924, %r923;
	atom.shared.add.f32 	%f1216, [%r925+-4], 0f3F800000;
	add.s32 	%r926, %r5, %r923;
	atom.shared.add.f32 	%f1217, [%r926+-4], %f183;
	add.s32 	%r927, %r926, %r7;
	atom.shared.add.f32 	%f1218, [%r927+-4], %f1550;
	add.s32 	%r928, %r926, %r6;
	atom.shared.add.f32 	%f1219, [%r928+-4], %f1548;
	add.s32 	%r929, %r925, %r6;
	atom.shared.add.f32 	%f1220, [%r929+-4], %f218;
	atom.shared.add.f32 	%f1221, [%r925], 0f3F800000;
	atom.shared.add.f32 	%f1222, [%r926], %f183;
	atom.shared.add.f32 	%f1223, [%r927], %f1550;
	atom.shared.add.f32 	%f1224, [%r928], %f1548;
	atom.shared.add.f32 	%f1225, [%r929], %f218;
	atom.shared.add.f32 	%f1226, [%r925+4], 0f3F800000;
	atom.shared.add.f32 	%f1227, [%r926+4], %f183;
	atom.shared.add.f32 	%f1228, [%r927+4], %f1550;
	atom.shared.add.f32 	%f1229, [%r928+4], %f1548;
	atom.shared.add.f32 	%f1230, [%r929+4], %f218;
	atom.shared.add.f32 	%f1231, [%r925+8], 0f3F800000;
	atom.shared.add.f32 	%f1232, [%r926+8], %f183;
	atom.shared.add.f32 	%f1233, [%r927+8], %f1550;
	atom.shared.add.f32 	%f1234, [%r928+8], %f1548;
	atom.shared.add.f32 	%f1235, [%r929+8], %f218;
	add.s32 	%r1128, %r1128, 4;
	setp.eq.s32 	%p500, %r1128, %r323;
	@%p500 bra 	$L__BB0_343;
	bra.uni 	$L__BB0_335;
$L__BB0_336:
	setp.lt.s32 	%p488, %r1119, %r1118;
	or.pred  	%p489, %p476, %p488;
	@%p489 bra 	$L__BB0_343;
	setp.eq.s32 	%p490, %r325, 0;
	add.s32 	%r906, %r1127, %r336;
	mul.lo.s32 	%r378, %r906, %r322;
	add.f32 	%f1161, %f1550, %f1553;
	mul.f32 	%f219, %f1161, 0f3F000000;
	add.f32 	%f1162, %f1548, %f1552;
	mul.f32 	%f220, %f1162, 0f3F000000;
	sub.f32 	%f1163, %f1552, %f1548;
	sub.f32 	%f1164, %f1550, %f1553;
	mul.f32 	%f221, %f1163, %f1164;
	mov.u32 	%r1130, %r1118;
	@%p490 bra 	$L__BB0_341;
	setp.eq.s32 	%p491, %r325, 1;
	add.s32 	%r907, %r378, %r1118;
	shl.b32 	%r908, %r907, 2;
	mov.u32 	%r909, buffer;
	add.s32 	%r379, %r909, %r908;
	atom.shared.add.f32 	%f1165, [%r379+-4], 0f3F800000;
	add.s32 	%r380, %r5, %r908;
	atom.shared.add.f32 	%f1166, [%r380+-4], %f183;
	add.s32 	%r381, %r380, %r7;
	atom.shared.add.f32 	%f1167, [%r381+-4], %f219;
	add.s32 	%r382, %r380, %r6;
	atom.shared.add.f32 	%f1168, [%r382+-4], %f220;
	add.s32 	%r383, %r379, %r6;
	atom.shared.add.f32 	%f1169, [%r383+-4], %f221;
	mov.u32 	%r1130, %r326;
	@%p491 bra 	$L__BB0_341;
	setp.eq.s32 	%p492, %r325, 2;
	atom.shared.add.f32 	%f1170, [%r379], 0f3F800000;
	atom.shared.add.f32 	%f1171, [%r380], %f183;
	atom.shared.add.f32 	%f1172, [%r381], %f219;
	atom.shared.add.f32 	%f1173, [%r382], %f220;
	atom.shared.add.f32 	%f1174, [%r383], %f221;
	mov.u32 	%r1130, %r327;
	@%p492 bra 	$L__BB0_341;
	atom.shared.add.f32 	%f1175, [%r379+4], 0f3F800000;
	atom.shared.add.f32 	%f1176, [%r380+4], %f183;
	atom.shared.add.f32 	%f1177, [%r381+4], %f219;
	atom.shared.add.f32 	%f1178, [%r382+4], %f220;
	atom.shared.add.f32 	%f1179, [%r383+4], %f221;
	mov.u32 	%r1130, %r328;
$L__BB0_341:
	setp.lt.u32 	%p493, %r324, 3;
	@%p493 bra 	$L__BB0_343;
$L__BB0_342:
	add.s32 	%r910, %r378, %r1130;
	shl.b32 	%r911, %r910, 2;
	mov.u32 	%r912, buffer;
	add.s32 	%r913, %r912, %r911;
	atom.shared.add.f32 	%f1180, [%r913+-4], 0f3F800000;
	add.s32 	%r914, %r5, %r911;
	atom.shared.add.f32 	%f1181, [%r914+-4], %f183;
	add.s32 	%r915, %r914, %r7;
	atom.shared.add.f32 	%f1182, [%r915+-4], %f219;
	add.s32 	%r916, %r914, %r6;
	atom.shared.add.f32 	%f1183, [%r916+-4], %f220;
	add.s32 	%r917, %r913, %r6;
	atom.shared.add.f32 	%f1184, [%r917+-4], %f221;
	atom.shared.add.f32 	%f1185, [%r913], 0f3F800000;
	atom.shared.add.f32 	%f1186, [%r914], %f183;
	atom.shared.add.f32 	%f1187, [%r915], %f219;
	atom.shared.add.f32 	%f1188, [%r916], %f220;
	atom.shared.add.f32 	%f1189, [%r917], %f221;
	atom.shared.add.f32 	%f1190, [%r913+4], 0f3F800000;
	atom.shared.add.f32 	%f1191, [%r914+4], %f183;
	atom.shared.add.f32 	%f1192, [%r915+4], %f219;
	atom.shared.add.f32 	%f1193, [%r916+4], %f220;
	atom.shared.add.f32 	%f1194, [%r917+4], %f221;
	atom.shared.add.f32 	%f1195, [%r913+8], 0f3F800000;
	atom.shared.add.f32 	%f1196, [%r914+8], %f183;
	atom.shared.add.f32 	%f1197, [%r915+8], %f219;
	atom.shared.add.f32 	%f1198, [%r916+8], %f220;
	atom.shared.add.f32 	%f1199, [%r917+8], %f221;
	add.s32 	%r1130, %r1130, 4;
	setp.ne.s32 	%p494, %r1130, %r323;
	@%p494 bra 	$L__BB0_342;
$L__BB0_343:
	add.s32 	%r1127, %r1127, 1;
	setp.ne.s32 	%p501, %r1127, %r484;
	@%p501 bra 	$L__BB0_322;
$L__BB0_344:
	add.s32 	%r1120, %r1120, 1;
	setp.eq.s32 	%p502, %r1120, %r483;
	@%p502 bra 	$L__BB0_427;
	bra.uni 	$L__BB0_275;
$L__BB0_345:
	setp.ne.s32 	%p503, %r2, 0;
	@%p503 bra 	$L__BB0_427;
	ld.global.f32 	%f1236, [%rd18];
	sub.f32 	%f224, %f1236, %f1236;
	ld.global.f32 	%f1237, [%rd20];
	sub.f32 	%f225, %f1237, %f1237;
	ld.global.f32 	%f1238, [%rd22];
	sub.f32 	%f226, %f1238, %f1238;
	mul.f32 	%f1239, %f225, %f225;
	fma.rn.f32 	%f227, %f224, %f224, %f1239;
	fma.rn.f32 	%f228, %f226, %f226, %f227;
	setp.gtu.f32 	%p504, %f228, %f273;
	@%p504 bra 	$L__BB0_427;
	sqrt.rn.f32 	%f229, %f228;
	setp.le.f32 	%p505, %f229, %f270;
	mov.b32 	%r1144, 1;
	mov.u32 	%r1145, %r1144;
	@%p505 bra 	$L__BB0_355;
	setp.lt.s32 	%p506, %r481, 0;
	mov.b32 	%r1144, -1;
	mov.u32 	%r1145, %r1144;
	@%p506 bra 	$L__BB0_355;
	add.s32 	%r935, %r481, 2;
	max.s32 	%r936, %r935, 2;
	add.s32 	%r389, %r936, -1;
	and.b32  	%r390, %r389, 3;
	setp.lt.s32 	%p507, %r935, 5;
	mov.b32 	%r1145, -1;
	mov.b32 	%r1137, 2;
	mov.u32 	%r1144, %r1145;
	@%p507 bra 	$L__BB0_352;
	and.b32  	%r391, %r389, -4;
	mov.b32 	%r1145, -1;
	mov.b32 	%r1137, 2;
$L__BB0_351:
	add.s32 	%r939, %r1137, -2;
	cvt.rn.f32.s32 	%f1240, %r939;
	mul.f32 	%f1241, %f271, %f1240;
	sub.f32 	%f1242, %f1241, %f272;
	setp.ltu.f32 	%p508, %f229, %f1242;
	add.f32 	%f1243, %f272, %f1241;
	setp.gtu.f32 	%p509, %f229, %f1243;
	or.pred  	%p510, %p508, %p509;
	setp.lt.s32 	%p511, %r1144, 0;
	selp.b32 	%r940, %r1137, %r1144, %p511;
	selp.b32 	%r941, %r1144, %r940, %p510;
	selp.b32 	%r942, %r1145, %r1137, %p510;
	add.s32 	%r943, %r1137, 1;
	add.s32 	%r944, %r1137, -1;
	cvt.rn.f32.s32 	%f1244, %r944;
	mul.f32 	%f1245, %f271, %f1244;
	sub.f32 	%f1246, %f1245, %f272;
	setp.ltu.f32 	%p512, %f229, %f1246;
	add.f32 	%f1247, %f272, %f1245;
	setp.gtu.f32 	%p513, %f229, %f1247;
	or.pred  	%p514, %p512, %p513;
	setp.lt.s32 	%p515, %r941, 0;
	selp.b32 	%r945, %r943, %r941, %p515;
	selp.b32 	%r946, %r941, %r945, %p514;
	selp.b32 	%r947, %r942, %r943, %p514;
	add.s32 	%r948, %r1137, 2;
	cvt.rn.f32.s32 	%f1248, %r1137;
	mul.f32 	%f1249, %f271, %f1248;
	sub.f32 	%f1250, %f1249, %f272;
	setp.ltu.f32 	%p516, %f229, %f1250;
	add.f32 	%f1251, %f272, %f1249;
	setp.gtu.f32 	%p517, %f229, %f1251;
	or.pred  	%p518, %p516, %p517;
	setp.lt.s32 	%p519, %r946, 0;
	selp.b32 	%r949, %r948, %r946, %p519;
	selp.b32 	%r950, %r946, %r949, %p518;
	selp.b32 	%r951, %r947, %r948, %p518;
	add.s32 	%r952, %r1137, 3;
	cvt.rn.f32.s32 	%f1252, %r943;
	mul.f32 	%f1253, %f271, %f1252;
	sub.f32 	%f1254, %f1253, %f272;
	setp.ltu.f32 	%p520, %f229, %f1254;
	add.f32 	%f1255, %f272, %f1253;
	setp.gtu.f32 	%p521, %f229, %f1255;
	or.pred  	%p522, %p520, %p521;
	setp.lt.s32 	%p523, %r950, 0;
	selp.b32 	%r953, %r952, %r950, %p523;
	selp.b32 	%r1144, %r950, %r953, %p522;
	selp.b32 	%r1145, %r951, %r952, %p522;
	add.s32 	%r1137, %r1137, 4;
	setp.ne.s32 	%p524, %r948, %r391;
	@%p524 bra 	$L__BB0_351;
$L__BB0_352:
	setp.eq.s32 	%p525, %r390, 0;
	@%p525 bra 	$L__BB0_355;
	mov.b32 	%r1143, 0;
$L__BB0_354:
	.pragma "nounroll";
	add.s32 	%r955, %r1137, -2;
	cvt.rn.f32.s32 	%f1256, %r955;
	mul.f32 	%f1257, %f271, %f1256;
	sub.f32 	%f1258, %f1257, %f272;
	setp.ltu.f32 	%p526, %f229, %f1258;
	add.f32 	%f1259, %f272, %f1257;
	setp.gtu.f32 	%p527, %f229, %f1259;
	or.pred  	%p528, %p526, %p527;
	setp.lt.s32 	%p529, %r1144, 0;
	selp.b32 	%r956, %r1137, %r1144, %p529;
	selp.b32 	%r1144, %r1144, %r956, %p528;
	selp.b32 	%r1145, %r1145, %r1137, %p528;
	add.s32 	%r1137, %r1137, 1;
	add.s32 	%r1143, %r1143, 1;
	setp.ne.s32 	%p530, %r1143, %r390;
	@%p530 bra 	$L__BB0_354;
$L__BB0_355:
	setp.lt.s32 	%p531, %r1145, 0;
	setp.lt.s32 	%p532, %r483, 1;
	or.pred  	%p533, %p531, %p532;
	@%p533 bra 	$L__BB0_427;
	setp.ge.f32 	%p534, %f227, 0f00000000;
	selp.f32 	%f1261, %f227, 0f00000000, %p534;
	sqrt.rn.f32 	%f230, %f1261;
	neg.f32 	%f231, %f230;
	add.s32 	%r413, %r481, 2;
	add.s32 	%r414, %r1145, 1;
	sub.s32 	%r958, %r414, %r1144;
	sub.s32 	%r415, %r1145, %r1144;
	and.b32  	%r416, %r958, 3;
	add.s32 	%r417, %r1144, 1;
	add.s32 	%r418, %r1144, 2;
	add.s32 	%r419, %r1144, 3;
	neg.s32 	%r420, %r1145;
	shl.b32 	%r421, %r413, 2;
	add.s32 	%r422, %r6, -4;
	shl.b32 	%r423, %r482, 4;
	shl.b32 	%r424, %r482, 2;
	add.s32 	%r425, %r7, 4;
	mov.b32 	%r1146, 0;
$L__BB0_357:
	setp.lt.f32 	%p535, %f230, %f270;
	mov.f32 	%f1556, 0f3F800000;
	@%p535 bra 	$L__BB0_359;
	mul.wide.u32 	%rd313, %r1146, 4;
	add.s64 	%rd314, %rd13, %rd313;
	ld.global.f32 	%f1263, [%rd314];
	add.s64 	%rd315, %rd12, %rd313;
	ld.global.f32 	%f1264, [%rd315];
	mul.f32 	%f1265, %f225, %f1264;
	fma.rn.f32 	%f1266, %f224, %f1263, %f1265;
	div.rn.f32 	%f1556, %f1266, %f230;
$L__BB0_359:
	abs.f32 	%f1267, %f1556;
	mul.wide.u32 	%rd316, %r1146, 4;
	add.s64 	%rd317, %rd11, %rd316;
	ld.global.f32 	%f1268, [%rd317];
	setp.ltu.f32 	%p536, %f1267, %f1268;
	@%p536 bra 	$L__BB0_426;
	mul.wide.u32 	%rd318, %r1146, 4;
	add.s64 	%rd319, %rd13, %rd318;
	ld.global.f32 	%f1269, [%rd319];
	mul.f32 	%f1270, %f225, %f1269;
	add.s64 	%rd320, %rd12, %rd318;
	ld.global.f32 	%f1271, [%rd320];
	mul.f32 	%f1272, %f224, %f1271;
	sub.f32 	%f1273, %f1270, %f1272;
	abs.f32 	%f1274, %f1273;
	add.s64 	%rd321, %rd10, %rd318;
	ld.global.f32 	%f1275, [%rd321];
	setp.geu.f32 	%p537, %f1274, %f1275;
	@%p537 bra 	$L__BB0_426;
	setp.eq.s32 	%p538, %r1144, 1;
	setp.lt.f32 	%p539, %f1556, 0f00000000;
	selp.f32 	%f236, %f231, %f230, %p539;
	mul.wide.u32 	%rd322, %r1146, 4;
	add.s64 	%rd25, %rd9, %rd322;
	add.s64 	%rd26, %rd8, %rd322;
	mov.f32 	%f1557, 0f00000000;
	@%p538 bra 	$L__BB0_363;
	ld.global.f32 	%f1277, [%rd25];
	ld.global.f32 	%f1278, [%rd26];
	mul.f32 	%f1279, %f226, %f1278;
	fma.rn.f32 	%f1280, %f236, %f1277, %f1279;
	div.rn.f32 	%f1557, %f1280, %f229;
$L__BB0_363:
	ld.global.f32 	%f1281, [%rd25];
	mul.f32 	%f1282, %f226, %f1281;
	ld.global.f32 	%f1283, [%rd26];
	mul.f32 	%f1284, %f236, %f1283;
	sub.f32 	%f239, %f1282, %f1284;
	abs.f32 	%f1285, %f1557;
	mul.wide.u32 	%rd323, %r1146, 4;
	add.s64 	%rd324, %rd7, %rd323;
	ld.global.f32 	%f1286, [%rd324];
	setp.ltu.f32 	%p540, %f1285, %f1286;
	@%p540 bra 	$L__BB0_426;
	abs.f32 	%f1287, %f239;
	mul.wide.u32 	%rd325, %r1146, 4;
	add.s64 	%rd326, %rd6, %rd325;
	ld.global.f32 	%f1288, [%rd326];
	setp.gtu.f32 	%p541, %f1287, %f1288;
	@%p541 bra 	$L__BB0_426;
	setp.lt.s32 	%p542, %r484, 1;
	@%p542 bra 	$L__BB0_426;
	mul.wide.u32 	%rd327, %r1146, 4;
	add.s64 	%rd328, %rd5, %rd327;
	ld.global.f32 	%f1289, [%rd328];
	setp.ltu.f32 	%p543, %f1289, 0f42B40000;
	setp.ge.f32 	%p544, %f1556, 0f00000000;
	setp.ge.f32 	%p545, %f1557, 0f00000000;
	and.pred  	%p9, %p544, %p545;
	mul.lo.s32 	%r427, %r1146, %r484;
	@%p543 bra 	$L__BB0_403;
	mov.b32 	%r1147, 0;
$L__BB0_368:
	mul.wide.u32 	%rd329, %r1147, 4;
	add.s64 	%rd330, %rd4, %rd329;
	ld.global.u32 	%r429, [%rd330];
	@%p9 bra 	$L__BB0_370;
	mul.wide.u32 	%rd331, %r1147, 4;
	add.s64 	%rd332, %rd3, %rd331;
	ld.global.u32 	%r960, [%rd332];
	add.s32 	%r961, %r960, -1;
	mad.lo.s32 	%r962, %r961, %r480, %r13;
	mul.wide.s32 	%rd333, %r962, 4;
	add.s64 	%rd334, %rd2, %rd333;
	add.s64 	%rd335, %rd1, %rd331;
	ld.global.u32 	%r963, [%rd335];
	add.s32 	%r964, %r963, -1;
	mad.lo.s32 	%r965, %r964, %r480, %r13;
	mul.wide.s32 	%rd336, %r965, 4;
	add.s64 	%rd337, %rd2, %rd336;
	ld.global.f32 	%f1567, [%rd337];
	ld.global.f32 	%f1566, [%rd334];
	bra.uni 	$L__BB0_371;
$L__BB0_370:
	mul.wide.u32 	%rd338, %r1147, 4;
	add.s64 	%rd339, %rd3, %rd338;
	ld.global.u32 	%r966, [%rd339];
	add.s32 	%r967, %r966, -1;
	mad.lo.s32 	%r968, %r967, %r480, %r13;
	mul.wide.s32 	%rd340, %r968, 4;
	add.s64 	%rd341, %rd2, %rd340;
	add.s64 	%rd342, %rd1, %rd338;
	ld.global.u32 	%r969, [%rd342];
	add.s32 	%r970, %r969, -1;
	mad.lo.s32 	%r971, %r970, %r480, %r13;
	mul.wide.s32 	%rd343, %r971, 4;
	add.s64 	%rd344, %rd2, %rd343;
	ld.global.f32 	%f1567, [%rd344];
	ld.global.f32 	%f1566, [%rd341];
$L__BB0_371:
	setp.ltu.f32 	%p546, %f1567, %f275;
	setp.ltu.f32 	%p547, %f1566, %f275;
	or.pred  	%p548, %p546, %p547;
	setp.gtu.f32 	%p549, %f1567, %f274;
	or.pred  	%p550, %p549, %p548;
	setp.gtu.f32 	%p551, %f1566, %f274;
	or.pred  	%p552, %p550, %p551;
	@%p552 bra 	$L__BB0_382;
	or.b32  	%r972, %r429, 4;
	setp.eq.s32 	%p553, %r972, 5;
	@%p553 bra 	$L__BB0_383;
	setp.gt.s32 	%p554, %r429, 8;
	@%p554 bra 	$L__BB0_383;
	setp.ne.s32 	%p555, %r429, 2;
	setp.lt.s32 	%p556, %r1145, %r1144;
	or.pred  	%p557, %p555, %p556;
	@%p557 bra 	$L__BB0_382;
	setp.eq.s32 	%p558, %r416, 0;
	add.s32 	%r430, %r1147, %r427;
	add.f32 	%f1291, %f1567, %f1567;
	mul.f32 	%f246, %f1291, 0f3F000000;
	add.f32 	%f1292, %f1566, %f1566;
	mul.f32 	%f247, %f1292, 0f3F000000;
	sub.f32 	%f1293, %f1566, %f1566;
	sub.f32 	%f1294, %f1567, %f1567;
	mul.f32 	%f248, %f1293, %f1294;
	mov.u32 	%r1148, %r1144;
	@%p558 bra 	$L__BB0_379;
	setp.eq.s32 	%p559, %r416, 1;
	mad.lo.s32 	%r973, %r430, %r413, %r1144;
	shl.b32 	%r974, %r973, 2;
	mov.u32 	%r975, buffer;
	add.s32 	%r431, %r975, %r974;
	atom.shared.add.f32 	%f1295, [%r431+-4], 0f3F800000;
	add.s32 	%r432, %r5, %r974;
	atom.shared.add.f32 	%f1296, [%r432+-4], %f229;
	add.s32 	%r433, %r432, %r7;
	atom.shared.add.f32 	%f1297, [%r433+-4], %f246;
	add.s32 	%r434, %r432, %r6;
	atom.shared.add.f32 	%f1298, [%r434+-4], %f247;
	add.s32 	%r435, %r431, %r6;
	atom.shared.add.f32 	%f1299, [%r435+-4], %f248;
	mov.u32 	%r1148, %r417;
	@%p559 bra 	$L__BB0_379;
	setp.eq.s32 	%p560, %r416, 2;
	atom.shared.add.f32 	%f1300, [%r431], 0f3F800000;
	atom.shared.add.f32 	%f1301, [%r432], %f229;
	atom.shared.add.f32 	%f1302, [%r433], %f246;
	atom.shared.add.f32 	%f1303, [%r434], %f247;
	atom.shared.add.f32 	%f1304, [%r435], %f248;
	mov.u32 	%r1148, %r418;
	@%p560 bra 	$L__BB0_379;
	atom.shared.add.f32 	%f1305, [%r431+4], 0f3F800000;
	atom.shared.add.f32 	%f1306, [%r432+4], %f229;
	atom.shared.add.f32 	%f1307, [%r433+4], %f246;
	atom.shared.add.f32 	%f1308, [%r434+4], %f247;
	atom.shared.add.f32 	%f1309, [%r435+4], %f248;
	mov.u32 	%r1148, %r419;
$L__BB0_379:
	setp.lt.u32 	%p561, %r415, 3;
	@%p561 bra 	$L__BB0_382;
	add.s32 	%r1150, %r420, %r1148;
	shl.b32 	%r976, %r1148, 2;
	mad.lo.s32 	%r977, %r421, %r430, %r976;
	mov.u32 	%r978, buffer;
	add.s32 	%r1149, %r978, %r977;
$L__BB0_381:
	atom.shared.add.f32 	%f1310, [%r1149+-4], 0f3F800000;
	add.s32 	%r979, %r1149, %r424;
	atom.shared.add.f32 	%f1311, [%r979+-4], %f229;
	add.s32 	%r980, %r1149, %r423;
	atom.shared.add.f32 	%f1312, [%r980+-4], %f246;
	add.s32 	%r981, %r1149, %r425;
	atom.shared.add.f32 	%f1313, [%r981+-8], %f247;
	add.s32 	%r982, %r1149, %r422;
	atom.shared.add.f32 	%f1314, [%r982], %f248;
	atom.shared.add.f32 	%f1315, [%r1149], 0f3F800000;
	atom.shared.add.f32 	%f1316, [%r979], %f229;
	atom.shared.add.f32 	%f1317, [%r980], %f246;
	atom.shared.add.f32 	%f1318, [%r981+-4], %f247;
	atom.shared.add.f32 	%f1319, [%r982+4], %f248;
	atom.shared.add.f32 	%f1320, [%r1149+4], 0f3F800000;
	atom.shared.add.f32 	%f1321, [%r979+4], %f229;
	atom.shared.add.f32 	%f1322, [%r980+4], %f246;
	atom.shared.add.f32 	%f1323, [%r981], %f247;
	atom.shared.add.f32 	%f1324, [%r982+8], %f248;
	atom.shared.add.f32 	%f1325, [%r1149+8], 0f3F800000;
	atom.shared.add.f32 	%f1326, [%r979+8], %f229;
	atom.shared.add.f32 	%f1327, [%r980+8], %f246;
	atom.shared.add.f32 	%f1328, [%r981+4], %f247;
	atom.shared.add.f32 	%f1329, [%r982+12], %f248;
	add.s32 	%r1150, %r1150, 4;
	add.s32 	%r1149, %r1149, 16;
	setp.eq.s32 	%p562, %r1150, 1;
	@%p562 bra 	$L__BB0_382;
	bra.uni 	$L__BB0_381;
$L__BB0_382:
	add.s32 	%r1147, %r1147, 1;
	setp.eq.s32 	%p578, %r1147, %r484;
	@%p578 bra 	$L__BB0_426;
	bra.uni 	$L__BB0_368;
$L__BB0_383:
	setp.lt.s32 	%p563, %r1145, %r1144;
	@%p563 bra 	$L__BB0_382;
	setp.eq.s32 	%p564, %r416, 0;
	add.s32 	%r983, %r1147, %r427;
	mul.lo.s32 	%r443, %r983, %r413;
	sub.f32 	%f1330, %f1566, %f1567;
	mul.f32 	%f249, %f1330, %f1330;
	setp.lt.f32 	%p565, %f1567, %f274;
	setp.lt.f32 	%p566, %f1566, %f274;
	and.pred  	%p10, %p565, %p566;
	mov.u32 	%r1151, %r1144;
	@%p564 bra 	$L__BB0_393;
	add.s32 	%r984, %r443, %r1144;
	shl.b32 	%r985, %r984, 2;
	mov.u32 	%r986, buffer;
	add.s32 	%r445, %r986, %r985;
	atom.shared.add.f32 	%f1331, [%r445+-4], 0f3F800000;
	add.s32 	%r446, %r5, %r985;
	atom.shared.add.f32 	%f1332, [%r446+-4], %f229;
	add.s32 	%r447, %r446, %r7;
	atom.shared.add.f32 	%f1333, [%r447+-4], %f1567;
	add.s32 	%r448, %r446, %r6;
	atom.shared.add.f32 	%f1334, [%r448+-4], %f1566;
	add.s32 	%r449, %r445, %r6;
	atom.shared.add.f32 	%f1335, [%r449+-4], %f249;
	not.pred 	%p567, %p10;
	@%p567 bra 	$L__BB0_387;
	atom.shared.add.f32 	%f1336, [%r445+-4], 0f3F800000;
	atom.shared.add.f32 	%f1337, [%r446+-4], %f229;
	atom.shared.add.f32 	%f1338, [%r447+-4], %f1567;
	atom.shared.add.f32 	%f1339, [%r448+-4], %f1566;
	atom.shared.add.f32 	%f1340, [%r449+-4], %f249;
$L__BB0_387:
	setp.eq.s32 	%p568, %r416, 1;
	mov.u32 	%r1151, %r417;
	@%p568 bra 	$L__BB0_393;
	atom.shared.add.f32 	%f1341, [%r445], 0f3F800000;
	atom.shared.add.f32 	%f1342, [%r446], %f229;
	atom.shared.add.f32 	%f1343, [%r447], %f1567;
	atom.shared.add.f32 	%f1344, [%r448], %f1566;
	atom.shared.add.f32 	%f1345, [%r449], %f249;
	@%p567 bra 	$L__BB0_390;
	atom.shared.add.f32 	%f1346, [%r445], 0f3F800000;
	atom.shared.add.f32 	%f1347, [%r446], %f229;
	atom.shared.add.f32 	%f1348, [%r447], %f1567;
	atom.shared.add.f32 	%f1349, [%r448], %f1566;
	atom.shared.add.f32 	%f1350, [%r449], %f249;
$L__BB0_390:
	setp.eq.s32 	%p570, %r416, 2;
	mov.u32 	%r1151, %r418;
	@%p570 bra 	$L__BB0_393;
	atom.shared.add.f32 	%f1351, [%r445+4], 0f3F800000;
	atom.shared.add.f32 	%f1352, [%r446+4], %f229;
	atom.shared.add.f32 	%f1353, [%r447+4], %f1567;
	atom.shared.add.f32 	%f1354, [%r448+4], %f1566;
	atom.shared.add.f32 	%f1355, [%r449+4], %f249;
	mov.u32 	%r1151, %r419;
	@%p567 bra 	$L__BB0_393;
	atom.shared.add.f32 	%f1356, [%r445+4], 0f3F800000;
	atom.shared.add.f32 	%f1357, [%r446+4], %f229;
	atom.shared.add.f32 	%f1358, [%r447+4], %f1567;
	atom.shared.add.f32 	%f1359, [%r448+4], %f1566;
	atom.shared.add.f32 	%f1360, [%r449+4], %f249;
	mov.u32 	%r1151, %r419;
$L__BB0_393:
	setp.lt.u32 	%p572, %r415, 3;
	@%p572 bra 	$L__BB0_382;
$L__BB0_394:
	add.s32 	%r987, %r443, %r1151;
	shl.b32 	%r988, %r987, 2;
	mov.u32 	%r989, buffer;
	add.s32 	%r452, %r989, %r988;
	atom.shared.add.f32 	%f1361, [%r452+-4], 0f3F800000;
	add.s32 	%r453, %r5, %r988;
	atom.shared.add.f32 	%f1362, [%r453+-4], %f229;
	add.s32 	%r454, %r453, %r7;
	atom.shared.add.f32 	%f1363, [%r454+-4], %f1567;
	add.s32 	%r455, %r453, %r6;
	atom.shared.add.f32 	%f1364, [%r455+-4], %f1566;
	add.s32 	%r456, %r452, %r6;
	atom.shared.add.f32 	%f1365, [%r456+-4], %f249;
	not.pred 	%p573, %p10;
	@%p573 bra 	$L__BB0_396;
	atom.shared.add.f32 	%f1366, [%r452+-4], 0f3F800000;
	atom.shared.add.f32 	%f1367, [%r453+-4], %f229;
	atom.shared.add.f32 	%f1368, [%r454+-4], %f1567;
	atom.shared.add.f32 	%f1369, [%r455+-4], %f1566;
	atom.shared.add.f32 	%f1370, [%r456+-4], %f249;
$L__BB0_396:
	atom.shared.add.f32 	%f1371, [%r452], 0f3F800000;
	atom.shared.add.f32 	%f1372, [%r453], %f229;
	atom.shared.add.f32 	%f1373, [%r454], %f1567;
	atom.shared.add.f32 	%f1374, [%r455], %f1566;
	atom.shared.add.f32 	%f1375, [%r456], %f249;
	@%p573 bra 	$L__BB0_398;
	atom.shared.add.f32 	%f1376, [%r452], 0f3F800000;
	atom.shared.add.f32 	%f1377, [%r453], %f229;
	atom.shared.add.f32 	%f1378, [%r454], %f1567;
	atom.shared.add.f32 	%f1379, [%r455], %f1566;
	atom.shared.add.f32 	%f1380, [%r456], %f249;
$L__BB0_398:
	atom.shared.add.f32 	%f1381, [%r452+4], 0f3F800000;
	atom.shared.add.f32 	%f1382, [%r453+4], %f229;
	atom.shared.add.f32 	%f1383, [%r454+4], %f1567;
	atom.shared.add.f32 	%f1384, [%r455+4], %f1566;
	atom.shared.add.f32 	%f1385, [%r456+4], %f249;
	@%p573 bra 	$L__BB0_400;
	atom.shared.add.f32 	%f1386, [%r452+4], 0f3F800000;
	atom.shared.add.f32 	%f1387, [%r453+4], %f229;
	atom.shared.add.f32 	%f1388, [%r454+4], %f1567;
	atom.shared.add.f32 	%f1389, [%r455+4], %f1566;
	atom.shared.add.f32 	%f1390, [%r456+4], %f249;
$L__BB0_400:
	atom.shared.add.f32 	%f1391, [%r452+8], 0f3F800000;
	atom.shared.add.f32 	%f1392, [%r453+8], %f229;
	atom.shared.add.f32 	%f1393, [%r454+8], %f1567;
	atom.shared.add.f32 	%f1394, [%r455+8], %f1566;
	atom.shared.add.f32 	%f1395, [%r456+8], %f249;
	@%p573 bra 	$L__BB0_402;
	atom.shared.add.f32 	%f1396, [%r452+8], 0f3F800000;
	atom.shared.add.f32 	%f1397, [%r453+8], %f229;
	atom.shared.add.f32 	%f1398, [%r454+8], %f1567;
	atom.shared.add.f32 	%f1399, [%r455+8], %f1566;
	atom.shared.add.f32 	%f1400, [%r456+8], %f249;
$L__BB0_402:
	add.s32 	%r1151, %r1151, 4;
	setp.eq.s32 	%p577, %r1151, %r414;
	@%p577 bra 	$L__BB0_382;
	bra.uni 	$L__BB0_394;
$L__BB0_403:
	mov.b32 	%r1153, 0;
	not.pred 	%p579, %p9;
$L__BB0_404:
	mul.wide.u32 	%rd345, %r1153, 4;
	add.s64 	%rd346, %rd4, %rd345;
	ld.global.u32 	%r459, [%rd346];
	@%p579 bra 	$L__BB0_406;
	mul.wide.u32 	%rd354, %r1153, 4;
	add.s64 	%rd355, %rd3, %rd354;
	ld.global.u32 	%r997, [%rd355];
	add.s32 	%r998, %r997, -1;
	mad.lo.s32 	%r999, %r998, %r480, %r13;
	mul.wide.s32 	%rd356, %r999, 4;
	add.s64 	%rd357, %rd2, %rd356;
	ld.global.f32 	%f1562, [%rd357];
	add.s64 	%rd358, %rd1, %rd354;
	ld.global.u32 	%r1000, [%rd358];
	add.s32 	%r1001, %r1000, -1;
	mad.lo.s32 	%r1002, %r1001, %r480, %r13;
	mul.wide.s32 	%rd359, %r1002, 4;
	add.s64 	%rd360, %rd2, %rd359;
	ld.global.f32 	%f1564, [%rd360];
	setp.eq.s32 	%p581, %r459, 2;
	selp.f32 	%f1566, %f1562, %f1566, %p581;
	selp.f32 	%f1567, %f1564, %f1567, %p581;
	bra.uni 	$L__BB0_407;
$L__BB0_406:
	mul.wide.u32 	%rd347, %r1153, 4;
	add.s64 	%rd348, %rd3, %rd347;
	ld.global.u32 	%r991, [%rd348];
	add.s32 	%r992, %r991, -1;
	mad.lo.s32 	%r993, %r992, %r480, %r13;
	mul.wide.s32 	%rd349, %r993, 4;
	add.s64 	%rd350, %rd2, %rd349;
	ld.global.f32 	%f1562, [%rd350];
	add.s64 	%rd351, %rd1, %rd347;
	ld.global.u32 	%r994, [%rd351];
	add.s32 	%r995, %r994, -1;
	mad.lo.s32 	%r996, %r995, %r480, %r13;
	mul.wide.s32 	%rd352, %r996, 4;
	add.s64 	%rd353, %rd2, %rd352;
	ld.global.f32 	%f1564, [%rd353];
	setp.eq.s32 	%p580, %r459, 2;
	selp.f32 	%f1566, %f1562, %f1566, %p580;
	selp.f32 	%f1567, %f1564, %f1567, %p580;
$L__BB0_407:
	setp.ge.f32 	%p582, %f1564, %f275;
	setp.ge.f32 	%p583, %f1562, %f275;
	and.pred  	%p584, %p582, %p583;
	setp.le.f32 	%p585, %f1564, %f274;
	and.pred  	%p586, %p585, %p584;
	setp.le.f32 	%p587, %f1562, %f274;
	and.pred  	%p588, %p586, %p587;
	setp.ne.s32 	%p589, %r459, 2;
	and.pred  	%p590, %p588, %p589;
	@%p590 bra 	$L__BB0_409;
	setp.ltu.f32 	%p591, %f1567, %f275;
	setp.ltu.f32 	%p592, %f1566, %f275;
	or.pred  	%p593, %p591, %p592;
	setp.gtu.f32 	%p594, %f1567, %f274;
	or.pred  	%p595, %p594, %p593;
	setp.gtu.f32 	%p596, %f1566, %f274;
	or.pred  	%p597, %p595, %p596;
	@%p597 bra 	$L__BB0_425;
$L__BB0_409:
	or.b32  	%r1003, %r459, 4;
	setp.eq.s32 	%p598, %r1003, 5;
	@%p598 bra 	$L__BB0_411;
	setp.lt.s32 	%p599, %r459, 9;
	@%p599 bra 	$L__BB0_418;
$L__BB0_411:
	setp.lt.s32 	%p608, %r1145, %r1144;
	@%p608 bra 	$L__BB0_425;
	setp.eq.s32 	%p609, %r416, 0;
	add.s32 	%r1016, %r1153, %r427;
	mul.lo.s32 	%r460, %r1016, %r413;
	sub.f32 	%f1440, %f1562, %f1564;
	mul.f32 	%f264, %f1440, %f1440;
	mov.u32 	%r1154, %r1144;
	@%p609 bra 	$L__BB0_416;
	setp.eq.s32 	%p610, %r416, 1;
	add.s32 	%r1017, %r460, %r1144;
	shl.b32 	%r1018, %r1017, 2;
	mov.u32 	%r1019, buffer;
	add.s32 	%r461, %r1019, %r1018;
	atom.shared.add.f32 	%f1441, [%r461+-4], 0f3F800000;
	add.s32 	%r462, %r5, %r1018;
	atom.shared.add.f32 	%f1442, [%r462+-4], %f229;
	add.s32 	%r463, %r462, %r7;
	atom.shared.add.f32 	%f1443, [%r463+-4], %f1564;
	add.s32 	%r464, %r462, %r6;
	atom.shared.add.f32 	%f1444, [%r464+-4], %f1562;
	add.s32 	%r465, %r461, %r6;
	atom.shared.add.f32 	%f1445, [%r465+-4], %f264;
	mov.u32 	%r1154, %r417;
	@%p610 bra 	$L__BB0_416;
	setp.eq.s32 	%p611, %r416, 2;
	atom.shared.add.f32 	%f1446, [%r461], 0f3F800000;
	atom.shared.add.f32 	%f1447, [%r462], %f229;
	atom.shared.add.f32 	%f1448, [%r463], %f1564;
	atom.shared.add.f32 	%f1449, [%r464], %f1562;
	atom.shared.add.f32 	%f1450, [%r465], %f264;
	mov.u32 	%r1154, %r418;
	@%p611 bra 	$L__BB0_416;
	atom.shared.add.f32 	%f1451, [%r461+4], 0f3F800000;
	atom.shared.add.f32 	%f1452, [%r462+4], %f229;
	atom.shared.add.f32 	%f1453, [%r463+4], %f1564;
	atom.shared.add.f32 	%f1454, [%r464+4], %f1562;
	atom.shared.add.f32 	%f1455, [%r465+4], %f264;
	mov.u32 	%r1154, %r419;
$L__BB0_416:
	setp.lt.u32 	%p612, %r415, 3;
	@%p612 bra 	$L__BB0_425;
$L__BB0_417:
	add.s32 	%r1020, %r460, %r1154;
	shl.b32 	%r1021, %r1020, 2;
	mov.u32 	%r1022, buffer;
	add.s32 	%r1023, %r1022, %r1021;
	atom.shared.add.f32 	%f1456, [%r1023+-4], 0f3F800000;
	add.s32 	%r1024, %r5, %r1021;
	atom.shared.add.f32 	%f1457, [%r1024+-4], %f229;
	add.s32 	%r1025, %r1024, %r7;
	atom.shared.add.f32 	%f1458, [%r1025+-4], %f1564;
	add.s32 	%r1026, %r1024, %r6;
	atom.shared.add.f32 	%f1459, [%r1026+-4], %f1562;
	add.s32 	%r1027, %r1023, %r6;
	atom.shared.add.f32 	%f1460, [%r1027+-4], %f264;
	atom.shared.add.f32 	%f1461, [%r1023], 0f3F800000;
	atom.shared.add.f32 	%f1462, [%r1024], %f229;
	atom.shared.add.f32 	%f1463, [%r1025], %f1564;
	atom.shared.add.f32 	%f1464, [%r1026], %f1562;
	atom.shared.add.f32 	%f1465, [%r1027], %f264;
	atom.shared.add.f32 	%f1466, [%r1023+4], 0f3F800000;
	atom.shared.add.f32 	%f1467, [%r1024+4], %f229;
	atom.shared.add.f32 	%f1468, [%r1025+4], %f1564;
	atom.shared.add.f32 	%f1469, [%r1026+4], %f1562;
	atom.shared.add.f32 	%f1470, [%r1027+4], %f264;
	atom.shared.add.f32 	%f1471, [%r1023+8], 0f3F800000;
	atom.shared.add.f32 	%f1472, [%r1024+8], %f229;
	atom.shared.add.f32 	%f1473, [%r1025+8], %f1564;
	atom.shared.add.f32 	%f1474, [%r1026+8], %f1562;
	atom.shared.add.f32 	%f1475, [%r1027+8], %f264;
	add.s32 	%r1154, %r1154, 4;
	setp.eq.s32 	%p613, %r1154, %r414;
	@%p613 bra 	$L__BB0_425;
	bra.uni 	$L__BB0_417;
$L__BB0_418:
	setp.lt.s32 	%p601, %r1145, %r1144;
	or.pred  	%p602, %p589, %p601;
	@%p602 bra 	$L__BB0_425;
	setp.eq.s32 	%p603, %r416, 0;
	add.s32 	%r1004, %r1153, %r427;
	mul.lo.s32 	%r469, %r1004, %r413;
	add.f32 	%f1401, %f1564, %f1567;
	mul.f32 	%f265, %f1401, 0f3F000000;
	add.f32 	%f1402, %f1562, %f1566;
	mul.f32 	%f266, %f1402, 0f3F000000;
	sub.f32 	%f1403, %f1566, %f1562;
	sub.f32 	%f1404, %f1564, %f1567;
	mul.f32 	%f267, %f1403, %f1404;
	mov.u32 	%r1156, %r1144;
	@%p603 bra 	$L__BB0_423;
	setp.eq.s32 	%p604, %r416, 1;
	add.s32 	%r1005, %r469, %r1144;
	shl.b32 	%r1006, %r1005, 2;
	mov.u32 	%r1007, buffer;
	add.s32 	%r470, %r1007, %r1006;
	atom.shared.add.f32 	%f1405, [%r470+-4], 0f3F800000;
	add.s32 	%r471, %r5, %r1006;
	atom.shared.add.f32 	%f1406, [%r471+-4], %f229;
	add.s32 	%r472, %r471, %r7;
	atom.shared.add.f32 	%f1407, [%r472+-4], %f265;
	add.s32 	%r473, %r471, %r6;
	atom.shared.add.f32 	%f1408, [%r473+-4], %f266;
	add.s32 	%r474, %r470, %r6;
	atom.shared.add.f32 	%f1409, [%r474+-4], %f267;
	mov.u32 	%r1156, %r417;
	@%p604 bra 	$L__BB0_423;
	setp.eq.s32 	%p605, %r416, 2;
	atom.shared.add.f32 	%f1410, [%r470], 0f3F800000;
	atom.shared.add.f32 	%f1411, [%r471], %f229;
	atom.shared.add.f32 	%f1412, [%r472], %f265;
	atom.shared.add.f32 	%f1413, [%r473], %f266;
	atom.shared.add.f32 	%f1414, [%r474], %f267;
	mov.u32 	%r1156, %r418;
	@%p605 bra 	$L__BB0_423;
	atom.shared.add.f32 	%f1415, [%r470+4], 0f3F800000;
	atom.shared.add.f32 	%f1416, [%r471+4], %f229;
	atom.shared.add.f32 	%f1417, [%r472+4], %f265;
	atom.shared.add.f32 	%f1418, [%r473+4], %f266;
	atom.shared.add.f32 	%f1419, [%r474+4], %f267;
	mov.u32 	%r1156, %r419;
$L__BB0_423:
	setp.lt.u32 	%p606, %r415, 3;
	@%p606 bra 	$L__BB0_425;
$L__BB0_424:
	add.s32 	%r1008, %r469, %r1156;
	shl.b32 	%r1009, %r1008, 2;
	mov.u32 	%r1010, buffer;
	add.s32 	%r1011, %r1010, %r1009;
	atom.shared.add.f32 	%f1420, [%r1011+-4], 0f3F800000;
	add.s32 	%r1012, %r5, %r1009;
	atom.shared.add.f32 	%f1421, [%r1012+-4], %f229;
	add.s32 	%r1013, %r1012, %r7;
	atom.shared.add.f32 	%f1422, [%r1013+-4], %f265;
	add.s32 	%r1014, %r1012, %r6;
	atom.shared.add.f32 	%f1423, [%r1014+-4], %f266;
	add.s32 	%r1015, %r1011, %r6;
	atom.shared.add.f32 	%f1424, [%r1015+-4], %f267;
	atom.shared.add.f32 	%f1425, [%r1011], 0f3F800000;
	atom.shared.add.f32 	%f1426, [%r1012], %f229;
	atom.shared.add.f32 	%f1427, [%r1013], %f265;
	atom.shared.add.f32 	%f1428, [%r1014], %f266;
	atom.shared.add.f32 	%f1429, [%r1015], %f267;
	atom.shared.add.f32 	%f1430, [%r1011+4], 0f3F800000;
	atom.shared.add.f32 	%f1431, [%r1012+4], %f229;
	atom.shared.add.f32 	%f1432, [%r1013+4], %f265;
	atom.shared.add.f32 	%f1433, [%r1014+4], %f266;
	atom.shared.add.f32 	%f1434, [%r1015+4], %f267;
	atom.shared.add.f32 	%f1435, [%r1011+8], 0f3F800000;
	atom.shared.add.f32 	%f1436, [%r1012+8], %f229;
	atom.shared.add.f32 	%f1437, [%r1013+8], %f265;
	atom.shared.add.f32 	%f1438, [%r1014+8], %f266;
	atom.shared.add.f32 	%f1439, [%r1015+8], %f267;
	add.s32 	%r1156, %r1156, 4;
	setp.ne.s32 	%p607, %r1156, %r414;
	@%p607 bra 	$L__BB0_424;
$L__BB0_425:
	add.s32 	%r1153, %r1153, 1;
	setp.ne.s32 	%p614, %r1153, %r484;
	@%p614 bra 	$L__BB0_404;
$L__BB0_426:
	add.s32 	%r1146, %r1146, 1;
	setp.ne.s32 	%p615, %r1146, %r483;
	@%p615 bra 	$L__BB0_357;
$L__BB0_427:
	setp.ge.s32 	%p616, %r3, %r482;
	bar.sync 	0;
	@%p616 bra 	$L__BB0_429;
	cvta.to.global.u64 	%rd361, %rd27;
	mul.wide.u32 	%rd362, %r3, 4;
	add.s64 	%rd363, %rd361, %rd362;
	ld.shared.f32 	%f1476, [%r8];
	atom.global.add.f32 	%f1477, [%rd363], %f1476;
	cvta.to.global.u64 	%rd364, %rd28;
	add.s64 	%rd365, %rd364, %rd362;
	ld.shared.f32 	%f1478, [%r9];
	atom.global.add.f32 	%f1479, [%rd365], %f1478;
	cvta.to.global.u64 	%rd366, %rd31;
	add.s64 	%rd367, %rd366, %rd362;
	ld.shared.f32 	%f1480, [%r12];
	atom.global.add.f32 	%f1481, [%rd367], %f1480;
	cvta.to.global.u64 	%rd368, %rd30;
	add.s64 	%rd369, %rd368, %rd362;
	ld.shared.f32 	%f1482, [%r11];
	atom.global.add.f32 	%f1483, [%rd369], %f1482;
	cvta.to.global.u64 	%rd370, %rd29;
	add.s64 	%rd371, %rd370, %rd362;
	ld.shared.f32 	%f1484, [%r10];
	atom.global.add.f32 	%f1485, [%rd371], %f1484;
$L__BB0_429:
	ret;

}


// ===== COMPILED SASS (sm_100) =====

	.target	sm_100

	.elftype	@"ET_EXEC"


//--------------------- .note.nv.tkinfo           --------------------------
	.section	.note.nv.tkinfo,"",@"SHT_NOTE"
	.sectionflags	@"SHF_NOTE_NV_TKINFO"
	.tkinfo
        /*0018*/ 	.word	0x00000002
        /*0030*/ 	.string	""
        /*0030*/ 	.string	"ptxas"
        /*0030*/ 	.string	"Cuda compilation tools, release 13.0, V13.0.88"
        /*0030*/ 	.string	"Build cuda_13.0.r13.0/compiler.36424714_0"
        /*0030*/ 	.string	"-arch sm_100 -m 64 "



//--------------------- .note.nv.cuinfo           --------------------------
	.section	.note.nv.cuinfo,"",@"SHT_NOTE"
	.sectionflags	@"SHF_NOTE_NV_CUINFO"
        /*0018*/ 	.short	0x0002
        /*001a*/ 	.short	0x0064
        /*001c*/ 	.short	0x0082
	.zero		2


//--------------------- .nv.info                  --------------------------
	.section	.nv.info,"",@"SHT_CUDA_INFO"
	.align	4


	//----- nvinfo : EIATTR_REGCOUNT
	.align		4
        /*0000*/ 	.byte	0x04, 0x2f
        /*0002*/ 	.short	(.L_1 - .L_0)
	.align		4
.L_0:
        /*0004*/ 	.word	index@(_Z15variogramKerneliiiiPfS_S_fiffiS_S_S_S_S_fffiiS_S_S_S_S_S_S_S_S_PiS0_S0_S_)
        /*0008*/ 	.word	0x0000003e


	//----- nvinfo : EIATTR_FRAME_SIZE
	.align		4
.L_1:
        /*000c*/ 	.byte	0x04, 0x11
        /*000e*/ 	.short	(.L_3 - .L_2)
	.align		4
.L_2:
        /*0010*/ 	.word	index@($__internal_1_$__cuda_sm3x_div_rn_noftz_f32_slowpath)
        /*0014*/ 	.word	0x00000000


	//----- nvinfo : EIATTR_FRAME_SIZE
	.align		4
.L_3:
        /*0018*/ 	.byte	0x04, 0x11
        /*001a*/ 	.short	(.L_5 - .L_4)
	.align		4
.L_4:
        /*001c*/ 	.word	index@($__internal_0_$__cuda_sm20_sqrt_rn_f32_slowpath)
        /*0020*/ 	.word	0x00000000


	//----- nvinfo : EIATTR_FRAME_SIZE
	.align		4
.L_5:
        /*0024*/ 	.byte	0x04, 0x11
        /*0026*/ 	.short	(.L_7 - .L_6)
	.align		4
.L_6:
        /*0028*/ 	.word	index@(_Z15variogramKerneliiiiPfS_S_fiffiS_S_S_S_S_fffiiS_S_S_S_S_S_S_S_S_PiS0_S0_S_)
        /*002c*/ 	.word	0x00000000


	//----- nvinfo : EIATTR_MIN_STACK_SIZE
	.align		4
.L_7:
        /*0030*/ 	.byte	0x04, 0x12
        /*0032*/ 	.short	(.L_9 - .L_8)
	.align		4
.L_8:
        /*0034*/ 	.word	index@(_Z15variogramKerneliiiiPfS_S_fiffiS_S_S_S_S_fffiiS_S_S_S_S_S_S_S_S_PiS0_S0_S_)
        /*0038*/ 	.word	0x00000000
.L_9:


//--------------------- .nv.compat                --------------------------
	.section	.nv.compat,"",@"SHT_CUDA_COMPAT_INFO"
	.align	4
        /*0000*/ 	.byte	0x02, 0x09, 0x00, 0x00, 0x02, 0x02, 0x01, 0x00, 0x02, 0x05, 0x05, 0x00, 0x03, 0x07, 0x01, 0x01
        /*0010*/ 	.byte	0x02, 0x03, 0x00, 0x00, 0x02, 0x06, 0x01, 0x00, 0x04, 0x0b, 0x08, 0x00, 0x01, 0x00, 0x00, 0x00
        /*0020*/ 	.byte	0x00, 0x00, 0x00, 0x00


//--------------------- .nv.info._Z15variogramKerneliiiiPfS_S_fiffiS_S_S_S_S_fffiiS_S_S_S_S_S_S_S_S_PiS0_S0_S_ --------------------------
	.section	.nv.info._Z15variogramKerneliiiiPfS_S_fiffiS_S_S_S_S_fffiiS_S_S_S_S_S_S_S_S_PiS0_S0_S_,"",@"SHT_CUDA_INFO"
	.sectionflags	@""
	.align	4


	//----- nvinfo : EIATTR_CUDA_API_VERSION
	.align		4
        /*0000*/ 	.byte	0x04, 0x37
        /*0002*/ 	.short	(.L_11 - .L_10)
.L_10:
        /*0004*/ 	.word	0x00000082


	//----- nvinfo : EIATTR_KPARAM_INFO
	.align		4
.L_11:
        /*0008*/ 	.byte	0x04, 0x17
        /*000a*/ 	.short	(.L_13 - .L_12)
.L_12:
        /*000c*/ 	.word	0x00000000
        /*0010*/ 	.short	0x0022
        /*0012*/ 	.short	0x00e0
        /*0014*/ 	.byte	0x00, 0xf5, 0x21, 0x00


	//----- nvinfo : EIATTR_KPARAM_INFO
	.align		4
.L_13:
        /*0018*/ 	.byte	0x04, 0x17
        /*001a*/ 	.short	(.L_15 - .L_14)
.L_14:
        /*001c*/ 	.word	0x00000000
        /*0020*/ 	.short	0x0021
        /*0022*/ 	.short	0x00d8
        /*0024*/ 	.byte	0x00, 0xf5, 0x21, 0x00


	//----- nvinfo : EIATTR_KPARAM_INFO
	.align		4
.L_15:
        /*0028*/ 	.byte	0x04, 0x17
        /*002a*/ 	.short	(.L_17 - .L_16)
.L_16:
        /*002c*/ 	.word	0x00000000
        /*0030*/ 	.short	0x0020
        /*0032*/ 	.short	0x00d0
        /*0034*/ 	.byte	0x00, 0xf5, 0x21, 0x00


	//----- nvinfo : EIATTR_KPARAM_INFO
	.align		4
.L_17:
        /*0038*/ 	.byte	0x04, 0x17
        /*003a*/ 	.short	(.L_19 - .L_18)
.L_18:
        /*003c*/ 	.word	0x00000000
        /*0040*/ 	.short	0x001f
        /*0042*/ 	.short	0x00c8
        /*0044*/ 	.byte	0x00, 0xf5, 0x21, 0x00


	//----- nvinfo : EIATTR_KPARAM_INFO
	.align		4
.L_19:
        /*0048*/ 	.byte	0x04, 0x17
        /*004a*/ 	.short	(.L_21 - .L_20)
.L_20:
        /*004c*/ 	.word	0x00000000
        /*0050*/ 	.short	0x001e
        /*0052*/ 	.short	0x00c0
        /*0054*/ 	.byte	0x00, 0xf5, 0x21, 0x00


	//----- nvinfo : EIATTR_KPARAM_INFO
	.align		4
.L_21:
        /*0058*/ 	.byte	0x04, 0x17
        /*005a*/ 	.short	(.L_23 - .L_22)
.L_22:
        /*005c*/ 	.word	0x00000000
        /*0060*/ 	.short	0x001d
        /*0062*/ 	.short	0x00b8
        /*0064*/ 	.byte	0x00, 0xf5, 0x21, 0x00


	//----- nvinfo : EIATTR_KPARAM_INFO
	.align		4
.L_23:
        /*0068*/ 	.byte	0x04, 0x17
        /*006a*/ 	.short	(.L_25 - .L_24)
.L_24:
        /*006c*/ 	.word	0x00000000
        /*0070*/ 	.short	0x001c
        /*0072*/ 	.short	0x00b0
        /*0074*/ 	.byte	0x00, 0xf5, 0x21, 0x00


	//----- nvinfo : EIATTR_KPARAM_INFO
	.align		4
.L_25:
        /*0078*/ 	.byte	0x04, 0x17
        /*007a*/ 	.short	(.L_27 - .L_26)
.L_26:
        /*007c*/ 	.word	0x00000000
        /*0080*/ 	.short	0x001b
        /*0082*/ 	.short	0x00a8
        /*0084*/ 	.byte	0x00, 0xf5, 0x21, 0x00


	//----- nvinfo : EIATTR_KPARAM_INFO
	.align		4
.L_27:
        /*0088*/ 	.byte	0x04, 0x17
        /*008a*/ 	.short	(.L_29 - .L_28)
.L_28:
        /*008c*/ 	.word	0x00000000
        /*0090*/ 	.short	0x001a
        /*0092*/ 	.short	0x00a0
        /*0094*/ 	.byte	0x00, 0xf5, 0x21, 0x00


	//----- nvinfo : EIATTR_KPARAM_INFO
	.align		4
.L_29:
        /*0098*/ 	.byte	0x04, 0x17
        /*009a*/ 	.short	(.L_31 - .L_30)
.L_30:
        /*009c*/ 	.word	0x00000000
        /*00a0*/ 	.short	0x0019
        /*00a2*/ 	.short	0x0098
        /*00a4*/ 	.byte	0x00, 0xf5, 0x21, 0x00


	//----- nvinfo : EIATTR_KPARAM_INFO
	.align		4
.L_31:
        /*00a8*/ 	.byte	0x04, 0x17
        /*00aa*/ 	.short	(.L_33 - .L_32)
.L_32:
        /*00ac*/ 	.word	0x00000000
        /*00b0*/ 	.short	0x0018
        /*00b2*/ 	.short	0x0090
        /*00b4*/ 	.byte	0x00, 0xf5, 0x21, 0x00


	//----- nvinfo : EIATTR_KPARAM_INFO
	.align		4
.L_33:
        /*00b8*/ 	.byte	0x04, 0x17
        /*00ba*/ 	.short	(.L_35 - .L_34)
.L_34:
        /*00bc*/ 	.word	0x00000000
        /*00c0*/ 	.short	0x0017
        /*00c2*/ 	.short	0x0088
        /*00c4*/ 	.byte	0x00, 0xf5, 0x21, 0x00


	//----- nvinfo : EIATTR_KPARAM_INFO
	.align		4
.L_35:
        /*00c8*/ 	.byte	0x04, 0x17
        /*00ca*/ 	.short	(.L_37 - .L_36)
.L_36:
        /*00cc*/ 	.word	0x00000000
        /*00d0*/ 	.short	0x0016
        /*00d2*/ 	.short	0x0080
        /*00d4*/ 	.byte	0x00, 0xf5, 0x21, 0x00


	//----- nvinfo : EIATTR_KPARAM_INFO
	.align		4
.L_37:
        /*00d8*/ 	.byte	0x04, 0x17
        /*00da*/ 	.short	(.L_39 - .L_38)
.L_38:
        /*00dc*/ 	.word	0x00000000
        /*00e0*/ 	.short	0x0015
        /*00e2*/ 	.short	0x0078
        /*00e4*/ 	.byte	0x00, 0xf0, 0x11, 0x00


	//----- nvinfo : EIATTR_KPARAM_INFO
	.align		4
.L_39:
        /*00e8*/ 	.byte	0x04, 0x17
        /*00ea*/ 	.short	(.L_41 - .L_40)
.L_40:
        /*00ec*/ 	.word	0x00000000
        /*00f0*/ 	.short	0x0014
        /*00f2*/ 	.short	0x0074
        /*00f4*/ 	.byte	0x00, 0xf0, 0x11, 0x00


	//----- nvinfo : EIATTR_KPARAM_INFO
	.align		4
.L_41:
        /*00f8*/ 	.byte	0x04, 0x17
        /*00fa*/ 	.short	(.L_43 - .L_42)
.L_42:
        /*00fc*/ 	.word	0x00000000
        /*0100*/ 	.short	0x0013
        /*0102*/ 	.short	0x0070
        /*0104*/ 	.byte	0x00, 0xf0, 0x11, 0x00


	//----- nvinfo : EIATTR_KPARAM_INFO
	.align		4
.L_43:
        /*0108*/ 	.byte	0x04, 0x17
        /*010a*/ 	.short	(.L_45 - .L_44)
.L_44:
        /*010c*/ 	.word	0x00000000
        /*0110*/ 	.short	0x0012
        /*0112*/ 	.short	0x006c
        /*0114*/ 	.byte	0x00, 0xf0, 0x11, 0x00


	//----- nvinfo : EIATTR_KPARAM_INFO
	.align		4
.L_45:
        /*0118*/ 	.byte	0x04, 0x17
        /*011a*/ 	.short	(.L_47 - .L_46)
.L_46:
        /*011c*/ 	.word	0x00000000
        /*0120*/ 	.short	0x0011
        /*0122*/ 	.short	0x0068
        /*0124*/ 	.byte	0x00, 0xf0, 0x11, 0x00


	//----- nvinfo : EIATTR_KPARAM_INFO
	.align		4
.L_47:
        /*0128*/ 	.byte	0x04, 0x17
        /*012a*/ 	.short	(.L_49 - .L_48)
.L_48:
        /*012c*/ 	.word	0x00000000
        /*0130*/ 	.short	0x0010
        /*0132*/ 	.short	0x0060
        /*0134*/ 	.byte	0x00, 0xf5, 0x21, 0x00


	//----- nvinfo : EIATTR_KPARAM_INFO
	.align		4
.L_49:
        /*0138*/ 	.byte	0x04, 0x17
        /*013a*/ 	.short	(.L_51 - .L_50)
.L_50:
        /*013c*/ 	.word	0x00000000
        /*0140*/ 	.short	0x000f
        /*0142*/ 	.short	0x0058
        /*0144*/ 	.byte	0x00, 0xf5, 0x21, 0x00


	//----- nvinfo : EIATTR_KPARAM_INFO
	.align		4
.L_51:
        /*0148*/ 	.byte	0x04, 0x17
        /*014a*/ 	.short	(.L_53 - .L_52)
.L_52:
        /*014c*/ 	.word	0x00000000
        /*0150*/ 	.short	0x000e
        /*0152*/ 	.short	0x0050
        /*0154*/ 	.byte	0x00, 0xf5, 0x21, 0x00


	//----- nvinfo : EIATTR_KPARAM_INFO
	.align		4
.L_53:
        /*0158*/ 	.byte	0x04, 0x17
        /*015a*/ 	.short	(.L_55 - .L_54)
.L_54:
        /*015c*/ 	.word	0x00000000
        /*0160*/ 	.short	0x000d
        /*0162*/ 	.short	0x0048
        /*0164*/ 	.byte	0x00, 0xf5, 0x21, 0x00


	//----- nvinfo : EIATTR_KPARAM_INFO
	.align		4
.L_55:
        /*0168*/ 	.byte	0x04, 0x17
        /*016a*/ 	.short	(.L_57 - .L_56)
.L_56:
        /*016c*/ 	.word	0x00000000
        /*0170*/ 	.short	0x000c
        /*0172*/ 	.short	0x0040
        /*0174*/ 	.byte	0x00, 0xf5, 0x21, 0x00


	//----- nvinfo : EIATTR_KPARAM_INFO
	.align		4
.L_57:
        /*0178*/ 	.byte	0x04, 0x17
        /*017a*/ 	.short	(.L_59 - .L_58)
.L_58:
        /*017c*/ 	.word	0x00000000
        /*0180*/ 	.short	0x000b
        /*0182*/ 	.short	0x0038
        /*0184*/ 	.byte	0x00, 0xf0, 0x11, 0x00


	//----- nvinfo : EIATTR_KPARAM_INFO
	.align		4
.L_59:
        /*0188*/ 	.byte	0x04, 0x17
        /*018a*/ 	.short	(.L_61 - .L_60)
.L_60:
        /*018c*/ 	.word	0x00000000
        /*0190*/ 	.short	0x000a
        /*0192*/ 	.short	0x0034
        /*0194*/ 	.byte	0x00, 0xf0, 0x11, 0x00


	//----- nvinfo : EIATTR_KPARAM_INFO
	.align		4
.L_61:
        /*0198*/ 	.byte	0x04, 0x17
        /*019a*/ 	.short	(.L_63 - .L_62)
.L_62:
        /*019c*/ 	.word	0x00000000
        /*01a0*/ 	.short	0x0009
        /*01a2*/ 	.short	0x0030
        /*01a4*/ 	.byte	0x00, 0xf0, 0x11, 0x00


	//----- nvinfo : EIATTR_KPARAM_INFO
	.align		4
.L_63:
        /*01a8*/ 	.byte	0x04, 0x17
        /*01aa*/ 	.short	(.L_65 - .L_64)
.L_64:
        /*01ac*/ 	.word	0x00000000
        /*01b0*/ 	.short	0x0008
        /*01b2*/ 	.short	0x002c
        /*01b4*/ 	.byte	0x00, 0xf0, 0x11, 0x00


	//----- nvinfo : EIATTR_KPARAM_INFO
	.align		4
.L_65:
        /*01b8*/ 	.byte	0x04, 0x17
        /*01ba*/ 	.short	(.L_67 - .L_66)
.L_66:
        /*01bc*/ 	.word	0x00000000
        /*01c0*/ 	.short	0x0007
        /*01c2*/ 	.short	0x0028
        /*01c4*/ 	.byte	0x00, 0xf0, 0x11, 0x00


	//----- nvinfo : EIATTR_KPARAM_INFO
	.align		4
.L_67:
        /*01c8*/ 	.byte	0x04, 0x17
        /*01ca*/ 	.short	(.L_69 - .L_68)
.L_68:
        /*01cc*/ 	.word	0x00000000
        /*01d0*/ 	.short	0x0006
        /*01d2*/ 	.short	0x0020
        /*01d4*/ 	.byte	0x00, 0xf5, 0x21, 0x00


	//----- nvinfo : EIATTR_KPARAM_INFO
	.align		4
.L_69:
        /*01d8*/ 	.byte	0x04, 0x17
        /*01da*/ 	.short	(.L_71 - .L_70)
.L_70:
        /*01dc*/ 	.word	0x00000000
        /*01e0*/ 	.short	0x0005
        /*01e2*/ 	.short	0x0018
        /*01e4*/ 	.byte	0x00, 0xf5, 0x21, 0x00


	//----- nvinfo : EIATTR_KPARAM_INFO
	.align		4
.L_71:
        /*01e8*/ 	.byte	0x04, 0x17
        /*01ea*/ 	.short	(.L_73 - .L_72)
.L_72:
        /*01ec*/ 	.word	0x00000000
        /*01f0*/ 	.short	0x0004
        /*01f2*/ 	.short	0x0010
        /*01f4*/ 	.byte	0x00, 0xf5, 0x21, 0x00


	//----- nvinfo : EIATTR_KPARAM_INFO
	.align		4
.L_73:
        /*01f8*/ 	.byte	0x04, 0x17
        /*01fa*/ 	.short	(.L_75 - .L_74)
.L_74:
        /*01fc*/ 	.word	0x00000000
        /*0200*/ 	.short	0x0003
        /*0202*/ 	.short	0x000c
        /*0204*/ 	.byte	0x00, 0xf0, 0x11, 0x00


	//----- nvinfo : EIATTR_KPARAM_INFO
	.align		4
.L_75:
        /*0208*/ 	.byte	0x04, 0x17
        /*020a*/ 	.short	(.L_77 - .L_76)
.L_76:
        /*020c*/ 	.word	0x00000000
        /*0210*/ 	.short	0x0002
        /*0212*/ 	.short	0x0008
        /*0214*/ 	.byte	0x00, 0xf0, 0x11, 0x00


	//----- nvinfo : EIATTR_KPARAM_INFO
	.align		4
.L_77:
        /*0218*/ 	.byte	0x04, 0x17
        /*021a*/ 	.short	(.L_79 - .L_78)
.L_78:
        /*021c*/ 	.word	0x00000000
        /*0220*/ 	.short	0x0001
        /*0222*/ 	.short	0x0004
        /*0224*/ 	.byte	0x00, 0xf0, 0x11, 0x00


	//----- nvinfo : EIATTR_KPARAM_INFO
	.align		4
.L_79:
        /*0228*/ 	.byte	0x04, 0x17
        /*022a*/ 	.short	(.L_81 - .L_80)
.L_80:
        /*022c*/ 	.word	0x00000000
        /*0230*/ 	.short	0x0000
        /*0232*/ 	.short	0x0000
        /*0234*/ 	.byte	0x00, 0xf0, 0x11, 0x00


	//----- nvinfo : EIATTR_SPARSE_MMA_MASK
	.align		4
.L_81:
        /*0238*/ 	.byte	0x03, 0x50
        /*023a*/ 	.short	0x0000


	//----- nvinfo : EIATTR_MAXREG_COUNT
	.align		4
        /*023c*/ 	.byte	0x03, 0x1b
        /*023e*/ 	.short	0x00ff


	//----- nvinfo : EIATTR_NUM_BARRIERS
	.align		4
        /*0240*/ 	.byte	0x02, 0x4c
        /*0242*/ 	.byte	0x01
	.zero		1


	//----- nvinfo : EIATTR_MERCURY_ISA_VERSION
	.align		4
        /*0244*/ 	.byte	0x03, 0x5f
        /*0246*/ 	.short	0x0101


	//----- nvinfo : EIATTR_VRC_CTA_INIT_COUNT
	.align		4
        /*0248*/ 	.byte	0x02, 0x4a
	.zero		1
	.zero		1


	//----- nvinfo : EIATTR_EXIT_INSTR_OFFSETS
	.align		4
        /*024c*/ 	.byte	0x04, 0x1c
        /*024e*/ 	.short	(.L_83 - .L_82)


	//   ....[0]....
.L_82:
        /*0250*/ 	.word	0x00000210


	//   ....[1]....
        /*0254*/ 	.word	0x00025820


	//   ....[2]....
        /*0258*/ 	.word	0x00025970


	//----- nvinfo : EIATTR_CRS_STACK_SIZE
	.align		4
.L_83:
        /*025c*/ 	.byte	0x04, 0x1e
        /*025e*/ 	.short	(.L_85 - .L_84)
.L_84:
        /*0260*/ 	.word	0x00000000


	//----- nvinfo : EIATTR_CBANK_PARAM_SIZE
	.align		4
.L_85:
        /*0264*/ 	.byte	0x03, 0x19
        /*0266*/ 	.short	0x00e8


	//----- nvinfo : EIATTR_PARAM_CBANK
	.align		4
        /*0268*/ 	.byte	0x04, 0x0a
        /*026a*/ 	.short	(.L_87 - .L_86)
	.align		4
.L_86:
        /*026c*/ 	.word	index@(.nv.constant0._Z15variogramKerneliiiiPfS_S_fiffiS_S_S_S_S_fffiiS_S_S_S_S_S_S_S_S_PiS0_S0_S_)
        /*0270*/ 	.short	0x0380
        /*0272*/ 	.short	0x00e8


	//----- nvinfo : EIATTR_SW_WAR
	.align		4
.L_87:
        /*0274*/ 	.byte	0x04, 0x36
        /*0276*/ 	.short	(.L_89 - .L_88)
.L_88:
        /*0278*/ 	.word	0x00000008
.L_89:


//--------------------- .nv.callgraph             --------------------------
	.section	.nv.callgraph,"",@"SHT_CUDA_CALLGRAPH"
	.align	4
	.sectionentsize	8
	.align		4
        /*0000*/ 	.word	0x00000000
	.align		4
        /*0004*/ 	.word	0xffffffff
	.align		4
        /*0008*/ 	.word	0x00000000
	.align		4
        /*000c*/ 	.word	0xfffffffe
	.align		4
        /*0010*/ 	.word	0x00000000
	.align		4
        /*0014*/ 	.word	0xfffffffd
	.align		4
        /*0018*/ 	.word	0x00000000
	.align		4
        /*001c*/ 	.word	0xfffffffc


//--------------------- .text._Z15variogramKerneliiiiPfS_S_fiffiS_S_S_S_S_fffiiS_S_S_S_S_S_S_S_S_PiS0_S0_S_ --------------------------
	.section	.text._Z15variogramKerneliiiiPfS_S_fiffiS_S_S_S_S_fffiiS_S_S_S_S_S_S_S_S_PiS0_S0_S_,"ax",@progbits
	.align	128
        .global         _Z15variogramKerneliiiiPfS_S_fiffiS_S_S_S_S_fffiiS_S_S_S_S_S_S_S_S_PiS0_S0_S_
        .type           _Z15variogramKerneliiiiPfS_S_fiffiS_S_S_S_S_fffiiS_S_S_S_S_S_S_S_S_PiS0_S0_S_,@function
        .size           _Z15variogramKerneliiiiPfS_S_fiffiS_S_S_S_S_fffiiS_S_S_S_S_S_S_S_S_PiS0_S0_S_,(.L_x_2437 - _Z15variogramKerneliiiiPfS_S_fiffiS_S_S_S_S_fffiiS_S_S_S_S_S_S_S_S_PiS0_S0_S_)
        .other          _Z15variogramKerneliiiiPfS_S_fiffiS_S_S_S_S_fffiiS_S_S_S_S_S_S_S_S_PiS0_S0_S_,@"STO_CUDA_ENTRY STV_DEFAULT"
_Z15variogramKerneliiiiPfS_S_fiffiS_S_S_S_S_fffiiS_S_S_S_S_S_S_S_S_PiS0_S0_S_:
.text._Z15variogramKerneliiiiPfS_S_fiffiS_S_S_S_S_fffiiS_S_S_S_S_S_S_S_S_PiS0_S0_S_:
[----:B------:R-:W-:Y:S01]  /*0000*/  LDC R1, c[0x0][0x37c] ;  /* 0x0000df00ff017b82 */ /* 0x000fe20000000800 */
[----:B------:R-:W0:Y:S07]  /*0010*/  S2R R3, SR_TID.Y ;  /* 0x0000000000037919 */ /* 0x000e2e0000002200 */
[----:B------:R-:W0:Y:S01]  /*0020*/  LDC R5, c[0x0][0x360] ;  /* 0x0000d800ff057b82 */ /* 0x000e220000000800 */
[----:B------:R-:W1:Y:S01]  /*0030*/  LDCU UR6, c[0x0][0x380] ;  /* 0x00007000ff0677ac */ /* 0x000e620008000800 */
[----:B------:R-:W0:Y:S01]  /*0040*/  S2R R2, SR_TID.X ;  /* 0x0000000000027919 */ /* 0x000e220000002100 */
[----:B------:R-:W2:Y:S05]  /*0050*/  LDCU UR9, c[0x0][0x3b8] ;  /* 0x00007700ff0977ac */ /* 0x000eaa0008000800 */
[----:B------:R-:W3:Y:S01]  /*0060*/  S2UR UR5, SR_CgaCtaId ;  /* 0x00000000000579c3 */ /* 0x000ee20000008800 */
[----:B------:R-:W-:-:S07]  /*0070*/  UMOV UR4, 0x400 ;  /* 0x0000040000047882 */ /* 0x000fce0000000000 */
[----:B------:R-:W4:Y:S01]  /*0080*/  S2UR UR7, SR_CTAID.X ;  /* 0x00000000000779c3 */ /* 0x000f220000002500 */
[----:B--2---:R-:W-:-:S07]  /*0090*/  MOV R9, UR9 ;  /* 0x0000000900097c02 */ /* 0x004fce0008000f00 */
[----:B------:R-:W2:Y:S08]  /*00a0*/  S2UR UR8, SR_CTAID.Y ;  /* 0x00000000000879c3 */ /* 0x000eb00000002600 */
[----:B------:R-:W2:Y:S01]  /*00b0*/  LDC R4, c[0x0][0x364] ;  /* 0x0000d900ff047b82 */ /* 0x000ea20000000800 */
[----:B---3--:R-:W-:Y:S01]  /*00c0*/  ULEA UR4, UR5, UR4, 0x18 ;  /* 0x0000000405047291 */ /* 0x008fe2000f8ec0ff */
[--C-:B0-----:R-:W-:Y:S01]  /*00d0*/  IMAD R0, R3, R5, R2.reuse ;  /* 0x0000000503007224 */ /* 0x101fe200078e0202 */
[----:B-1----:R-:W-:Y:S01]  /*00e0*/  ULEA.HI UR5, UR6, UR6, URZ, 0x1 ;  /* 0x0000000606057291 */ /* 0x002fe2000f8f08ff */
[----:B----4-:R-:W-:-:S03]  /*00f0*/  IMAD R2, R5, UR7, R2 ;  /* 0x0000000705027c24 */ /* 0x010fc6000f8e0202 */
[----:B------:R-:W-:Y:S01]  /*0100*/  ISETP.GE.AND P0, PT, R0, UR9, PT ;  /* 0x0000000900007c0c */ /* 0x000fe2000bf06270 */
[----:B------:R-:W-:Y:S02]  /*0110*/  ULEA UR7, UR9, UR4, 0x2 ;  /* 0x0000000409077291 */ /* 0x000fe4000f8e10ff */
[----:B------:R-:W-:-:S04]  /*0120*/  USHF.R.S32.HI UR5, URZ, 0x1, UR5 ;  /* 0x00000001ff057899 */ /* 0x000fc80008011405 */
[----:B------:R-:W-:Y:S01]  /*0130*/  LEA R5, R0, UR7, 0x2 ;  /* 0x0000000700057c11 */ /* 0x000fe2000f8e10ff */
[----:B--2---:R-:W-:Y:S01]  /*0140*/  IMAD R3, R4, UR8, R3 ;  /* 0x0000000804037c24 */ /* 0x004fe2000f8e0203 */
[----:B------:R-:W-:-:S04]  /*0150*/  LEA R4, R0, UR4, 0x2 ;  /* 0x0000000400047c11 */ /* 0x000fc8000f8e10ff */
[----:B------:R-:W-:Y:S01]  /*0160*/  VIMNMX R7, PT, PT, R2, R3, !PT ;  /* 0x0000000302077248 */ /* 0x000fe20007fe0100 */
[----:B------:R0:W-:Y:S01]  /*0170*/  @!P0 STS [R4], RZ ;  /* 0x000000ff04008388 */ /* 0x0001e20000000800 */
[----:B------:R-:W-:Y:S02]  /*0180*/  LEA R6, R9, R4, 0x3 ;  /* 0x0000000409067211 */ /* 0x000fe400078e18ff */
[----:B------:R-:W-:Y:S01]  /*0190*/  ISETP.GE.AND P1, PT, R7, UR5, PT ;  /* 0x0000000507007c0c */ /* 0x000fe2000bf26270 */
[----:B------:R0:W-:Y:S01]  /*01a0*/  @!P0 STS [R5], RZ ;  /* 0x000000ff05008388 */ /* 0x0001e20000000800 */
[C---:B------:R-:W-:Y:S02]  /*01b0*/  LEA R7, R9.reuse, R5, 0x3 ;  /* 0x0000000509077211 */ /* 0x040fe400078e18ff */
[----:B------:R-:W-:Y:S01]  /*01c0*/  LEA R8, R9, R6, 0x3 ;  /* 0x0000000609087211 */ /* 0x000fe200078e18ff */
[----:B------:R0:W-:Y:S04]  /*01d0*/  @!P0 STS [R6], RZ ;  /* 0x000000ff06008388 */ /* 0x0001e80000000800 */
[----:B------:R0:W-:Y:S04]  /*01e0*/  @!P0 STS [R7], RZ ;  /* 0x000000ff07008388 */ /* 0x0001e80000000800 */
[----:B------:R0:W-:Y:S01]  /*01f0*/  @!P0 STS [R8], RZ ;  /* 0x000000ff08008388 */ /* 0x0001e20000000800 */
[----:B------:R-:W-:Y:S06]  /*0200*/  BAR.SYNC.DEFER_BLOCKING 0x0 ;  /* 0x0000000000007b1d */ /* 0x000fec0000010000 */
[----:B------:R-:W-:Y:S05]  /*0210*/  @P1 EXIT ;  /* 0x000000000000194d */ /* 0x000fea0003800000 */
[----:B------:R-:W1:Y:S01]  /*0220*/  LDC.64 R32, c[0x0][0x398] ;  /* 0x0000e600ff207b82 */ /* 0x000e620000000a00 */
[----:B------:R-:W2:Y:S01]  /*0230*/  LDCU.64 UR8, c[0x0][0x358] ;  /* 0x00006b00ff0877ac */ /* 0x000ea20008000a00 */
[----:B------:R-:W-:Y:S01]  /*0240*/  IADD3 R9, PT, PT, R2, UR5, RZ ;  /* 0x0000000502097c10 */ /* 0x000fe2000fffe0ff */
[----:B------:R-:W3:Y:S05]  /*0250*/  LDCU UR4, c[0x0][0x3e8] ;  /* 0x00007d00ff0477ac */ /* 0x000eea0008000800 */
[----:B------:R-:W4:Y:S08]  /*0260*/  LDC.64 R42, c[0x0][0x390] ;  /* 0x0000e400ff2a7b82 */ /* 0x000f300000000a00 */
[----:B------:R-:W5:Y:S01]  /*0270*/  LDC.64 R36, c[0x0][0x3a0] ;  /* 0x0000e800ff247b82 */ /* 0x000f620000000a00 */
[----:B-1----:R-:W-:-:S04]  /*0280*/  IMAD.WIDE.U32 R40, R3, 0x4, R32 ;  /* 0x0000000403287825 */ /* 0x002fc800078e0020 */
[----:B------:R-:W-:Y:S01]  /*0290*/  IMAD.WIDE.U32 R32, R9, 0x4, R32 ;  /* 0x0000000409207825 */ /* 0x000fe200078e0020 */
[----:B--2---:R-:W2:Y:S03]  /*02a0*/  LDG.E R10, desc[UR8][R40.64] ;  /* 0x00000008280a7981 */ /* 0x004ea6000c1e1900 */
[--C-:B----4-:R-:W-:Y:S01]  /*02b0*/  IMAD.WIDE.U32 R44, R3, 0x4, R42.reuse ;  /* 0x00000004032c7825 */ /* 0x110fe200078e002a */
[----:B------:R-:W2:Y:S03]  /*02c0*/  LDG.E R13, desc[UR8][R32.64] ;  /* 0x00000008200d7981 */ /* 0x000ea6000c1e1900 */
[----:B------:R-:W-:Y:S01]  /*02d0*/  IMAD.WIDE.U32 R42, R9, 0x4, R42 ;  /* 0x00000004092a7825 */ /* 0x000fe200078e002a */
[----:B------:R-:W4:Y:S03]  /*02e0*/  LDG.E R26, desc[UR8][R44.64] ;  /* 0x000000082c1a7981 */ /* 0x000f26000c1e1900 */
[--C-:B-----5:R-:W-:Y:S01]  /*02f0*/  IMAD.WIDE.U32 R34, R3, 0x4, R36.reuse ;  /* 0x0000000403227825 */ /* 0x120fe200078e0024 */
[----:B------:R-:W4:Y:S03]  /*0300*/  LDG.E R11, desc[UR8][R42.64] ;  /* 0x000000082a0b7981 */ /* 0x000f26000c1e1900 */
[----:B------:R-:W-:Y:S01]  /*0310*/  IMAD.WIDE.U32 R36, R9, 0x4, R36 ;  /* 0x0000000409247825 */ /* 0x000fe200078e0024 */
[----:B------:R-:W5:Y:S04]  /*0320*/  LDG.E R12, desc[UR8][R34.64] ;  /* 0x00000008220c7981 */ /* 0x000f68000c1e1900 */
[----:B------:R-:W5:Y:S01]  /*0330*/  LDG.E R15, desc[UR8][R36.64] ;  /* 0x00000008240f7981 */ /* 0x000f62000c1e1900 */
[----:B------:R-:W-:Y:S01]  /*0340*/  BSSY B3, `(.L_x_0) ;  /* 0x0000789000037945 */ /* 0x000fe20003800000 */
[----:B--2---:R-:W-:-:S04]  /*0350*/  FADD R10, R10, -R13 ;  /* 0x8000000d0a0a7221 */ /* 0x004fc80000000000 */
[----:B------:R-:W-:Y:S01]  /*0360*/  FMUL R13, R10, R10 ;  /* 0x0000000a0a0d7220 */ /* 0x000fe20000400000 */
[----:B----4-:R-:W-:-:S04]  /*0370*/  FADD R26, R26, -R11 ;  /* 0x8000000b1a1a7221 */ /* 0x010fc80000000000 */
[----:B------:R-:W-:Y:S01]  /*0380*/  FFMA R14, R26, R26, R13 ;  /* 0x0000001a1a0e7223 */ /* 0x000fe2000000000d */
[----:B-----5:R-:W-:-:S04]  /*0390*/  FADD R11, R12, -R15 ;  /* 0x8000000f0c0b7221 */ /* 0x020fc80000000000 */
[----:B------:R-:W-:-:S05]  /*03a0*/  FFMA R16, R11, R11, R14 ;  /* 0x0000000b0b107223 */ /* 0x000fca000000000e */
[----:B---3--:R-:W-:-:S13]  /*03b0*/  FSETP.GTU.AND P0, PT, R16, UR4, PT ;  /* 0x0000000410007c0b */ /* 0x008fda000bf0c000 */
[----:B------:R-:W-:Y:S05]  /*03c0*/  @P0 BRA `(.L_x_1) ;  /* 0x0000007800000947 */ /* 0x000fea0003800000 */
[----:B------:R-:W-:Y:S01]  /*03d0*/  IADD3 R12, PT, PT, R16, -0xd000000, RZ ;  /* 0xf3000000100c7810 */ /* 0x000fe20007ffe0ff */
[----:B------:R1:W2:Y:S01]  /*03e0*/  MUFU.RSQ R13, R16 ;  /* 0x00000010000d7308 */ /* 0x0002a20000001400 */
[----:B------:R-:W-:Y:S02]  /*03f0*/  BSSY.RECONVERGENT B0, `(.L_x_2) ;  /* 0x000000b000007945 */ /* 0x000fe40003800200 */
[----:B------:R-:W-:-:S13]  /*0400*/  ISETP.GT.U32.AND P0, PT, R12, 0x727fffff, PT ;  /* 0x727fffff0c00780c */ /* 0x000fda0003f04070 */
[----:B-1----:R-:W-:Y:S05]  /*0410*/  @!P0 BRA `(.L_x_3) ;  /* 0x0000000000108947 */ /* 0x002fea0003800000 */
[----:B------:R-:W-:-:S07]  /*0420*/  MOV R29, 0x440 ;  /* 0x00000440001d7802 */ /* 0x000fce0000000f00 */
[----:B0-2---:R-:W-:Y:S05]  /*0430*/  CALL.REL.NOINC `($__internal_0_$__cuda_sm20_sqrt_rn_f32_slowpath) ;  /* 0x0000025400507944 */ /* 0x005fea0003c00000 */
[----:B------:R-:W-:Y:S01]  /*0440*/  MOV R13, R21 ;  /* 0x00000015000d7202 */ /* 0x000fe20000000f00 */
[----:B------:R-:W-:Y:S06]  /*0450*/  BRA `(.L_x_4) ;  /* 0x0000000000107947 */ /* 0x000fec0003800000 */
.L_x_3:
[----:B--2---:R-:W-:Y:S01]  /*0460*/  FMUL.FTZ R15, R16, R13 ;  /* 0x0000000d100f7220 */ /* 0x004fe20000410000 */
[----:B------:R-:W-:-:S03]  /*0470*/  FMUL.FTZ R13, R13, 0.5 ;  /* 0x3f0000000d0d7820 */ /* 0x000fc60000410000 */
[----:B------:R-:W-:-:S04]  /*0480*/  FFMA R16, -R15, R15, R16 ;  /* 0x0000000f0f107223 */ /* 0x000fc80000000110 */
[----:B------:R-:W-:-:S07]  /*0490*/  FFMA R13, R16, R13, R15 ;  /* 0x0000000d100d7223 */ /* 0x000fce000000000f */
.L_x_4:
[----:B------:R-:W-:Y:S05]  /*04a0*/  BSYNC.RECONVERGENT B0 ;  /* 0x0000000000007941 */ /* 0x000fea0003800200 */
.L_x_2:
[----:B------:R-:W1:Y:S01]  /*04b0*/  LDCU UR4, c[0x0][0x3a8] ;  /* 0x00007500ff0477ac */ /* 0x000e620008000800 */
[----:B------:R-:W-:Y:S01]  /*04c0*/  BSSY.RECONVERGENT B0, `(.L_x_5) ;  /* 0x0000052000007945 */ /* 0x000fe20003800200 */
[----:B------:R-:W-:Y:S01]  /*04d0*/  HFMA2 R12, -RZ, RZ, 0, 5.9604644775390625e-08 ;  /* 0x00000001ff0c7431 */ /* 0x000fe200000001ff */
[----:B------:R-:W-:Y:S02]  /*04e0*/  MOV R15, 0x1 ;  /* 0x00000001000f7802 */ /* 0x000fe40000000f00 */
[----:B-1----:R-:W-:-:S13]  /*04f0*/  FSETP.GTU.AND P0, PT, R13, UR4, PT ;  /* 0x000000040d007c0b */ /* 0x002fda000bf0c000 */
[----:B------:R-:W-:Y:S05]  /*0500*/  @!P0 BRA `(.L_x_6) ;  /* 0x0000000400348947 */ /* 0x000fea0003800000 */
[----:B------:R-:W1:Y:S01]  /*0510*/  LDCU UR4, c[0x0][0x3ac] ;  /* 0x00007580ff0477ac */ /* 0x000e620008000800 */
[----:B------:R-:W-:Y:S02]  /*0520*/  MOV R12, 0xffffffff ;  /* 0xffffffff000c7802 */ /* 0x000fe40000000f00 */
[----:B------:R-:W-:Y:S01]  /*0530*/  MOV R15, 0xffffffff ;  /* 0xffffffff000f7802 */ /* 0x000fe20000000f00 */
[----:B-1----:R-:W-:-:S09]  /*0540*/  UISETP.GE.AND UP0, UPT, UR4, URZ, UPT ;  /* 0x000000ff0400728c */ /* 0x002fd2000bf06270 */
[----:B------:R-:W-:Y:S05]  /*0550*/  BRA.U !UP0, `(.L_x_6) ;  /* 0x0000000508207547 */ /* 0x000fea000b800000 */
[----:B------:R-:W-:Y:S01]  /*0560*/  UIADD3 UR4, UPT, UPT, UR4, 0x2, URZ ;  /* 0x0000000204047890 */ /* 0x000fe2000fffe0ff */
[----:B------:R-:W-:Y:S01]  /*0570*/  HFMA2 R18, -RZ, RZ, 0, 1.1920928955078125e-07 ;  /* 0x00000002ff127431 */ /* 0x000fe200000001ff */
[----:B------:R-:W-:Y:S02]  /*0580*/  MOV R15, 0xffffffff ;  /* 0xffffffff000f7802 */ /* 0x000fe40000000f00 */
[----:B------:R-:W-:Y:S01]  /*0590*/  UISETP.LT.AND UP0, UPT, UR4, 0x2, UPT ;  /* 0x000000020400788c */ /* 0x000fe2000bf01270 */
[----:B------:R-:W-:-:S03]  /*05a0*/  MOV R12, 0xffffffff ;  /* 0xffffffff000c7802 */ /* 0x000fc60000000f00 */
[----:B------:R-:W-:Y:S02]  /*05b0*/  USEL UR6, UR4, 0x2, !UP0 ;  /* 0x0000000204067887 */ /* 0x000fe4000c000000 */
[----:B------:R-:W-:Y:S02]  /*05c0*/  UISETP.GE.AND UP0, UPT, UR4, 0x5, UPT ;  /* 0x000000050400788c */ /* 0x000fe4000bf06270 */
[----:B------:R-:W-:-:S04]  /*05d0*/  UIADD3 UR6, UPT, UPT, UR6, -0x1, URZ ;  /* 0xffffffff06067890 */ /* 0x000fc8000fffe0ff */
[----:B------:R-:W-:-:S04]  /*05e0*/  ULOP3.LUT UR10, UR6, 0x3, URZ, 0xc0, !UPT ;  /* 0x00000003060a7892 */ /* 0x000fc8000f8ec0ff */
[----:B------:R-:W-:Y:S01]  /*05f0*/  UISETP.NE.AND UP1, UPT, UR10, URZ, UPT ;  /* 0x000000ff0a00728c */ /* 0x000fe2000bf25270 */
[----:B------:R-:W-:Y:S10]  /*0600*/  BRA.U !UP0, `(.L_x_7) ;  /* 0x0000000108b47547 */ /* 0x000ff4000b800000 */
[----:B------:R-:W-:Y:S01]  /*0610*/  MOV R15, 0xffffffff ;  /* 0xffffffff000f7802 */ /* 0x000fe20000000f00 */
[----:B------:R-:W-:Y:S01]  /*0620*/  ULOP3.LUT UR6, UR6, 0xfffffffc, URZ, 0xc0, !UPT ;  /* 0xfffffffc06067892 */ /* 0x000fe2000f8ec0ff */
[----:B------:R-:W-:-:S11]  /*0630*/  MOV R18, 0x2 ;  /* 0x0000000200127802 */ /* 0x000fd60000000f00 */
.L_x_8:
[----:B------:R-:W1:Y:S01]  /*0640*/  LDC.64 R16, c[0x0][0x3b0] ;  /* 0x0000ec00ff107b82 */ /* 0x000e620000000a00 */
[C---:B------:R-:W-:Y:S02]  /*0650*/  IADD3 R19, PT, PT, R18.reuse, -0x2, RZ ;  /* 0xfffffffe12137810 */ /* 0x040fe40007ffe0ff */
[C---:B------:R-:W-:Y:S02]  /*0660*/  IADD3 R21, PT, PT, R18.reuse, -0x1, RZ ;  /* 0xffffffff12157810 */ /* 0x040fe40007ffe0ff */
[----:B------:R-:W-:Y:S02]  /*0670*/  I2FP.F32.S32 R20, R19 ;  /* 0x0000001300147245 */ /* 0x000fe40000201400 */
[----:B------:R-:W-:Y:S02]  /*0680*/  I2FP.F32.S32 R24, R21 ;  /* 0x0000001500187245 */ /* 0x000fe40000201400 */
[----:B------:R-:W-:Y:S01]  /*0690*/  IADD3 R19, PT, PT, R18, 0x1, RZ ;  /* 0x0000000112137810 */ /* 0x000fe20007ffe0ff */
[CCC-:B-1----:R-:W-:Y:S01]  /*06a0*/  FFMA R22, R20.reuse, R16.reuse, R17.reuse ;  /* 0x0000001014167223 */ /* 0x1c2fe20000000011 */
[-CC-:B------:R-:W-:Y:S01]  /*06b0*/  FFMA R20, R20, R16.reuse, -R17.reuse ;  /* 0x0000001014147223 */ /* 0x180fe20000000811 */
[CCC-:B------:R-:W-:Y:S01]  /*06c0*/  FFMA R28, R24.reuse, R16.reuse, R17.reuse ;  /* 0x00000010181c7223 */ /* 0x1c0fe20000000011 */
[----:B------:R-:W-:-:S02]  /*06d0*/  FFMA R24, R24, R16, -R17 ;  /* 0x0000001018187223 */ /* 0x000fc40000000811 */
[C---:B------:R-:W-:Y:S02]  /*06e0*/  FSETP.GTU.AND P0, PT, R13.reuse, R22, PT ;  /* 0x000000160d00720b */ /* 0x040fe40003f0c000 */
[C---:B------:R-:W-:Y:S02]  /*06f0*/  FSETP.GTU.AND P1, PT, R13.reuse, R28, PT ;  /* 0x0000001c0d00720b */ /* 0x040fe40003f2c000 */
[C---:B------:R-:W-:Y:S02]  /*0700*/  FSETP.LTU.OR P0, PT, R13.reuse, R20, P0 ;  /* 0x000000140d00720b */ /* 0x040fe40000709400 */
[----:B------:R-:W-:Y:S02]  /*0710*/  I2FP.F32.S32 R20, R18 ;  /* 0x0000001200147245 */ /* 0x000fe40000201400 */
[----:B------:R-:W-:Y:S02]  /*0720*/  MOV R28, R12 ;  /* 0x0000000c001c7202 */ /* 0x000fe40000000f00 */
[----:B------:R-:W-:Y:S01]  /*0730*/  FSETP.LTU.OR P1, PT, R13, R24, P1 ;  /* 0x000000180d00720b */ /* 0x000fe20000f29400 */
[-CC-:B------:R-:W-:Y:S01]  /*0740*/  FFMA R12, R20, R16.reuse, R17.reuse ;  /* 0x00000010140c7223 */ /* 0x180fe20000000011 */
[----:B------:R-:W-:Y:S01]  /*0750*/  ISETP.GE.AND P3, PT, R28, RZ, PT ;  /* 0x000000ff1c00720c */ /* 0x000fe20003f66270 */
[----:B------:R-:W-:Y:S01]  /*0760*/  FFMA R20, R20, R16, -R17 ;  /* 0x0000001014147223 */ /* 0x000fe20000000811 */
[----:B------:R-:W-:-:S02]  /*0770*/  I2FP.F32.S32 R22, R19 ;  /* 0x0000001300167245 */ /* 0x000fc40000201400 */
[C---:B------:R-:W-:Y:S02]  /*0780*/  FSETP.GTU.AND P2, PT, R13.reuse, R12, PT ;  /* 0x0000000c0d00720b */ /* 0x040fe40003f4c000 */
[----:B------:R-:W-:Y:S01]  /*0790*/  @!P0 SEL R28, R18, R28, !P3 ;  /* 0x0000001c121c8207 */ /* 0x000fe20005800000 */
[C-C-:B------:R-:W-:Y:S01]  /*07a0*/  FFMA R12, R22.reuse, R16, R17.reuse ;  /* 0x00000010160c7223 */ /* 0x140fe20000000011 */
[C---:B------:R-:W-:Y:S01]  /*07b0*/  FSETP.LTU.OR P2, PT, R13.reuse, R20, P2 ;  /* 0x000000140d00720b */ /* 0x040fe20001749400 */
[----:B------:R-:W-:Y:S01]  /*07c0*/  FFMA R16, R22, R16, -R17 ;  /* 0x0000001016107223 */ /* 0x000fe20000000811 */
[----:B------:R-:W-:Y:S02]  /*07d0*/  ISETP.GE.AND P4, PT, R28, RZ, PT ;  /* 0x000000ff1c00720c */ /* 0x000fe40003f86270 */
[----:B------:R-:W-:Y:S02]  /*07e0*/  FSETP.GTU.AND P3, PT, R13, R12, PT ;  /* 0x0000000c0d00720b */ /* 0x000fe40003f6c000 */
[----:B------:R-:W-:-:S02]  /*07f0*/  @!P1 SEL R28, R19, R28, !P4 ;  /* 0x0000001c131c9207 */ /* 0x000fc40006000000 */
[----:B------:R-:W-:Y:S02]  /*0800*/  IADD3 R17, PT, PT, R18, 0x2, RZ ;  /* 0x0000000212117810 */ /* 0x000fe40007ffe0ff */
[----:B------:R-:W-:Y:S02]  /*0810*/  ISETP.GE.AND P4, PT, R28, RZ, PT ;  /* 0x000000ff1c00720c */ /* 0x000fe40003f86270 */
[----:B------:R-:W-:Y:S02]  /*0820*/  FSETP.LTU.OR P3, PT, R13, R16, P3 ;  /* 0x000000100d00720b */ /* 0x000fe40001f69400 */
[C---:B------:R-:W-:Y:S02]  /*0830*/  @!P2 SEL R28, R17.reuse, R28, !P4 ;  /* 0x0000001c111ca207 */ /* 0x040fe40006000000 */
[----:B------:R-:W-:Y:S02]  /*0840*/  ISETP.NE.AND P4, PT, R17, UR6, PT ;  /* 0x0000000611007c0c */ /* 0x000fe4000bf85270 */
[----:B------:R-:W-:-:S02]  /*0850*/  SEL R12, R15, R18, P0 ;  /* 0x000000120f0c7207 */ /* 0x000fc40000000000 */
[----:B------:R-:W-:Y:S02]  /*0860*/  IADD3 R15, PT, PT, R18, 0x3, RZ ;  /* 0x00000003120f7810 */ /* 0x000fe40007ffe0ff */
[----:B------:R-:W-:Y:S02]  /*0870*/  ISETP.GE.AND P0, PT, R28, RZ, PT ;  /* 0x000000ff1c00720c */ /* 0x000fe40003f06270 */
[----:B------:R-:W-:Y:S02]  /*0880*/  SEL R12, R12, R19, P1 ;  /* 0x000000130c0c7207 */ /* 0x000fe40000800000 */
[----:B------:R-:W-:Y:S02]  /*0890*/  @!P3 SEL R28, R15, R28, !P0 ;  /* 0x0000001c0f1cb207 */ /* 0x000fe40004000000 */
[----:B------:R-:W-:Y:S02]  /*08a0*/  @P3 SEL R15, R12, R17, P2 ;  /* 0x000000110c0f3207 */ /* 0x000fe40001000000 */
[----:B------:R-:W-:-:S02]  /*08b0*/  IADD3 R18, PT, PT, R18, 0x4, RZ ;  /* 0x0000000412127810 */ /* 0x000fc40007ffe0ff */
[----:B------:R-:W-:Y:S01]  /*08c0*/  MOV R12, R28 ;  /* 0x0000001c000c7202 */ /* 0x000fe20000000f00 */
[----:B------:R-:W-:Y:S06]  /*08d0*/  @P4 BRA `(.L_x_8) ;  /* 0xfffffffc00584947 */ /* 0x000fec000383ffff */
.L_x_7:
[----:B------:R-:W-:Y:S05]  /*08e0*/  BRA.U !UP1, `(.L_x_6) ;  /* 0x00000001093c7547 */ /* 0x000fea000b800000 */
[----:B------:R-:W-:-:S05]  /*08f0*/  UMOV UR4, URZ ;  /* 0x000000ff00047c82 */ /* 0x000fca0008000000 */
.L_x_9:
[----:B------:R-:W1:Y:S01]  /*0900*/  LDC.64 R20, c[0x0][0x3b0] ;  /* 0x0000ec00ff147b82 */ /* 0x000e620000000a00 */
[----:B------:R-:W-:Y:S01]  /*0910*/  IADD3 R16, PT, PT, R18, -0x2, RZ ;  /* 0xfffffffe12107810 */ /* 0x000fe20007ffe0ff */
[----:B------:R-:W-:Y:S01]  /*0920*/  UIADD3 UR4, UPT, UPT, UR4, 0x1, URZ ;  /* 0x0000000104047890 */ /* 0x000fe2000fffe0ff */
[----:B------:R-:W-:Y:S02]  /*0930*/  ISETP.GE.AND P1, PT, R12, RZ, PT ;  /* 0x000000ff0c00720c */ /* 0x000fe40003f26270 */
[----:B------:R-:W-:Y:S01]  /*0940*/  I2FP.F32.S32 R16, R16 ;  /* 0x0000001000107245 */ /* 0x000fe20000201400 */
[----:B------:R-:W-:-:S04]  /*0950*/  UISETP.NE.AND UP0, UPT, UR4, UR10, UPT ;  /* 0x0000000a0400728c */ /* 0x000fc8000bf05270 */
[CCC-:B-1----:R-:W-:Y:S01]  /*0960*/  FFMA R22, R16.reuse, R20.reuse, R21.reuse ;  /* 0x0000001410167223 */ /* 0x1c2fe20000000015 */
[----:B------:R-:W-:-:S04]  /*0970*/  FFMA R16, R16, R20, -R21 ;  /* 0x0000001410107223 */ /* 0x000fc80000000815 */
[----:B------:R-:W-:-:S04]  /*0980*/  FSETP.GTU.AND P0, PT, R13, R22, PT ;  /* 0x000000160d00720b */ /* 0x000fc80003f0c000 */
[----:B------:R-:W-:-:S04]  /*0990*/  FSETP.LTU.OR P0, PT, R13, R16, P0 ;  /* 0x000000100d00720b */ /* 0x000fc80000709400 */
[----:B------:R-:W-:-:S09]  /*09a0*/  SEL R15, R15, R18, P0 ;  /* 0x000000120f0f7207 */ /* 0x000fd20000000000 */
[C---:B------:R-:W-:Y:S02]  /*09b0*/  @!P0 SEL R12, R18.reuse, R12, !P1 ;  /* 0x0000000c120c8207 */ /* 0x040fe40004800000 */
[----:B------:R-:W-:Y:S01]  /*09c0*/  IADD3 R18, PT, PT, R18, 0x1, RZ ;  /* 0x0000000112127810 */ /* 0x000fe20007ffe0ff */
[----:B------:R-:W-:Y:S06]  /*09d0*/  BRA.U UP0, `(.L_x_9) ;  /* 0xfffffffd00c87547 */ /* 0x000fec000b83ffff */
.L_x_6:
[----:B------:R-:W-:Y:S05]  /*09e0*/  BSYNC.RECONVERGENT B0 ;  /* 0x0000000000007941 */ /* 0x000fea0003800200 */
.L_x_5:
[----:B------:R-:W1:Y:S02]  /*09f0*/  LDC R16, c[0x0][0x3f4] ;  /* 0x0000fd00ff107b82 */ /* 0x000e640000000800 */
[----:B-1----:R-:W-:-:S04]  /*0a00*/  ISETP.GE.AND P0, PT, R16, 0x1, PT ;  /* 0x000000011000780c */ /* 0x002fc80003f06270 */
[----:B------:R-:W-:-:S13]  /*0a10*/  ISETP.LT.OR P0, PT, R15, RZ, !P0 ;  /* 0x000000ff0f00720c */ /* 0x000fda0004701670 */
[----:B------:R-:W-:Y:S05]  /*0a20*/  @P0 BRA `(.L_x_1) ;  /* 0x0000007000680947 */ /* 0x000fea0003800000 */
[C---:B------:R-:W-:Y:S01]  /*0a30*/  FSETP.GE.AND P0, PT, R14.reuse, RZ, PT ;  /* 0x000000ff0e00720b */ /* 0x040fe20003f06000 */
[----:B------:R-:W-:Y:S03]  /*0a40*/  BSSY.RECONVERGENT B0, `(.L_x_10) ;  /* 0x000000e000007945 */ /* 0x000fe60003800200 */
[----:B------:R-:W-:-:S04]  /*0a50*/  FSEL R16, R14, RZ, P0 ;  /* 0x000000ff0e107208 */ /* 0x000fc80000000000 */
[----:B------:R-:W-:Y:S01]  /*0a60*/  IADD3 R14, PT, PT, R16, -0xd000000, RZ ;  /* 0xf3000000100e7810 */ /* 0x000fe20007ffe0ff */
[----:B------:R1:W2:Y:S03]  /*0a70*/  MUFU.RSQ R17, R16 ;  /* 0x0000001000117308 */ /* 0x0002a60000001400 */
[----:B------:R-:W-:-:S13]  /*0a80*/  ISETP.GT.U32.AND P0, PT, R14, 0x727fffff, PT ;  /* 0x727fffff0e00780c */ /* 0x000fda0003f04070 */
[----:B-1----:R-:W-:Y:S05]  /*0a90*/  @!P0 BRA `(.L_x_11) ;  /* 0x0000000000108947 */ /* 0x002fea0003800000 */
[----:B------:R-:W-:-:S07]  /*0aa0*/  MOV R29, 0xac0 ;  /* 0x00000ac0001d7802 */ /* 0x000fce0000000f00 */
[----:B0-2---:R-:W-:Y:S05]  /*0ab0*/  CALL.REL.NOINC `($__internal_0_$__cuda_sm20_sqrt_rn_f32_slowpath) ;  /* 0x0000024c00b07944 */ /* 0x005fea0003c00000 */
[----:B------:R-:W-:Y:S01]  /*0ac0*/  MOV R14, R21 ;  /* 0x00000015000e7202 */ /* 0x000fe20000000f00 */
[----:B------:R-:W-:Y:S06]  /*0ad0*/  BRA `(.L_x_12) ;  /* 0x0000000000107947 */ /* 0x000fec0003800000 */
.L_x_11:
[----:B--2---:R-:W-:Y:S01]  /*0ae0*/  FMUL.FTZ R19, R16, R17 ;  /* 0x0000001110137220 */ /* 0x004fe20000410000 */
[----:B------:R-:W-:-:S03]  /*0af0*/  FMUL.FTZ R17, R17, 0.5 ;  /* 0x3f00000011117820 */ /* 0x000fc60000410000 */
[----:B------:R-:W-:-:S04]  /*0b00*/  FFMA R14, -R19, R19, R16 ;  /* 0x00000013130e7223 */ /* 0x000fc80000000110 */
[----:B------:R-:W-:-:S07]  /*0b10*/  FFMA R14, R14, R17, R19 ;  /* 0x000000110e0e7223 */ /* 0x000fce0000000013 */
.L_x_12:
[----:B------:R-:W-:Y:S05]  /*0b20*/  BSYNC.RECONVERGENT B0 ;  /* 0x0000000000007941 */ /* 0x000fea0003800200 */
.L_x_10:
[----:B------:R-:W1:Y:S01]  /*0b30*/  LDC R23, c[0x0][0x3b8] ;  /* 0x0000ee00ff177b82 */ /* 0x000e620000000800 */
[----:B------:R-:W-:Y:S01]  /*0b40*/  HFMA2 R22, -RZ, RZ, 0, 7.152557373046875e-07 ;  /* 0x0000000cff167431 */ /* 0x000fe200000001ff */
[C---:B------:R-:W-:Y:S02]  /*0b50*/  IADD3 R17, PT, PT, R15.reuse, 0x1, RZ ;  /* 0x000000010f117810 */ /* 0x040fe40007ffe0ff */
[-C--:B------:R-:W-:Y:S02]  /*0b60*/  IADD3 R16, PT, PT, R15, -R12.reuse, RZ ;  /* 0x8000000c0f107210 */ /* 0x080fe40007ffe0ff */
[----:B------:R-:W-:Y:S02]  /*0b70*/  IADD3 R24, PT, PT, R17, -R12, RZ ;  /* 0x8000000c11187210 */ /* 0x000fe40007ffe0ff */
[----:B------:R-:W2:Y:S01]  /*0b80*/  LDC R25, c[0x0][0x3ac] ;  /* 0x0000eb00ff197b82 */ /* 0x000ea20000000800 */
[C---:B------:R-:W-:Y:S02]  /*0b90*/  IADD3 R18, PT, PT, R12.reuse, 0x1, RZ ;  /* 0x000000010c127810 */ /* 0x040fe40007ffe0ff */
[----:B------:R-:W-:-:S02]  /*0ba0*/  IADD3 R19, PT, PT, R12, 0x2, RZ ;  /* 0x000000020c137810 */ /* 0x000fc40007ffe0ff */
[----:B------:R-:W-:Y:S02]  /*0bb0*/  IADD3 R20, PT, PT, R12, 0x3, RZ ;  /* 0x000000030c147810 */ /* 0x000fe40007ffe0ff */
[----:B------:R-:W-:Y:S02]  /*0bc0*/  MOV R21, RZ ;  /* 0x000000ff00157202 */ /* 0x000fe40000000f00 */
[----:B------:R-:W-:Y:S01]  /*0bd0*/  LOP3.LUT R24, R24, 0x3, RZ, 0xc0, !PT ;  /* 0x0000000318187812 */ /* 0x000fe200078ec0ff */
[C---:B-1----:R-:W-:Y:S01]  /*0be0*/  IMAD R22, R23.reuse, R22, 0x4 ;  /* 0x0000000417167424 */ /* 0x042fe200078e0216 */
[----:B------:R-:W-:Y:S02]  /*0bf0*/  LEA R23, R23, 0xfffffffc, 0x3 ;  /* 0xfffffffc17177811 */ /* 0x000fe400078e18ff */
[----:B--2---:R-:W-:-:S07]  /*0c00*/  IADD3 R25, PT, PT, R25, 0x2, RZ ;  /* 0x0000000219197810 */ /* 0x004fce0007ffe0ff */
.L_x_486:
[----:B------:R-:W1:Y:S01]  /*0c10*/  LDCU UR4, c[0x0][0x3a8] ;  /* 0x00007500ff0477ac */ /* 0x000e620008000800 */
[----:B------:R-:W-:Y:S01]  /*0c20*/  BSSY.RECONVERGENT B2, `(.L_x_13) ;  /* 0x000001a000027945 */ /* 0x000fe20003800200 */
[----:B------:R-:W-:Y:S02]  /*0c30*/  MOV R54, 0x3f800000 ;  /* 0x3f80000000367802 */ /* 0x000fe40000000f00 */
[----:B-1----:R-:W-:-:S13]  /*0c40*/  FSETP.GEU.AND P0, PT, R14, UR4, PT ;  /* 0x000000040e007c0b */ /* 0x002fda000bf0e000 */
[----:B------:R-:W-:Y:S05]  /*0c50*/  @!P0 BRA `(.L_x_14) ;  /* 0x0000000000588947 */ /* 0x000fea0003800000 */
[----:B------:R-:W1:Y:S08]  /*0c60*/  LDC.64 R30, c[0x0][0x408] ;  /* 0x00010200ff1e7b82 */ /* 0x000e700000000a00 */
[----:B------:R-:W2:Y:S01]  /*0c70*/  LDC.64 R38, c[0x0][0x400] ;  /* 0x00010000ff267b82 */ /* 0x000ea20000000a00 */
[----:B-1----:R-:W-:-:S06]  /*0c80*/  IMAD.WIDE.U32 R30, R21, 0x4, R30 ;  /* 0x00000004151e7825 */ /* 0x002fcc00078e001e */
[----:B------:R-:W3:Y:S01]  /*0c90*/  LDG.E R31, desc[UR8][R30.64] ;  /* 0x000000081e1f7981 */ /* 0x000ee2000c1e1900 */
[----:B--2---:R-:W-:-:S06]  /*0ca0*/  IMAD.WIDE.U32 R38, R21, 0x4, R38 ;  /* 0x0000000415267825 */ /* 0x004fcc00078e0026 */
[----:B------:R-:W2:Y:S01]  /*0cb0*/  LDG.E R39, desc[UR8][R38.64] ;  /* 0x0000000826277981 */ /* 0x000ea2000c1e1900 */
[----:B------:R-:W1:Y:S01]  /*0cc0*/  MUFU.RCP R49, R14 ;  /* 0x0000000e00317308 */ /* 0x000e620000001000 */
[----:B------:R-:W-:Y:S01]  /*0cd0*/  BSSY.RECONVERGENT B4, `(.L_x_14) ;  /* 0x000000e000047945 */ /* 0x000fe20003800200 */
[----:B-1----:R-:W-:-:S04]  /*0ce0*/  FFMA R28, R49, -R14, 1 ;  /* 0x3f800000311c7423 */ /* 0x002fc8000000080e */
[----:B------:R-:W-:Y:S01]  /*0cf0*/  FFMA R49, R49, R28, R49 ;  /* 0x0000001c31317223 */ /* 0x000fe20000000031 */
[----:B---3--:R-:W-:-:S04]  /*0d00*/  FMUL R47, R10, R31 ;  /* 0x0000001f0a2f7220 */ /* 0x008fc80000400000 */
[----:B--2---:R-:W-:-:S04]  /*0d10*/  FFMA R50, R26, R39, R47 ;  /* 0x000000271a327223 */ /* 0x004fc8000000002f */
[----:B------:R-:W1:Y:S01]  /*0d20*/  FCHK P0, R50, R14 ;  /* 0x0000000e32007302 */ /* 0x000e620000000000 */
[----:B------:R-:W-:-:S04]  /*0d30*/  FFMA R47, R50, R49, RZ ;  /* 0x00000031322f7223 */ /* 0x000fc800000000ff */
[----:B------:R-:W-:-:S04]  /*0d40*/  FFMA R28, R47, -R14, R50 ;  /* 0x8000000e2f1c7223 */ /* 0x000fc80000000032 */
[----:B------:R-:W-:Y:S01]  /*0d50*/  FFMA R54, R49, R28, R47 ;  /* 0x0000001c31367223 */ /* 0x000fe2000000002f */
[----:B-1----:R-:W-:Y:S06]  /*0d60*/  @!P0 BRA `(.L_x_15) ;  /* 0x0000000000108947 */ /* 0x002fec0003800000 */
[----:B------:R-:W-:Y:S02]  /*0d70*/  MOV R47, R14 ;  /* 0x0000000e002f7202 */ /* 0x000fe40000000f00 */
[----:B------:R-:W-:-:S07]  /*0d80*/  MOV R48, 0xda0 ;  /* 0x00000da000307802 */ /* 0x000fce0000000f00 */
[----:B0-----:R-:W-:Y:S05]  /*0d90*/  CALL.REL.NOINC `($__internal_1_$__cuda_sm3x_div_rn_noftz_f32_slowpath) ;  /* 0x0000024c00507944 */ /* 0x001fea0003c00000 */
[----:B------:R-:W-:-:S07]  /*0da0*/  MOV R54, R30 ;  /* 0x0000001e00367202 */ /* 0x000fce0000000f00 */
.L_x_15:
[----:B------:R-:W-:Y:S05]  /*0db0*/  BSYNC.RECONVERGENT B4 ;  /* 0x0000000000047941 */ /* 0x000fea0003800200 */
.L_x_14:
[----:B------:R-:W-:Y:S05]  /*0dc0*/  BSYNC.RECONVERGENT B2 ;  /* 0x0000000000027941 */ /* 0x000fea0003800200 */
.L_x_13:
[----:B------:R-:W1:Y:S02]  /*0dd0*/  LDC.64 R30, c[0x0][0x420] ;  /* 0x00010800ff1e7b82 */ /* 0x000e640000000a00 */
[----:B-1----:R-:W-:-:S06]  /*0de0*/  IMAD.WIDE.U32 R30, R21, 0x4, R30 ;  /* 0x00000004151e7825 */ /* 0x002fcc00078e001e */
[----:B------:R-:W2:Y:S01]  /*0df0*/  LDG.E R31, desc[UR8][R30.64] ;  /* 0x000000081e1f7981 */ /* 0x000ea2000c1e1900 */
[----:B------:R-:W-:Y:S01]  /*0e00*/  BSSY B2, `(.L_x_16) ;  /* 0x00006d8000027945 */ /* 0x000fe20003800000 */
[----:B--2---:R-:W-:-:S13]  /*0e10*/  FSETP.GE.AND P0, PT, |R54|, R31, PT ;  /* 0x0000001f3600720b */ /* 0x004fda0003f06200 */
[----:B------:R-:W-:Y:S05]  /*0e20*/  @!P0 BRA `(.L_x_17) ;  /* 0x0000006c00548947 */ /* 0x000fea0003800000 */
[----:B------:R-:W1:Y:S08]  /*0e30*/  LDC.64 R30, c[0x0][0x408] ;  /* 0x00010200ff1e7b82 */ /* 0x000e700000000a00 */
[----:B------:R-:W2:Y:S08]  /*0e40*/  LDC.64 R38, c[0x0][0x400] ;  /* 0x00010000ff267b82 */ /* 0x000eb00000000a00 */
[----:B------:R-:W3:Y:S01]  /*0e50*/  LDC.64 R46, c[0x0][0x430] ;  /* 0x00010c00ff2e7b82 */ /* 0x000ee20000000a00 */
[----:B-1----:R-:W-:-:S06]  /*0e60*/  IMAD.WIDE.U32 R30, R21, 0x4, R30 ;  /* 0x00000004151e7825 */ /* 0x002fcc00078e001e */
[----:B------:R-:W4:Y:S01]  /*0e70*/  LDG.E R31, desc[UR8][R30.64] ;  /* 0x000000081e1f7981 */ /* 0x000f22000c1e1900 */
[----:B--2---:R-:W-:-:S06]  /*0e80*/  IMAD.WIDE.U32 R38, R21, 0x4, R38 ;  /* 0x0000000415267825 */ /* 0x004fcc00078e0026 */
[----:B------:R-:W2:Y:S01]  /*0e90*/  LDG.E R39, desc[UR8][R38.64] ;  /* 0x0000000826277981 */ /* 0x000ea2000c1e1900 */
[----:B---3--:R-:W-:-:S06]  /*0ea0*/  IMAD.WIDE.U32 R46, R21, 0x4, R46 ;  /* 0x00000004152e7825 */ /* 0x008fcc00078e002e */
[----:B------:R-:W3:Y:S01]  /*0eb0*/  LDG.E R46, desc[UR8][R46.64] ;  /* 0x000000082e2e7981 */ /* 0x000ee2000c1e1900 */
[----:B----4-:R-:W-:-:S04]  /*0ec0*/  FMUL R49, R26, R31 ;  /* 0x0000001f1a317220 */ /* 0x010fc80000400000 */
[----:B--2---:R-:W-:-:S05]  /*0ed0*/  FFMA R49, R10, R39, -R49 ;  /* 0x000000270a317223 */ /* 0x004fca0000000831 */
[----:B---3--:R-:W-:-:S13]  /*0ee0*/  FSETP.GEU.AND P0, PT, |R49|, R46, PT ;  /* 0x0000002e3100720b */ /* 0x008fda0003f0e200 */
[----:B------:R-:W-:Y:S05]  /*0ef0*/  @P0 BRA `(.L_x_17) ;  /* 0x0000006c00200947 */ /* 0x000fea0003800000 */
[----:B------:R-:W-:Y:S01]  /*0f00*/  ISETP.NE.AND P1, PT, R12, 0x1, PT ;  /* 0x000000010c00780c */ /* 0x000fe20003f25270 */
[----:B------:R-:W-:Y:S01]  /*0f10*/  BSSY.RECONVERGENT B4, `(.L_x_18) ;  /* 0x0000022000047945 */ /* 0x000fe20003800200 */
[----:B------:R-:W-:-:S04]  /*0f20*/  FSETP.GEU.AND P0, PT, R54, RZ, PT ;  /* 0x000000ff3600720b */ /* 0x000fc80003f0e000 */
[----:B------:R-:W-:-:S07]  /*0f30*/  FSEL R28, -R14, R14, !P0 ;  /* 0x0000000e0e1c7208 */ /* 0x000fce0004000100 */
[----:B------:R-:W-:Y:S05]  /*0f40*/  @P1 BRA `(.L_x_19) ;  /* 0x0000000000201947 */ /* 0x000fea0003800000 */
[----:B------:R-:W1:Y:S08]  /*0f50*/  LDC.64 R30, c[0x0][0x410] ;  /* 0x00010400ff1e7b82 */ /* 0x000e700000000a00 */
[----:B------:R-:W2:Y:S01]  /*0f60*/  LDC.64 R38, c[0x0][0x418] ;  /* 0x00010600ff267b82 */ /* 0x000ea20000000a00 */
[----:B-1----:R-:W-:-:S06]  /*0f70*/  IMAD.WIDE.U32 R30, R21, 0x4, R30 ;  /* 0x00000004151e7825 */ /* 0x002fcc00078e001e */
[----:B------:R1:W5:Y:S01]  /*0f80*/  LDG.E R31, desc[UR8][R30.64] ;  /* 0x000000081e1f7981 */ /* 0x000362000c1e1900 */
[----:B--2---:R-:W-:-:S05]  /*0f90*/  IMAD.WIDE.U32 R38, R21, 0x4, R38 ;  /* 0x0000000415267825 */ /* 0x004fca00078e0026 */
[----:B------:R1:W5:Y:S01]  /*0fa0*/  LDG.E R53, desc[UR8][R38.64] ;  /* 0x0000000826357981 */ /* 0x000362000c1e1900 */
[----:B------:R-:W-:Y:S01]  /*0fb0*/  HFMA2 R46, -RZ, RZ, 0, 0 ;  /* 0x00000000ff2e7431 */ /* 0x000fe200000001ff */
[----:B------:R-:W-:Y:S06]  /*0fc0*/  BRA `(.L_x_20) ;  /* 0x0000000000587947 */ /* 0x000fec0003800000 */
.L_x_19:
[----:B------:R-:W1:Y:S08]  /*0fd0*/  LDC.64 R30, c[0x0][0x410] ;  /* 0x00010400ff1e7b82 */ /* 0x000e700000000a00 */
[----:B------:R-:W2:Y:S01]  /*0fe0*/  LDC.64 R38, c[0x0][0x418] ;  /* 0x00010600ff267b82 */ /* 0x000ea20000000a00 */
[----:B-1----:R-:W-:-:S06]  /*0ff0*/  IMAD.WIDE.U32 R30, R21, 0x4, R30 ;  /* 0x00000004151e7825 */ /* 0x002fcc00078e001e */
[----:B------:R-:W3:Y:S01]  /*1000*/  LDG.E R31, desc[UR8][R30.64] ;  /* 0x000000081e1f7981 */ /* 0x000ee2000c1e1900 */
[----:B--2---:R-:W-:-:S05]  /*1010*/  IMAD.WIDE.U32 R38, R21, 0x4, R38 ;  /* 0x0000000415267825 */ /* 0x004fca00078e0026 */
        /* <DEDUP_REMOVED lines=16> */
.L_x_21:
[----:B------:R-:W-:Y:S05]  /*1120*/  BSYNC.RECONVERGENT B5 ;  /* 0x0000000000057941 */ /* 0x000fea0003800200 */
.L_x_20:
[----:B------:R-:W-:Y:S05]  /*1130*/  BSYNC.RECONVERGENT B4 ;  /* 0x0000000000047941 */ /* 0x000fea0003800200 */
.L_x_18:
[----:B-1----:R-:W1:Y:S02]  /*1140*/  LDC.64 R38, c[0x0][0x428] ;  /* 0x00010a00ff267b82 */ /* 0x002e640000000a00 */
[----:B-1----:R-:W-:-:S06]  /*1150*/  IMAD.WIDE.U32 R38, R21, 0x4, R38 ;  /* 0x0000000415267825 */ /* 0x002fcc00078e0026 */
[----:B------:R-:W2:Y:S01]  /*1160*/  LDG.E R39, desc[UR8][R38.64] ;  /* 0x0000000826277981 */ /* 0x000ea2000c1e1900 */
[----:B-----5:R-:W-:-:S04]  /*1170*/  FMUL R28, R28, R31 ;  /* 0x0000001f1c1c7220 */ /* 0x020fc80000400000 */
[----:B------:R-:W-:Y:S01]  /*1180*/  FFMA R53, R11, R53, -R28 ;  /* 0x000000350b357223 */ /* 0x000fe2000000081c */
[----:B--2---:R-:W-:-:S13]  /*1190*/  FSETP.GE.AND P0, PT, |R46|, R39, PT ;  /* 0x000000272e00720b */ /* 0x004fda0003f06200 */
[----:B------:R-:W-:Y:S05]  /*11a0*/  @!P0 BRA `(.L_x_17) ;  /* 0x0000006800748947 */ /* 0x000fea0003800000 */
[----:B------:R-:W1:Y:S08]  /*11b0*/  LDC.64 R30, c[0x0][0x438] ;  /* 0x00010e00ff1e7b82 */ /* 0x000e700000000a00 */
[----:B------:R-:W2:Y:S01]  /*11c0*/  LDC R28, c[0x0][0x3f8] ;  /* 0x0000fe00ff1c7b82 */ /* 0x000ea20000000800 */
[----:B-1----:R-:W-:-:S06]  /*11d0*/  IMAD.WIDE.U32 R30, R21, 0x4, R30 ;  /* 0x00000004151e7825 */ /* 0x002fcc00078e001e */
[----:B------:R-:W3:Y:S01]  /*11e0*/  LDG.E R30, desc[UR8][R30.64] ;  /* 0x000000081e1e7981 */ /* 0x000ee2000c1e1900 */
[----:B--2---:R-:W-:-:S04]  /*11f0*/  ISETP.GE.AND P0, PT, R28, 0x1, PT ;  /* 0x000000011c00780c */ /* 0x004fc80003f06270 */
[----:B---3--:R-:W-:-:S13]  /*1200*/  FSETP.GTU.OR P0, PT, |R53|, R30, !P0 ;  /* 0x0000001e3500720b */ /* 0x008fda000470c600 */
[----:B------:R-:W-:Y:S05]  /*1210*/  @P0 BRA `(.L_x_17) ;  /* 0x0000006800580947 */ /* 0x000fea0003800000 */
[----:B------:R-:W1:Y:S02]  /*1220*/  LDC.64 R30, c[0x0][0x440] ;  /* 0x00011000ff1e7b82 */ /* 0x000e640000000a00 */
[----:B-1----:R-:W-:-:S06]  /*1230*/  IMAD.WIDE.U32 R30, R21, 0x4, R30 ;  /* 0x00000004151e7825 */ /* 0x002fcc00078e001e */
[----:B------:R-:W2:Y:S01]  /*1240*/  LDG.E R30, desc[UR8][R30.64] ;  /* 0x000000081e1e7981 */ /* 0x000ea2000c1e1900 */
[----:B------:R-:W-:Y:S02]  /*1250*/  FSETP.GE.AND P1, PT, R46, RZ, PT ;  /* 0x000000ff2e00720b */ /* 0x000fe40003f26000 */
[C---:B------:R-:W-:Y:S02]  /*1260*/  FSETP.GE.AND P2, PT, R54.reuse, RZ, PT ;  /* 0x000000ff3600720b */ /* 0x040fe40003f46000 */
[----:B------:R-:W-:Y:S02]  /*1270*/  FSETP.GE.AND P3, PT, R54, RZ, P1 ;  /* 0x000000ff3600720b */ /* 0x000fe40000f66000 */
[----:B--2---:R-:W-:-:S13]  /*1280*/  FSETP.GE.AND P0, PT, R30, 90, PT ;  /* 0x42b400001e00780b */ /* 0x004fda0003f06000 */
[----:B------:R-:W-:Y:S05]  /*1290*/  @!P0 BRA `(.L_x_22) ;  /* 0x0000003800dc8947 */ /* 0x000fea0003800000 */
[----:B------:R-:W-:Y:S01]  /*12a0*/  HFMA2 R28, -RZ, RZ, 0, 0 ;  /* 0x00000000ff1c7431 */ /* 0x000fe200000001ff */
[----:B------:R-:W-:Y:S06]  /*12b0*/  BSSY B0, `(.L_x_23) ;  /* 0x00003b4000007945 */ /* 0x000fec0003800000 */
.L_x_289:
[----:B------:R-:W1:Y:S02]  /*12c0*/  LDC.64 R50, c[0x0][0x448] ;  /* 0x00011200ff327b82 */ /* 0x000e640000000a00 */
[----:B-1----:R-:W-:-:S06]  /*12d0*/  IMAD.WIDE.U32 R50, R28, 0x4, R50 ;  /* 0x000000041c327825 */ /* 0x002fcc00078e0032 */
[----:B------:R1:W5:Y:S01]  /*12e0*/  LDG.E R50, desc[UR8][R50.64] ;  /* 0x0000000832327981 */ /* 0x000362000c1e1900 */
[----:B------:R-:W-:Y:S05]  /*12f0*/  YIELD ;  /* 0x0000000000007946 */ /* 0x000fea0003800000 */
[----:B------:R-:W-:Y:S04]  /*1300*/  BSSY.RECONVERGENT B1, `(.L_x_24) ;  /* 0x000002f000017945 */ /* 0x000fe80003800200 */
[----:B------:R-:W-:Y:S05]  /*1310*/  @P1 BRA P2, `(.L_x_25) ;  /* 0x00000000005c1947 */ /* 0x000fea0001000000 */
[----:B------:R-:W2:Y:S01]  /*1320*/  LDC.64 R30, c[0x0][0x458] ;  /* 0x00011600ff1e7b82 */ /* 0x000ea20000000a00 */
[----:B------:R-:W3:Y:S07]  /*1330*/  LDCU UR4, c[0x0][0x388] ;  /* 0x00007100ff0477ac */ /* 0x000eee0008000800 */
[----:B------:R-:W4:Y:S01]  /*1340*/  LDC.64 R38, c[0x0][0x450] ;  /* 0x00011400ff267b82 */ /* 0x000f220000000a00 */
[----:B--2---:R-:W-:-:S07]  /*1350*/  IMAD.WIDE.U32 R46, R28, 0x4, R30 ;  /* 0x000000041c2e7825 */ /* 0x004fce00078e001e */
[----:B------:R-:W2:Y:S01]  /*1360*/  LDC.64 R30, c[0x0][0x460] ;  /* 0x00011800ff1e7b82 */ /* 0x000ea20000000a00 */
[----:B------:R-:W3:Y:S01]  /*1370*/  LDG.E R46, desc[UR8][R46.64] ;  /* 0x000000082e2e7981 */ /* 0x000ee2000c1e1900 */
[----:B----4-:R-:W-:-:S06]  /*1380*/  IMAD.WIDE.U32 R38, R28, 0x4, R38 ;  /* 0x000000041c267825 */ /* 0x010fcc00078e0026 */
[----:B------:R-:W4:Y:S01]  /*1390*/  LDG.E R38, desc[UR8][R38.64] ;  /* 0x0000000826267981 */ /* 0x000f22000c1e1900 */
[----:B---3--:R-:W-:Y:S02]  /*13a0*/  IADD3 R52, PT, PT, R46, -0x1, RZ ;  /* 0xffffffff2e347810 */ /* 0x008fe40007ffe0ff */
[----:B----4-:R-:W-:-:S03]  /*13b0*/  IADD3 R48, PT, PT, R38, -0x1, RZ ;  /* 0xffffffff26307810 */ /* 0x010fc60007ffe0ff */
[C---:B------:R-:W-:Y:S02]  /*13c0*/  IMAD R49, R52.reuse, UR4, R3 ;  /* 0x0000000434317c24 */ /* 0x040fe4000f8e0203 */
[--C-:B------:R-:W-:Y:S02]  /*13d0*/  IMAD R29, R52, UR4, R9.reuse ;  /* 0x00000004341d7c24 */ /* 0x100fe4000f8e0209 */
[C---:B------:R-:W-:Y:S02]  /*13e0*/  IMAD R27, R48.reuse, UR4, R9 ;  /* 0x00000004301b7c24 */ /* 0x040fe4000f8e0209 */
[----:B-1----:R-:W-:Y:S02]  /*13f0*/  IMAD R51, R48, UR4, R3 ;  /* 0x0000000430337c24 */ /* 0x002fe4000f8e0203 */
[----:B--2---:R-:W-:-:S04]  /*1400*/  IMAD.WIDE R48, R49, 0x4, R30 ;  /* 0x0000000431307825 */ /* 0x004fc800078e021e */
[--C-:B------:R-:W-:Y:S01]  /*1410*/  IMAD.WIDE R46, R29, 0x4, R30.reuse ;  /* 0x000000041d2e7825 */ /* 0x100fe200078e021e */
[----:B------:R1:W5:Y:S03]  /*1420*/  LDG.E R53, desc[UR8][R48.64] ;  /* 0x0000000830357981 */ /* 0x000366000c1e1900 */
[--C-:B------:R-:W-:Y:S02]  /*1430*/  IMAD.WIDE R38, R27, 0x4, R30.reuse ;  /* 0x000000041b267825 */ /* 0x100fe400078e021e */
[----:B------:R1:W5:Y:S02]  /*1440*/  LDG.E R27, desc[UR8][R46.64] ;  /* 0x000000082e1b7981 */ /* 0x000364000c1e1900 */
[----:B------:R-:W-:Y:S02]  /*1450*/  IMAD.WIDE R30, R51, 0x4, R30 ;  /* 0x00000004331e7825 */ /* 0x000fe400078e021e */
[----:B------:R1:W5:Y:S04]  /*1460*/  LDG.E R51, desc[UR8][R38.64] ;  /* 0x0000000826337981 */ /* 0x000368000c1e1900 */
[----:B------:R1:W5:Y:S01]  /*1470*/  LDG.E R29, desc[UR8][R30.64] ;  /* 0x000000081e1d7981 */ /* 0x000362000c1e1900 */
[----:B------:R-:W-:Y:S05]  /*1480*/  BRA `(.L_x_26) ;  /* 0x0000000000587947 */ /* 0x000fea0003800000 */
.L_x_25:
[----:B------:R-:W2:Y:S01]  /*1490*/  LDC.64 R38, c[0x0][0x458] ;  /* 0x00011600ff267b82 */ /* 0x000ea20000000a00 */
[----:B------:R-:W3:Y:S07]  /*14a0*/  LDCU UR4, c[0x0][0x388] ;  /* 0x00007100ff0477ac */ /* 0x000eee0008000800 */
[----:B------:R-:W4:Y:S01]  /*14b0*/  LDC.64 R30, c[0x0][0x450] ;  /* 0x00011400ff1e7b82 */ /* 0x000f220000000a00 */
[----:B--2---:R-:W-:-:S06]  /*14c0*/  IMAD.WIDE.U32 R38, R28, 0x4, R38 ;  /* 0x000000041c267825 */ /* 0x004fcc00078e0026 */
[----:B------:R-:W2:Y:S01]  /*14d0*/  LDG.E R38, desc[UR8][R38.64] ;  /* 0x0000000826267981 */ /* 0x000ea2000c1e1900 */
[----:B----4-:R-:W-:Y:S02]  /*14e0*/  IMAD.WIDE.U32 R52, R28, 0x4, R30 ;  /* 0x000000041c347825 */ /* 0x010fe400078e001e */
[----:B------:R-:W4:Y:S04]  /*14f0*/  LDC.64 R30, c[0x0][0x460] ;  /* 0x00011800ff1e7b82 */ /* 0x000f280000000a00 */
[----:B------:R-:W3:Y:S01]  /*1500*/  LDG.E R52, desc[UR8][R52.64] ;  /* 0x0000000834347981 */ /* 0x000ee2000c1e1900 */
[----:B--2---:R-:W-:Y:S02]  /*1510*/  IADD3 R48, PT, PT, R38, -0x1, RZ ;  /* 0xffffffff26307810 */ /* 0x004fe40007ffe0ff */
[----:B---3--:R-:W-:-:S03]  /*1520*/  IADD3 R46, PT, PT, R52, -0x1, RZ ;  /* 0xffffffff342e7810 */ /* 0x008fc60007ffe0ff */
[C---:B------:R-:W-:Y:S02]  /*1530*/  IMAD R49, R48.reuse, UR4, R9 ;  /* 0x0000000430317c24 */ /* 0x040fe4000f8e0209 */
[--C-:B------:R-:W-:Y:S02]  /*1540*/  IMAD R47, R48, UR4, R3.reuse ;  /* 0x00000004302f7c24 */ /* 0x100fe4000f8e0203 */
[C---:B------:R-:W-:Y:S02]  /*1550*/  IMAD R27, R46.reuse, UR4, R3 ;  /* 0x000000042e1b7c24 */ /* 0x040fe4000f8e0203 */
[----:B------:R-:W-:Y:S02]  /*1560*/  IMAD R29, R46, UR4, R9 ;  /* 0x000000042e1d7c24 */ /* 0x000fe4000f8e0209 */
[----:B----4-:R-:W-:-:S04]  /*1570*/  IMAD.WIDE R48, R49, 0x4, R30 ;  /* 0x0000000431307825 */ /* 0x010fc800078e021e */
[--C-:B------:R-:W-:Y:S01]  /*1580*/  IMAD.WIDE R46, R47, 0x4, R30.reuse ;  /* 0x000000042f2e7825 */ /* 0x100fe200078e021e */
[----:B------:R2:W5:Y:S03]  /*1590*/  LDG.E R53, desc[UR8][R48.64] ;  /* 0x0000000830357981 */ /* 0x000566000c1e1900 */
[--C-:B------:R-:W-:Y:S02]  /*15a0*/  IMAD.WIDE R38, R27, 0x4, R30.reuse ;  /* 0x000000041b267825 */ /* 0x100fe400078e021e */
[----:B------:R2:W5:Y:S02]  /*15b0*/  LDG.E R27, desc[UR8][R46.64] ;  /* 0x000000082e1b7981 */ /* 0x000564000c1e1900 */
[----:B------:R-:W-:Y:S02]  /*15c0*/  IMAD.WIDE R30, R29, 0x4, R30 ;  /* 0x000000041d1e7825 */ /* 0x000fe400078e021e */
[----:B-1----:R2:W5:Y:S04]  /*15d0*/  LDG.E R51, desc[UR8][R38.64] ;  /* 0x0000000826337981 */ /* 0x002568000c1e1900 */
[----:B------:R2:W5:Y:S02]  /*15e0*/  LDG.E R29, desc[UR8][R30.64] ;  /* 0x000000081e1d7981 */ /* 0x000564000c1e1900 */
.L_x_26:
[----:B------:R-:W-:Y:S05]  /*15f0*/  BSYNC.RECONVERGENT B1 ;  /* 0x0000000000017941 */ /* 0x000fea0003800200 */
.L_x_24:
[----:B-12---:R-:W1:Y:S01]  /*1600*/  LDC R30, c[0x0][0x3f0] ;  /* 0x0000fc00ff1e7b82 */ /* 0x006e620000000800 */
[----:B-----5:R-:W-:Y:S01]  /*1610*/  ISETP.NE.AND P4, PT, R50, 0x2, PT ;  /* 0x000000023200780c */ /* 0x020fe20003f85270 */
[----:B------:R-:W-:Y:S06]  /*1620*/  BSSY B1, `(.L_x_27) ;  /* 0x0000378000017945 */ /* 0x000fec0003800000 */
[----:B------:R-:W2:Y:S01]  /*1630*/  LDC R38, c[0x0][0x3ec] ;  /* 0x0000fb00ff267b82 */ /* 0x000ea20000000800 */
[----:B-1----:R-:W-:-:S04]  /*1640*/  FSETP.GE.AND P0, PT, R51, R30, PT ;  /* 0x0000001e3300720b */ /* 0x002fc80003f06000 */
[----:B------:R-:W-:-:S04]  /*1650*/  FSETP.GE.AND P0, PT, R53, R30, P0 ;  /* 0x0000001e3500720b */ /* 0x000fc80000706000 */
[-C--:B--2---:R-:W-:Y:S02]  /*1660*/  FSETP.LE.AND P3, PT, R53, R38.reuse, P0 ;  /* 0x000000263500720b */ /* 0x084fe40000763000 */
[----:B------:R-:W-:Y:S02]  /*1670*/  ISETP.NE.AND P0, PT, R50, 0x2, PT ;  /* 0x000000023200780c */ /* 0x000fe40003f05270 */
[----:B------:R-:W-:-:S13]  /*1680*/  FSETP.LE.AND P3, PT, R51, R38, P3 ;  /* 0x000000263300720b */ /* 0x000fda0001f63000 */
[----:B------:R-:W-:Y:S05]  /*1690*/  @P3 BRA P4, `(.L_x_28) ;  /* 0x0000000000143947 */ /* 0x000fea0002000000 */
[----:B------:R-:W-:-:S04]  /*16a0*/  FSETP.GE.AND P3, PT, R29, R30, PT ;  /* 0x0000001e1d00720b */ /* 0x000fc80003f66000 */
[----:B------:R-:W-:-:S04]  /*16b0*/  FSETP.LTU.OR P3, PT, R27, R30, !P3 ;  /* 0x0000001e1b00720b */ /* 0x000fc80005f69400 */
[----:B------:R-:W-:-:S04]  /*16c0*/  FSETP.GTU.OR P3, PT, R27, R38, P3 ;  /* 0x000000261b00720b */ /* 0x000fc80001f6c400 */
[----:B------:R-:W-:-:S13]  /*16d0*/  FSETP.GTU.OR P3, PT, R29, R38, P3 ;  /* 0x000000261d00720b */ /* 0x000fda0001f6c400 */
[----:B------:R-:W-:Y:S05]  /*16e0*/  @P3 BRA `(.L_x_29) ;  /* 0x0000003400ac3947 */ /* 0x000fea0003800000 */
.L_x_28:
[C---:B------:R-:W-:Y:S02]  /*16f0*/  ISETP.GT.AND P3, PT, R50.reuse, 0x8, PT ;  /* 0x000000083200780c */ /* 0x040fe40003f64270 */
[----:B------:R-:W-:-:S04]  /*1700*/  LOP3.LUT R50, R50, 0x4, RZ, 0xfc, !PT ;  /* 0x0000000432327812 */ /* 0x000fc800078efcff */
[----:B------:R-:W-:-:S13]  /*1710*/  ISETP.EQ.OR P3, PT, R50, 0x5, P3 ;  /* 0x000000053200780c */ /* 0x000fda0001f62670 */
[----:B------:R-:W-:Y:S05]  /*1720*/  @P3 BRA `(.L_x_30) ;  /* 0x0000001800203947 */ /* 0x000fea0003800000 */
[----:B------:R-:W-:Y:S01]  /*1730*/  ISETP.LT.OR P0, PT, R15, R12, P0 ;  /* 0x0000000c0f00720c */ /* 0x000fe20000701670 */
[----:B------:R-:W-:-:S12]  /*1740*/  BSSY B5, `(.L_x_31) ;  /* 0x0000185000057945 */ /* 0x000fd80003800000 */
[----:B------:R-:W-:Y:S05]  /*1750*/  @P0 BRA `(.L_x_32) ;  /* 0x00000018000c0947 */ /* 0x000fea0003800000 */
[----:B------:R-:W1:Y:S01]  /*1760*/  LDCU UR4, c[0x0][0x3f8] ;  /* 0x00007f00ff0477ac */ /* 0x000e620008000800 */
[----:B------:R-:W-:Y:S01]  /*1770*/  ISETP.NE.AND P0, PT, R24, RZ, PT ;  /* 0x000000ff1800720c */ /* 0x000fe20003f05270 */
[----:B------:R-:W-:Y:S01]  /*1780*/  FADD R30, -R27, R53 ;  /* 0x000000351b1e7221 */ /* 0x000fe20000000100 */
[----:B------:R-:W-:Y:S01]  /*1790*/  FADD R39, R29, -R51 ;  /* 0x800000331d277221 */ /* 0x000fe20000000000 */
[----:B------:R-:W-:Y:S01]  /*17a0*/  FADD R49, R27, R53 ;  /* 0x000000351b317221 */ /* 0x000fe20000000000 */
[----:B------:R-:W-:Y:S01]  /*17b0*/  FADD R47, R29, R51 ;  /* 0x000000331d2f7221 */ /* 0x000fe20000000000 */
[----:B------:R-:W-:Y:S01]  /*17c0*/  BSSY.RECONVERGENT B4, `(.L_x_33) ;  /* 0x0000072000047945 */ /* 0x000fe20003800200 */
[----:B------:R-:W-:Y:S01]  /*17d0*/  FMUL R39, R39, R30 ;  /* 0x0000001e27277220 */ /* 0x000fe20000400000 */
[----:B------:R-:W-:Y:S01]  /*17e0*/  MOV R46, R12 ;  /* 0x0000000c002e7202 */ /* 0x000fe20000000f00 */
[----:B------:R-:W-:Y:S01]  /*17f0*/  FMUL R49, R49, 0.5 ;  /* 0x3f00000031317820 */ /* 0x000fe20000400000 */
[----:B------:R-:W-:Y:S01]  /*1800*/  FMUL R47, R47, 0.5 ;  /* 0x3f0000002f2f7820 */ /* 0x000fe20000400000 */
[----:B-1----:R-:W-:-:S03]  /*1810*/  IMAD R38, R21, UR4, R28 ;  /* 0x0000000415267c24 */ /* 0x002fc6000f8e021c */
[----:B------:R-:W-:Y:S05]  /*1820*/  @!P0 BRA `(.L_x_34) ;  /* 0x0000000400ac8947 */ /* 0x000fea0003800000 */
[----:B------:R-:W1:Y:S01]  /*1830*/  S2UR UR6, SR_CgaCtaId ;  /* 0x00000000000679c3 */ /* 0x000e620000008800 */
[----:B------:R-:W-:Y:S01]  /*1840*/  UMOV UR4, 0x400 ;  /* 0x0000040000047882 */ /* 0x000fe20000000000 */
[----:B------:R-:W-:Y:S01]  /*1850*/  IMAD R52, R25, R38, R12 ;  /* 0x0000002619347224 */ /* 0x000fe200078e020c */
[----:B------:R-:W-:Y:S01]  /*1860*/  BSSY.RECONVERGENT B6, `(.L_x_35) ;  /* 0x0000008000067945 */ /* 0x000fe20003800200 */
[----:B------:R-:W-:Y:S01]  /*1870*/  ISETP.NE.AND P0, PT, R24, 0x1, PT ;  /* 0x000000011800780c */ /* 0x000fe20003f05270 */
[----:B-1----:R-:W-:-:S06]  /*1880*/  ULEA UR4, UR6, UR4, 0x18 ;  /* 0x0000000406047291 */ /* 0x002fcc000f8ec0ff */
[----:B------:R-:W-:-:S07]  /*1890*/  LEA R53, R52, UR4, 0x2 ;  /* 0x0000000434357c11 */ /* 0x000fce000f8e10ff */
.L_x_36:
[----:B------:R-:W1:Y:S02]  /*18a0*/  LDS R30, [R53+-0x4] ;  /* 0xfffffc00351e7984 */ /* 0x000e640000000800 */
[----:B-1----:R-:W-:-:S05]  /*18b0*/  FADD R31, R30, 1 ;  /* 0x3f8000001e1f7421 */ /* 0x002fca0000000000 */
[----:B------:R-:W1:Y:S02]  /*18c0*/  ATOMS.CAST.SPIN P3, [R53+-0x4], R30, R31 ;  /* 0xfffffc1e3500758d */ /* 0x000e64000186001f */
[----:B-1----:R-:W-:Y:S05]  /*18d0*/  @!P3 BRA `(.L_x_36) ;  /* 0xfffffffc00f0b947 */ /* 0x002fea000383ffff */
[----:B------:R-:W-:Y:S05]  /*18e0*/  BSYNC.RECONVERGENT B6 ;  /* 0x0000000000067941 */ /* 0x000fea0003800200 */
.L_x_35:
[----:B------:R-:W-:Y:S01]  /*18f0*/  BSSY.RECONVERGENT B6, `(.L_x_37) ;  /* 0x0000006000067945 */ /* 0x000fe20003800200 */
[----:B------:R-:W-:-:S07]  /*1900*/  LEA R52, R52, UR7, 0x2 ;  /* 0x0000000734347c11 */ /* 0x000fce000f8e10ff */
.L_x_38:
[----:B------:R-:W1:Y:S02]  /*1910*/  LDS R30, [R52+-0x4] ;  /* 0xfffffc00341e7984 */ /* 0x000e640000000800 */
[----:B-1----:R-:W-:-:S05]  /*1920*/  FADD R31, R13, R30 ;  /* 0x0000001e0d1f7221 */ /* 0x002fca0000000000 */
[----:B------:R-:W1:Y:S02]  /*1930*/  ATOMS.CAST.SPIN P3, [R52+-0x4], R30, R31 ;  /* 0xfffffc1e3400758d */ /* 0x000e64000186001f */
[----:B-1----:R-:W-:Y:S05]  /*1940*/  @!P3 BRA `(.L_x_38) ;  /* 0xfffffffc00f0b947 */ /* 0x002fea000383ffff */
[----:B------:R-:W-:Y:S05]  /*1950*/  BSYNC.RECONVERGENT B6 ;  /* 0x0000000000067941 */ /* 0x000fea0003800200 */
.L_x_37:
[----:B------:R-:W1:Y:S01]  /*1960*/  LDC R55, c[0x0][0x3b8] ;  /* 0x0000ee00ff377b82 */ /* 0x000e620000000800 */
[----:B------:R-:W-:Y:S01]  /*1970*/  BSSY.RECONVERGENT B6, `(.L_x_39) ;  /* 0x0000006000067945 */ /* 0x000fe20003800200 */
[----:B-1----:R-:W-:-:S07]  /*1980*/  IMAD R51, R55, 0xc, R52 ;  /* 0x0000000c37337824 */ /* 0x002fce00078e0234 */
.L_x_40:
[----:B------:R-:W1:Y:S02]  /*1990*/  LDS R30, [R51+-0x4] ;  /* 0xfffffc00331e7984 */ /* 0x000e640000000800 */
[----:B-1----:R-:W-:-:S05]  /*19a0*/  FADD R31, R49, R30 ;  /* 0x0000001e311f7221 */ /* 0x002fca0000000000 */
[----:B------:R-:W1:Y:S02]  /*19b0*/  ATOMS.CAST.SPIN P3, [R51+-0x4], R30, R31 ;  /* 0xfffffc1e3300758d */ /* 0x000e64000186001f */
[----:B-1----:R-:W-:Y:S05]  /*19c0*/  @!P3 BRA `(.L_x_40) ;  /* 0xfffffffc00f0b947 */ /* 0x002fea000383ffff */
[----:B------:R-:W-:Y:S05]  /*19d0*/  BSYNC.RECONVERGENT B6 ;  /* 0x0000000000067941 */ /* 0x000fea0003800200 */
.L_x_39:
[----:B------:R-:W-:Y:S01]  /*19e0*/  BSSY.RECONVERGENT B6, `(.L_x_41) ;  /* 0x0000006000067945 */ /* 0x000fe20003800200 */
[----:B------:R-:W-:-:S07]  /*19f0*/  LEA R50, R55, R52, 0x3 ;  /* 0x0000003437327211 */ /* 0x000fce00078e18ff */
.L_x_42:
[----:B------:R-:W1:Y:S02]  /*1a00*/  LDS R30, [R50+-0x4] ;  /* 0xfffffc00321e7984 */ /* 0x000e640000000800 */
[----:B-1----:R-:W-:-:S05]  /*1a10*/  FADD R31, R47, R30 ;  /* 0x0000001e2f1f7221 */ /* 0x002fca0000000000 */
[----:B------:R-:W1:Y:S02]  /*1a20*/  ATOMS.CAST.SPIN P3, [R50+-0x4], R30, R31 ;  /* 0xfffffc1e3200758d */ /* 0x000e64000186001f */
[----:B-1----:R-:W-:Y:S05]  /*1a30*/  @!P3 BRA `(.L_x_42) ;  /* 0xfffffffc00f0b947 */ /* 0x002fea000383ffff */
[----:B------:R-:W-:Y:S05]  /*1a40*/  BSYNC.RECONVERGENT B6 ;  /* 0x0000000000067941 */ /* 0x000fea0003800200 */
.L_x_41:
[----:B------:R-:W-:Y:S01]  /*1a50*/  BSSY.RECONVERGENT B6, `(.L_x_43) ;  /* 0x0000006000067945 */ /* 0x000fe20003800200 */
[----:B------:R-:W-:-:S07]  /*1a60*/  LEA R48, R55, R53, 0x3 ;  /* 0x0000003537307211 */ /* 0x000fce00078e18ff */
.L_x_44:
[----:B------:R-:W1:Y:S02]  /*1a70*/  LDS R30, [R48+-0x4] ;  /* 0xfffffc00301e7984 */ /* 0x000e640000000800 */
[----:B-1----:R-:W-:-:S05]  /*1a80*/  FADD R31, R39, R30 ;  /* 0x0000001e271f7221 */ /* 0x002fca0000000000 */
[----:B------:R-:W1:Y:S02]  /*1a90*/  ATOMS.CAST.SPIN P3, [R48+-0x4], R30, R31 ;  /* 0xfffffc1e3000758d */ /* 0x000e64000186001f */
[----:B-1----:R-:W-:Y:S05]  /*1aa0*/  @!P3 BRA `(.L_x_44) ;  /* 0xfffffffc00f0b947 */ /* 0x002fea000383ffff */
[----:B------:R-:W-:Y:S05]  /*1ab0*/  BSYNC.RECONVERGENT B6 ;  /* 0x0000000000067941 */ /* 0x000fea0003800200 */
.L_x_43:
[----:B------:R-:W-:Y:S01]  /*1ac0*/  MOV R46, R18 ;  /* 0x00000012002e7202 */ /* 0x000fe20000000f00 */
[----:B------:R-:W-:Y:S06]  /*1ad0*/  @!P0 BRA `(.L_x_34) ;  /* 0x0000000400008947 */ /* 0x000fec0003800000 */
[----:B------:R-:W-:Y:S01]  /*1ae0*/  BSSY.RECONVERGENT B6, `(.L_x_45) ;  /* 0x0000006000067945 */ /* 0x000fe20003800200 */
[----:B------:R-:W-:-:S13]  /*1af0*/  ISETP.NE.AND P0, PT, R24, 0x2, PT ;  /* 0x000000021800780c */ /* 0x000fda0003f05270 */
.L_x_46:
[----:B------:R-:W1:Y:S02]  /*1b00*/  LDS R30, [R53] ;  /* 0x00000000351e7984 */ /* 0x000e640000000800 */
[----:B-1----:R-:W-:-:S05]  /*1b10*/  FADD R31, R30, 1 ;  /* 0x3f8000001e1f7421 */ /* 0x002fca0000000000 */
[----:B------:R-:W1:Y:S02]  /*1b20*/  ATOMS.CAST.SPIN P3, [R53], R30, R31 ;  /* 0x0000001e3500758d */ /* 0x000e64000186001f */
[----:B-1----:R-:W-:Y:S05]  /*1b30*/  @!P3 BRA `(.L_x_46) ;  /* 0xfffffffc00f0b947 */ /* 0x002fea000383ffff */
[----:B------:R-:W-:Y:S05]  /*1b40*/  BSYNC.RECONVERGENT B6 ;  /* 0x0000000000067941 */ /* 0x000fea0003800200 */
.L_x_45:
[----:B------:R-:W-:Y:S01]  /*1b50*/  BSSY.RECONVERGENT B6, `(.L_x_47) ;  /* 0x0000005000067945 */ /* 0x000fe20003800200 */
.L_x_48:
[----:B------:R-:W1:Y:S02]  /*1b60*/  LDS R30, [R52] ;  /* 0x00000000341e7984 */ /* 0x000e640000000800 */
[----:B-1----:R-:W-:-:S05]  /*1b70*/  FADD R31, R13, R30 ;  /* 0x0000001e0d1f7221 */ /* 0x002fca0000000000 */
[----:B------:R-:W1:Y:S02]  /*1b80*/  ATOMS.CAST.SPIN P3, [R52], R30, R31 ;  /* 0x0000001e3400758d */ /* 0x000e64000186001f */
[----:B-1----:R-:W-:Y:S05]  /*1b90*/  @!P3 BRA `(.L_x_48) ;  /* 0xfffffffc00f0b947 */ /* 0x002fea000383ffff */
[----:B------:R-:W-:Y:S05]  /*1ba0*/  BSYNC.RECONVERGENT B6 ;  /* 0x0000000000067941 */ /* 0x000fea0003800200 */
.L_x_47:
[----:B------:R-:W-:Y:S01]  /*1bb0*/  BSSY.RECONVERGENT B6, `(.L_x_49) ;  /* 0x0000005000067945 */ /* 0x000fe20003800200 */
.L_x_50:
[----:B------:R-:W1:Y:S02]  /*1bc0*/  LDS R30, [R51] ;  /* 0x00000000331e7984 */ /* 0x000e640000000800 */
[----:B-1----:R-:W-:-:S05]  /*1bd0*/  FADD R31, R49, R30 ;  /* 0x0000001e311f7221 */ /* 0x002fca0000000000 */
[----:B------:R-:W1:Y:S02]  /*1be0*/  ATOMS.CAST.SPIN P3, [R51], R30, R31 ;  /* 0x0000001e3300758d */ /* 0x000e64000186001f */
[----:B-1----:R-:W-:Y:S05]  /*1bf0*/  @!P3 BRA `(.L_x_50) ;  /* 0xfffffffc00f0b947 */ /* 0x002fea000383ffff */
[----:B------:R-:W-:Y:S05]  /*1c00*/  BSYNC.RECONVERGENT B6 ;  /* 0x0000000000067941 */ /* 0x000fea0003800200 */
.L_x_49:
[----:B------:R-:W-:Y:S01]  /*1c10*/  BSSY.RECONVERGENT B6, `(.L_x_51) ;  /* 0x0000005000067945 */ /* 0x000fe20003800200 */
.L_x_52:
[----:B------:R-:W1:Y:S02]  /*1c20*/  LDS R30, [R50] ;  /* 0x00000000321e7984 */ /* 0x000e640000000800 */
[----:B-1----:R-:W-:-:S05]  /*1c30*/  FADD R31, R47, R30 ;  /* 0x0000001e2f1f7221 */ /* 0x002fca0000000000 */
[----:B------:R-:W1:Y:S02]  /*1c40*/  ATOMS.CAST.SPIN P3, [R50], R30, R31 ;  /* 0x0000001e3200758d */ /* 0x000e64000186001f */
[----:B-1----:R-:W-:Y:S05]  /*1c50*/  @!P3 BRA `(.L_x_52) ;  /* 0xfffffffc00f0b947 */ /* 0x002fea000383ffff */
[----:B------:R-:W-:Y:S05]  /*1c60*/  BSYNC.RECONVERGENT B6 ;  /* 0x0000000000067941 */ /* 0x000fea0003800200 */
.L_x_51:
[----:B------:R-:W-:Y:S01]  /*1c70*/  BSSY.RECONVERGENT B6, `(.L_x_53) ;  /* 0x0000005000067945 */ /* 0x000fe20003800200 */
.L_x_54:
[----:B------:R-:W1:Y:S02]  /*1c80*/  LDS R30, [R48] ;  /* 0x00000000301e7984 */ /* 0x000e640000000800 */
[----:B-1----:R-:W-:-:S05]  /*1c90*/  FADD R31, R39, R30 ;  /* 0x0000001e271f7221 */ /* 0x002fca0000000000 */
[----:B------:R-:W1:Y:S02]  /*1ca0*/  ATOMS.CAST.SPIN P3, [R48], R30, R31 ;  /* 0x0000001e3000758d */ /* 0x000e64000186001f */
[----:B-1----:R-:W-:Y:S05]  /*1cb0*/  @!P3 BRA `(.L_x_54) ;  /* 0xfffffffc00f0b947 */ /* 0x002fea000383ffff */
[----:B------:R-:W-:Y:S05]  /*1cc0*/  BSYNC.RECONVERGENT B6 ;  /* 0x0000000000067941 */ /* 0x000fea0003800200 */
.L_x_53:
[----:B------:R-:W-:Y:S01]  /*1cd0*/  MOV R46, R19 ;  /* 0x00000013002e7202 */ /* 0x000fe20000000f00 */
[----:B------:R-:W-:Y:S06]  /*1ce0*/  @!P0 BRA `(.L_x_34) ;  /* 0x00000000007c8947 */ /* 0x000fec0003800000 */
[----:B------:R-:W-:Y:S01]  /*1cf0*/  BSSY.RECONVERGENT B6, `(.L_x_55) ;  /* 0x0000005000067945 */ /* 0x000fe20003800200 */
.L_x_56:
[----:B------:R-:W1:Y:S02]  /*1d00*/  LDS R30, [R53+0x4] ;  /* 0x00000400351e7984 */ /* 0x000e640000000800 */
[----:B-1----:R-:W-:-:S05]  /*1d10*/  FADD R31, R30, 1 ;  /* 0x3f8000001e1f7421 */ /* 0x002fca0000000000 */
[----:B------:R-:W1:Y:S02]  /*1d20*/  ATOMS.CAST.SPIN P0, [R53+0x4], R30, R31 ;  /* 0x0000041e3500758d */ /* 0x000e64000180001f */
[----:B-1----:R-:W-:Y:S05]  /*1d30*/  @!P0 BRA `(.L_x_56) ;  /* 0xfffffffc00f08947 */ /* 0x002fea000383ffff */
[----:B------:R-:W-:Y:S05]  /*1d40*/  BSYNC.RECONVERGENT B6 ;  /* 0x0000000000067941 */ /* 0x000fea0003800200 */
.L_x_55:
[----:B------:R-:W-:Y:S01]  /*1d50*/  BSSY.RECONVERGENT B6, `(.L_x_57) ;  /* 0x0000005000067945 */ /* 0x000fe20003800200 */
.L_x_58:
[----:B------:R-:W1:Y:S02]  /*1d60*/  LDS R30, [R52+0x4] ;  /* 0x00000400341e7984 */ /* 0x000e640000000800 */
[----:B-1----:R-:W-:-:S05]  /*1d70*/  FADD R31, R13, R30 ;  /* 0x0000001e0d1f7221 */ /* 0x002fca0000000000 */
[----:B------:R-:W1:Y:S02]  /*1d80*/  ATOMS.CAST.SPIN P0, [R52+0x4], R30, R31 ;  /* 0x0000041e3400758d */ /* 0x000e64000180001f */
[----:B-1----:R-:W-:Y:S05]  /*1d90*/  @!P0 BRA `(.L_x_58) ;  /* 0xfffffffc00f08947 */ /* 0x002fea000383ffff */
[----:B------:R-:W-:Y:S05]  /*1da0*/  BSYNC.RECONVERGENT B6 ;  /* 0x0000000000067941 */ /* 0x000fea0003800200 */
.L_x_57:
[----:B------:R-:W-:Y:S01]  /*1db0*/  BSSY.RECONVERGENT B6, `(.L_x_59) ;  /* 0x0000005000067945 */ /* 0x000fe20003800200 */
.L_x_60:
[----:B------:R-:W1:Y:S02]  /*1dc0*/  LDS R30, [R51+0x4] ;  /* 0x00000400331e7984 */ /* 0x000e640000000800 */
[----:B-1----:R-:W-:-:S05]  /*1dd0*/  FADD R31, R49, R30 ;  /* 0x0000001e311f7221 */ /* 0x002fca0000000000 */
[----:B------:R-:W1:Y:S02]  /*1de0*/  ATOMS.CAST.SPIN P0, [R51+0x4], R30, R31 ;  /* 0x0000041e3300758d */ /* 0x000e64000180001f */
[----:B-1----:R-:W-:Y:S05]  /*1df0*/  @!P0 BRA `(.L_x_60) ;  /* 0xfffffffc00f08947 */ /* 0x002fea000383ffff */
[----:B------:R-:W-:Y:S05]  /*1e00*/  BSYNC.RECONVERGENT B6 ;  /* 0x0000000000067941 */ /* 0x000fea0003800200 */
.L_x_59:
[----:B------:R-:W-:Y:S01]  /*1e10*/  BSSY.RECONVERGENT B6, `(.L_x_61) ;  /* 0x0000005000067945 */ /* 0x000fe20003800200 */
.L_x_62:
[----:B------:R-:W1:Y:S02]  /*1e20*/  LDS R30, [R50+0x4] ;  /* 0x00000400321e7984 */ /* 0x000e640000000800 */
[----:B-1----:R-:W-:-:S05]  /*1e30*/  FADD R31, R47, R30 ;  /* 0x0000001e2f1f7221 */ /* 0x002fca0000000000 */
[----:B------:R-:W1:Y:S02]  /*1e40*/  ATOMS.CAST.SPIN P0, [R50+0x4], R30, R31 ;  /* 0x0000041e3200758d */ /* 0x000e64000180001f */
[----:B-1----:R-:W-:Y:S05]  /*1e50*/  @!P0 BRA `(.L_x_62) ;  /* 0xfffffffc00f08947 */ /* 0x002fea000383ffff */
[----:B------:R-:W-:Y:S05]  /*1e60*/  BSYNC.RECONVERGENT B6 ;  /* 0x0000000000067941 */ /* 0x000fea0003800200 */
.L_x_61:
[----:B------:R-:W-:Y:S01]  /*1e70*/  BSSY.RECONVERGENT B6, `(.L_x_63) ;  /* 0x0000005000067945 */ /* 0x000fe20003800200 */
.L_x_64:
[----:B------:R-:W1:Y:S02]  /*1e80*/  LDS R30, [R48+0x4] ;  /* 0x00000400301e7984 */ /* 0x000e640000000800 */
[----:B-1----:R-:W-:-:S05]  /*1e90*/  FADD R31, R39, R30 ;  /* 0x0000001e271f7221 */ /* 0x002fca0000000000 */
[----:B------:R-:W1:Y:S02]  /*1ea0*/  ATOMS.CAST.SPIN P0, [R48+0x4], R30, R31 ;  /* 0x0000041e3000758d */ /* 0x000e64000180001f */
[----:B-1----:R-:W-:Y:S05]  /*1eb0*/  @!P0 BRA `(.L_x_64) ;  /* 0xfffffffc00f08947 */ /* 0x002fea000383ffff */
[----:B------:R-:W-:Y:S05]  /*1ec0*/  BSYNC.RECONVERGENT B6 ;  /* 0x0000000000067941 */ /* 0x000fea0003800200 */
.L_x_63:
[----:B------:R-:W-:-:S07]  /*1ed0*/  MOV R46, R20 ;  /* 0x00000014002e7202 */ /* 0x000fce0000000f00 */
.L_x_34:
[----:B------:R-:W-:Y:S05]  /*1ee0*/  BSYNC.RECONVERGENT B4 ;  /* 0x0000000000047941 */ /* 0x000fea0003800200 */
.L_x_33:
[----:B------:R-:W-:-:S13]  /*1ef0*/  ISETP.GE.U32.AND P0, PT, R16, 0x3, PT ;  /* 0x000000031000780c */ /* 0x000fda0003f06070 */
[----:B------:R-:W-:Y:S05]  /*1f00*/  @!P0 BRA `(.L_x_32) ;  /* 0x0000001000208947 */ /* 0x000fea0003800000 */
[----:B------:R-:W1:Y:S01]  /*1f10*/  S2UR UR6, SR_CgaCtaId ;  /* 0x00000000000679c3 */ /* 0x000e620000008800 */
[----:B------:R-:W-:Y:S01]  /*1f20*/  UMOV UR4, 0x400 ;  /* 0x0000040000047882 */ /* 0x000fe20000000000 */
[----:B------:R-:W-:Y:S01]  /*1f30*/  IMAD R38, R25, R38, R46 ;  /* 0x0000002619267224 */ /* 0x000fe200078e022e */
[----:B------:R-:W-:Y:S01]  /*1f40*/  BSSY.RECONVERGENT B4, `(.L_x_65) ;  /* 0x0000007000047945 */ /* 0x000fe20003800200 */
[----:B-1----:R-:W-:-:S06]  /*1f50*/  ULEA UR4, UR6, UR4, 0x18 ;  /* 0x0000000406047291 */ /* 0x002fcc000f8ec0ff */
[----:B------:R-:W-:-:S07]  /*1f60*/  LEA R38, R38, UR4, 0x2 ;  /* 0x0000000426267c11 */ /* 0x000fce000f8e10ff */
.L_x_66:
[----:B------:R-:W1:Y:S02]  /*1f70*/  LDS R30, [R38+-0x4] ;  /* 0xfffffc00261e7984 */ /* 0x000e640000000800 */
[----:B-1----:R-:W-:-:S05]  /*1f80*/  FADD R31, R30, 1 ;  /* 0x3f8000001e1f7421 */ /* 0x002fca0000000000 */
[----:B------:R-:W1:Y:S02]  /*1f90*/  ATOMS.CAST.SPIN P0, [R38+-0x4], R30, R31 ;  /* 0xfffffc1e2600758d */ /* 0x000e64000180001f */
[----:B-1----:R-:W-:Y:S05]  /*1fa0*/  @!P0 BRA `(.L_x_66) ;  /* 0xfffffffc00f08947 */ /* 0x002fea000383ffff */
[----:B------:R-:W-:Y:S05]  /*1fb0*/  BSYNC.RECONVERGENT B4 ;  /* 0x0000000000047941 */ /* 0x000fea0003800200 */
.L_x_65:
[----:B------:R-:W1:Y:S01]  /*1fc0*/  LDC R51, c[0x0][0x3b8] ;  /* 0x0000ee00ff337b82 */ /* 0x000e620000000800 */
[----:B------:R-:W-:Y:S01]  /*1fd0*/  BSSY.RECONVERGENT B4, `(.L_x_67) ;  /* 0x0000006000047945 */ /* 0x000fe20003800200 */
[----:B-1----:R-:W-:-:S07]  /*1fe0*/  LEA R52, R51, R38, 0x2 ;  /* 0x0000002633347211 */ /* 0x002fce00078e10ff */
.L_x_68:
[----:B------:R-:W1:Y:S02]  /*1ff0*/  LDS R30, [R52+-0x4] ;  /* 0xfffffc00341e7984 */ /* 0x000e640000000800 */
[----:B-1----:R-:W-:-:S05]  /*2000*/  FADD R31, R13, R30 ;  /* 0x0000001e0d1f7221 */ /* 0x002fca0000000000 */
[----:B------:R-:W1:Y:S02]  /*2010*/  ATOMS.CAST.SPIN P0, [R52+-0x4], R30, R31 ;  /* 0xfffffc1e3400758d */ /* 0x000e64000180001f */
[----:B-1----:R-:W-:Y:S05]  /*2020*/  @!P0 BRA `(.L_x_68) ;  /* 0xfffffffc00f08947 */ /* 0x002fea000383ffff */
[----:B------:R-:W-:Y:S05]  /*2030*/  BSYNC.RECONVERGENT B4 ;  /* 0x0000000000047941 */ /* 0x000fea0003800200 */
.L_x_67:
[----:B------:R-:W-:Y:S01]  /*2040*/  BSSY.RECONVERGENT B4, `(.L_x_69) ;  /* 0x0000006000047945 */ /* 0x000fe20003800200 */
[----:B------:R-:W-:-:S07]  /*2050*/  LEA R51, R51, R38, 0x4 ;  /* 0x0000002633337211 */ /* 0x000fce00078e20ff */
.L_x_70:
[----:B------:R-:W1:Y:S02]  /*2060*/  LDS R30, [R51+-0x4] ;  /* 0xfffffc00331e7984 */ /* 0x000e640000000800 */
[----:B-1----:R-:W-:-:S05]  /*2070*/  FADD R31, R49, R30 ;  /* 0x0000001e311f7221 */ /* 0x002fca0000000000 */
[----:B------:R-:W1:Y:S02]  /*2080*/  ATOMS.CAST.SPIN P0, [R51+-0x4], R30, R31 ;  /* 0xfffffc1e3300758d */ /* 0x000e64000180001f */
[----:B-1----:R-:W-:Y:S05]  /*2090*/  @!P0 BRA `(.L_x_70) ;  /* 0xfffffffc00f08947 */ /* 0x002fea000383ffff */
[----:B------:R-:W-:Y:S05]  /*20a0*/  BSYNC.RECONVERGENT B4 ;  /* 0x0000000000047941 */ /* 0x000fea0003800200 */
.L_x_69:
[----:B------:R-:W-:Y:S01]  /*20b0*/  BSSY.RECONVERGENT B4, `(.L_x_71) ;  /* 0x0000006000047945 */ /* 0x000fe20003800200 */
[----:B------:R-:W-:-:S07]  /*20c0*/  IADD3 R50, PT, PT, R22, R38, RZ ;  /* 0x0000002616327210 */ /* 0x000fce0007ffe0ff */
.L_x_72:
[----:B------:R-:W1:Y:S02]  /*20d0*/  LDS R30, [R50+-0x8] ;  /* 0xfffff800321e7984 */ /* 0x000e640000000800 */
[----:B-1----:R-:W-:-:S05]  /*20e0*/  FADD R31, R47, R30 ;  /* 0x0000001e2f1f7221 */ /* 0x002fca0000000000 */
[----:B------:R-:W1:Y:S02]  /*20f0*/  ATOMS.CAST.SPIN P0, [R50+-0x8], R30, R31 ;  /* 0xfffff81e3200758d */ /* 0x000e64000180001f */
[----:B-1----:R-:W-:Y:S05]  /*2100*/  @!P0 BRA `(.L_x_72) ;  /* 0xfffffffc00f08947 */ /* 0x002fea000383ffff */
[----:B------:R-:W-:Y:S05]  /*2110*/  BSYNC.RECONVERGENT B4 ;  /* 0x0000000000047941 */ /* 0x000fea0003800200 */
.L_x_71:
[----:B------:R-:W-:Y:S01]  /*2120*/  BSSY.RECONVERGENT B4, `(.L_x_73) ;  /* 0x0000006000047945 */ /* 0x000fe20003800200 */
[----:B------:R-:W-:-:S07]  /*2130*/  IADD3 R48, PT, PT, R23, R38, RZ ;  /* 0x0000002617307210 */ /* 0x000fce0007ffe0ff */
.L_x_74:
[----:B------:R-:W1:Y:S02]  /*2140*/  LDS R30, [R48] ;  /* 0x00000000301e7984 */ /* 0x000e640000000800 */
[----:B-1----:R-:W-:-:S05]  /*2150*/  FADD R31, R39, R30 ;  /* 0x0000001e271f7221 */ /* 0x002fca0000000000 */
[----:B------:R-:W1:Y:S02]  /*2160*/  ATOMS.CAST.SPIN P0, [R48], R30, R31 ;  /* 0x0000001e3000758d */ /* 0x000e64000180001f */
[----:B-1----:R-:W-:Y:S05]  /*2170*/  @!P0 BRA `(.L_x_74) ;  /* 0xfffffffc00f08947 */ /* 0x002fea000383ffff */
[----:B------:R-:W-:Y:S05]  /*2180*/  BSYNC.RECONVERGENT B4 ;  /* 0x0000000000047941 */ /* 0x000fea0003800200 */
.L_x_73:
[----:B------:R-:W-:Y:S01]  /*2190*/  BSSY.RECONVERGENT B4, `(.L_x_75) ;  /* 0x0000005000047945 */ /* 0x000fe20003800200 */
.L_x_76:
[----:B------:R-:W1:Y:S02]  /*21a0*/  LDS R30, [R38] ;  /* 0x00000000261e7984 */ /* 0x000e640000000800 */
[----:B-1----:R-:W-:-:S05]  /*21b0*/  FADD R31, R30, 1 ;  /* 0x3f8000001e1f7421 */ /* 0x002fca0000000000 */
[----:B------:R-:W1:Y:S02]  /*21c0*/  ATOMS.CAST.SPIN P0, [R38], R30, R31 ;  /* 0x0000001e2600758d */ /* 0x000e64000180001f */
[----:B-1----:R-:W-:Y:S05]  /*21d0*/  @!P0 BRA `(.L_x_76) ;  /* 0xfffffffc00f08947 */ /* 0x002fea000383ffff */
[----:B------:R-:W-:Y:S05]  /*21e0*/  BSYNC.RECONVERGENT B4 ;  /* 0x0000000000047941 */ /* 0x000fea0003800200 */
.L_x_75:
[----:B------:R-:W-:Y:S01]  /*21f0*/  BSSY.RECONVERGENT B4, `(.L_x_77) ;  /* 0x0000005000047945 */ /* 0x000fe20003800200 */
.L_x_78:
[----:B------:R-:W1:Y:S02]  /*2200*/  LDS R30, [R52] ;  /* 0x00000000341e7984 */ /* 0x000e640000000800 */
[----:B-1----:R-:W-:-:S05]  /*2210*/  FADD R31, R13, R30 ;  /* 0x0000001e0d1f7221 */ /* 0x002fca0000000000 */
[----:B------:R-:W1:Y:S02]  /*2220*/  ATOMS.CAST.SPIN P0, [R52], R30, R31 ;  /* 0x0000001e3400758d */ /* 0x000e64000180001f */
[----:B-1----:R-:W-:Y:S05]  /*2230*/  @!P0 BRA `(.L_x_78) ;  /* 0xfffffffc00f08947 */ /* 0x002fea000383ffff */
[----:B------:R-:W-:Y:S05]  /*2240*/  BSYNC.RECONVERGENT B4 ;  /* 0x0000000000047941 */ /* 0x000fea0003800200 */
.L_x_77:
[----:B------:R-:W-:Y:S01]  /*2250*/  BSSY.RECONVERGENT B4, `(.L_x_79) ;  /* 0x0000005000047945 */ /* 0x000fe20003800200 */
.L_x_80:
[----:B------:R-:W1:Y:S02]  /*2260*/  LDS R30, [R51] ;  /* 0x00000000331e7984 */ /* 0x000e640000000800 */
[----:B-1----:R-:W-:-:S05]  /*2270*/  FADD R31, R49, R30 ;  /* 0x0000001e311f7221 */ /* 0x002fca0000000000 */
[----:B------:R-:W1:Y:S02]  /*2280*/  ATOMS.CAST.SPIN P0, [R51], R30, R31 ;  /* 0x0000001e3300758d */ /* 0x000e64000180001f */
[----:B-1----:R-:W-:Y:S05]  /*2290*/  @!P0 BRA `(.L_x_80) ;  /* 0xfffffffc00f08947 */ /* 0x002fea000383ffff */
[----:B------:R-:W-:Y:S05]  /*22a0*/  BSYNC.RECONVERGENT B4 ;  /* 0x0000000000047941 */ /* 0x000fea0003800200 */
.L_x_79:
[----:B------:R-:W-:Y:S01]  /*22b0*/  BSSY.RECONVERGENT B4, `(.L_x_81) ;  /* 0x0000005000047945 */ /* 0x000fe20003800200 */
.L_x_82:
[----:B------:R-:W1:Y:S02]  /*22c0*/  LDS R30, [R50+-0x4] ;  /* 0xfffffc00321e7984 */ /* 0x000e640000000800 */
[----:B-1----:R-:W-:-:S05]  /*22d0*/  FADD R31, R47, R30 ;  /* 0x0000001e2f1f7221 */ /* 0x002fca0000000000 */
[----:B------:R-:W1:Y:S02]  /*22e0*/  ATOMS.CAST.SPIN P0, [R50+-0x4], R30, R31 ;  /* 0xfffffc1e3200758d */ /* 0x000e64000180001f */
[----:B-1----:R-:W-:Y:S05]  /*22f0*/  @!P0 BRA `(.L_x_82) ;  /* 0xfffffffc00f08947 */ /* 0x002fea000383ffff */
[----:B------:R-:W-:Y:S05]  /*2300*/  BSYNC.RECONVERGENT B4 ;  /* 0x0000000000047941 */ /* 0x000fea0003800200 */
.L_x_81:
[----:B------:R-:W-:Y:S01]  /*2310*/  BSSY.RECONVERGENT B4, `(.L_x_83) ;  /* 0x0000005000047945 */ /* 0x000fe20003800200 */
.L_x_84:
[----:B------:R-:W1:Y:S02]  /*2320*/  LDS R30, [R48+0x4] ;  /* 0x00000400301e7984 */ /* 0x000e640000000800 */
[----:B-1----:R-:W-:-:S05]  /*2330*/  FADD R31, R39, R30 ;  /* 0x0000001e271f7221 */ /* 0x002fca0000000000 */
[----:B------:R-:W1:Y:S02]  /*2340*/  ATOMS.CAST.SPIN P0, [R48+0x4], R30, R31 ;  /* 0x0000041e3000758d */ /* 0x000e64000180001f */
[----:B-1----:R-:W-:Y:S05]  /*2350*/  @!P0 BRA `(.L_x_84) ;  /* 0xfffffffc00f08947 */ /* 0x002fea000383ffff */
[----:B------:R-:W-:Y:S05]  /*2360*/  BSYNC.RECONVERGENT B4 ;  /* 0x0000000000047941 */ /* 0x000fea0003800200 */
.L_x_83:
[----:B------:R-:W-:Y:S01]  /*2370*/  BSSY.RECONVERGENT B4, `(.L_x_85) ;  /* 0x0000005000047945 */ /* 0x000fe20003800200 */
.L_x_86:
[----:B------:R-:W1:Y:S02]  /*2380*/  LDS R30, [R38+0x4] ;  /* 0x00000400261e7984 */ /* 0x000e640000000800 */
[----:B-1----:R-:W-:-:S05]  /*2390*/  FADD R31, R30, 1 ;  /* 0x3f8000001e1f7421 */ /* 0x002fca0000000000 */
[----:B------:R-:W1:Y:S02]  /*23a0*/  ATOMS.CAST.SPIN P0, [R38+0x4], R30, R31 ;  /* 0x0000041e2600758d */ /* 0x000e64000180001f */
[----:B-1----:R-:W-:Y:S05]  /*23b0*/  @!P0 BRA `(.L_x_86) ;  /* 0xfffffffc00f08947 */ /* 0x002fea000383ffff */
[----:B------:R-:W-:Y:S05]  /*23c0*/  BSYNC.RECONVERGENT B4 ;  /* 0x0000000000047941 */ /* 0x000fea0003800200 */
.L_x_85:
[----:B------:R-:W-:Y:S01]  /*23d0*/  BSSY.RECONVERGENT B4, `(.L_x_87) ;  /* 0x0000005000047945 */ /* 0x000fe20003800200 */
.L_x_88:
[----:B------:R-:W1:Y:S02]  /*23e0*/  LDS R30, [R52+0x4] ;  /* 0x00000400341e7984 */ /* 0x000e640000000800 */
[----:B-1----:R-:W-:-:S05]  /*23f0*/  FADD R31, R13, R30 ;  /* 0x0000001e0d1f7221 */ /* 0x002fca0000000000 */
[----:B------:R-:W1:Y:S02]  /*2400*/  ATOMS.CAST.SPIN P0, [R52+0x4], R30, R31 ;  /* 0x0000041e3400758d */ /* 0x000e64000180001f */
[----:B-1----:R-:W-:Y:S05]  /*2410*/  @!P0 BRA `(.L_x_88) ;  /* 0xfffffffc00f08947 */ /* 0x002fea000383ffff */
[----:B------:R-:W-:Y:S05]  /*2420*/  BSYNC.RECONVERGENT B4 ;  /* 0x0000000000047941 */ /* 0x000fea0003800200 */
.L_x_87:
[----:B------:R-:W-:Y:S01]  /*2430*/  BSSY.RECONVERGENT B4, `(.L_x_89) ;  /* 0x0000005000047945 */ /* 0x000fe20003800200 */
.L_x_90:
[----:B------:R-:W1:Y:S02]  /*2440*/  LDS R30, [R51+0x4] ;  /* 0x00000400331e7984 */ /* 0x000e640000000800 */
[----:B-1----:R-:W-:-:S05]  /*2450*/  FADD R31, R49, R30 ;  /* 0x0000001e311f7221 */ /* 0x002fca0000000000 */
[----:B------:R-:W1:Y:S02]  /*2460*/  ATOMS.CAST.SPIN P0, [R51+0x4], R30, R31 ;  /* 0x0000041e3300758d */ /* 0x000e64000180001f */
[----:B-1----:R-:W-:Y:S05]  /*2470*/  @!P0 BRA `(.L_x_90) ;  /* 0xfffffffc00f08947 */ /* 0x002fea000383ffff */
[----:B------:R-:W-:Y:S05]  /*2480*/  BSYNC.RECONVERGENT B4 ;  /* 0x0000000000047941 */ /* 0x000fea0003800200 */
.L_x_89:
[----:B------:R-:W-:Y:S01]  /*2490*/  BSSY.RECONVERGENT B4, `(.L_x_91) ;  /* 0x0000005000047945 */ /* 0x000fe20003800200 */
.L_x_92:
[----:B------:R-:W1:Y:S02]  /*24a0*/  LDS R30, [R50] ;  /* 0x00000000321e7984 */ /* 0x000e640000000800 */
[----:B-1----:R-:W-:-:S05]  /*24b0*/  FADD R31, R47, R30 ;  /* 0x0000001e2f1f7221 */ /* 0x002fca0000000000 */
[----:B------:R-:W1:Y:S02]  /*24c0*/  ATOMS.CAST.SPIN P0, [R50], R30, R31 ;  /* 0x0000001e3200758d */ /* 0x000e64000180001f */
[----:B-1----:R-:W-:Y:S05]  /*24d0*/  @!P0 BRA `(.L_x_92) ;  /* 0xfffffffc00f08947 */ /* 0x002fea000383ffff */
[----:B------:R-:W-:Y:S05]  /*24e0*/  BSYNC.RECONVERGENT B4 ;  /* 0x0000000000047941 */ /* 0x000fea0003800200 */
.L_x_91:
[----:B------:R-:W-:Y:S01]  /*24f0*/  BSSY.RECONVERGENT B4, `(.L_x_93) ;  /* 0x0000005000047945 */ /* 0x000fe20003800200 */
.L_x_94:
[----:B------:R-:W1:Y:S02]  /*2500*/  LDS R30, [R48+0x8] ;  /* 0x00000800301e7984 */ /* 0x000e640000000800 */
[----:B-1----:R-:W-:-:S05]  /*2510*/  FADD R31, R39, R30 ;  /* 0x0000001e271f7221 */ /* 0x002fca0000000000 */
[----:B------:R-:W1:Y:S02]  /*2520*/  ATOMS.CAST.SPIN P0, [R48+0x8], R30, R31 ;  /* 0x0000081e3000758d */ /* 0x000e64000180001f */
[----:B-1----:R-:W-:Y:S05]  /*2530*/  @!P0 BRA `(.L_x_94) ;  /* 0xfffffffc00f08947 */ /* 0x002fea000383ffff */
[----:B------:R-:W-:Y:S05]  /*2540*/  BSYNC.RECONVERGENT B4 ;  /* 0x0000000000047941 */ /* 0x000fea0003800200 */
.L_x_93:
[----:B------:R-:W-:Y:S01]  /*2550*/  BSSY.RECONVERGENT B4, `(.L_x_95) ;  /* 0x0000005000047945 */ /* 0x000fe20003800200 */
.L_x_96:
[----:B------:R-:W1:Y:S02]  /*2560*/  LDS R30, [R38+0x8] ;  /* 0x00000800261e7984 */ /* 0x000e640000000800 */
[----:B-1----:R-:W-:-:S05]  /*2570*/  FADD R31, R30, 1 ;  /* 0x3f8000001e1f7421 */ /* 0x002fca0000000000 */
[----:B------:R-:W1:Y:S02]  /*2580*/  ATOMS.CAST.SPIN P0, [R38+0x8], R30, R31 ;  /* 0x0000081e2600758d */ /* 0x000e64000180001f */
[----:B-1----:R-:W-:Y:S05]  /*2590*/  @!P0 BRA `(.L_x_96) ;  /* 0xfffffffc00f08947 */ /* 0x002fea000383ffff */
[----:B------:R-:W-:Y:S05]  /*25a0*/  BSYNC.RECONVERGENT B4 ;  /* 0x0000000000047941 */ /* 0x000fea0003800200 */
.L_x_95:
[----:B------:R-:W-:Y:S01]  /*25b0*/  BSSY.RECONVERGENT B4, `(.L_x_97) ;  /* 0x0000005000047945 */ /* 0x000fe20003800200 */
.L_x_98:
[----:B------:R-:W1:Y:S02]  /*25c0*/  LDS R30, [R52+0x8] ;  /* 0x00000800341e7984 */ /* 0x000e640000000800 */
[----:B-1----:R-:W-:-:S05]  /*25d0*/  FADD R31, R13, R30 ;  /* 0x0000001e0d1f7221 */ /* 0x002fca0000000000 */
[----:B------:R-:W1:Y:S02]  /*25e0*/  ATOMS.CAST.SPIN P0, [R52+0x8], R30, R31 ;  /* 0x0000081e3400758d */ /* 0x000e64000180001f */
[----:B-1----:R-:W-:Y:S05]  /*25f0*/  @!P0 BRA `(.L_x_98) ;  /* 0xfffffffc00f08947 */ /* 0x002fea000383ffff */
[----:B------:R-:W-:Y:S05]  /*2600*/  BSYNC.RECONVERGENT B4 ;  /* 0x0000000000047941 */ /* 0x000fea0003800200 */
.L_x_97:
[----:B------:R-:W-:Y:S01]  /*2610*/  BSSY.RECONVERGENT B4, `(.L_x_99) ;  /* 0x0000005000047945 */ /* 0x000fe20003800200 */
.L_x_100:
[----:B------:R-:W1:Y:S02]  /*2620*/  LDS R30, [R51+0x8] ;  /* 0x00000800331e7984 */ /* 0x000e640000000800 */
[----:B-1----:R-:W-:-:S05]  /*2630*/  FADD R31, R49, R30 ;  /* 0x0000001e311f7221 */ /* 0x002fca0000000000 */
[----:B------:R-:W1:Y:S02]  /*2640*/  ATOMS.CAST.SPIN P0, [R51+0x8], R30, R31 ;  /* 0x0000081e3300758d */ /* 0x000e64000180001f */
[----:B-1----:R-:W-:Y:S05]  /*2650*/  @!P0 BRA `(.L_x_100) ;  /* 0xfffffffc00f08947 */ /* 0x002fea000383ffff */
[----:B------:R-:W-:Y:S05]  /*2660*/  BSYNC.RECONVERGENT B4 ;  /* 0x0000000000047941 */ /* 0x000fea0003800200 */
.L_x_99:
[----:B------:R-:W-:Y:S01]  /*2670*/  BSSY.RECONVERGENT B4, `(.L_x_101) ;  /* 0x0000005000047945 */ /* 0x000fe20003800200 */
.L_x_102:
[----:B------:R-:W1:Y:S02]  /*2680*/  LDS R30, [R50+0x4] ;  /* 0x00000400321e7984 */ /* 0x000e640000000800 */
[----:B-1----:R-:W-:-:S05]  /*2690*/  FADD R31, R47, R30 ;  /* 0x0000001e2f1f7221 */ /* 0x002fca0000000000 */
[----:B------:R-:W1:Y:S02]  /*26a0*/  ATOMS.CAST.SPIN P0, [R50+0x4], R30, R31 ;  /* 0x0000041e3200758d */ /* 0x000e64000180001f */
[----:B-1----:R-:W-:Y:S05]  /*26b0*/  @!P0 BRA `(.L_x_102) ;  /* 0xfffffffc00f08947 */ /* 0x002fea000383ffff */
[----:B------:R-:W-:Y:S05]  /*26c0*/  BSYNC.RECONVERGENT B4 ;  /* 0x0000000000047941 */ /* 0x000fea0003800200 */
.L_x_101:
[----:B------:R-:W-:Y:S01]  /*26d0*/  BSSY.RECONVERGENT B4, `(.L_x_103) ;  /* 0x0000005000047945 */ /* 0x000fe20003800200 */
.L_x_104:
[----:B------:R-:W1:Y:S02]  /*26e0*/  LDS R30, [R48+0xc] ;  /* 0x00000c00301e7984 */ /* 0x000e640000000800 */
[----:B-1----:R-:W-:-:S05]  /*26f0*/  FADD R31, R39, R30 ;  /* 0x0000001e271f7221 */ /* 0x002fca0000000000 */
[----:B------:R-:W1:Y:S02]  /*2700*/  ATOMS.CAST.SPIN P0, [R48+0xc], R30, R31 ;  /* 0x00000c1e3000758d */ /* 0x000e64000180001f */
[----:B-1----:R-:W-:Y:S05]  /*2710*/  @!P0 BRA `(.L_x_104) ;  /* 0xfffffffc00f08947 */ /* 0x002fea000383ffff */
[----:B------:R-:W-:Y:S05]  /*2720*/  BSYNC.RECONVERGENT B4 ;  /* 0x0000000000047941 */ /* 0x000fea0003800200 */
.L_x_103:
[----:B------:R-:W-:-:S04]  /*2730*/  IADD3 R46, PT, PT, R46, 0x4, -R15 ;  /* 0x000000042e2e7810 */ /* 0x000fc80007ffe80f */
[----:B------:R-:W-:-:S13]  /*2740*/  ISETP.NE.AND P0, PT, R46, 0x1, PT ;  /* 0x000000012e00780c */ /* 0x000fda0003f05270 */
[----:B------:R-:W-:Y:S05]  /*2750*/  @!P0 BRA `(.L_x_32) ;  /* 0x00000008000c8947 */ /* 0x000fea0003800000 */
[----:B------:R-:W-:-:S07]  /*2760*/  IADD3 R38, PT, PT, R38, 0x10, RZ ;  /* 0x0000001026267810 */ /* 0x000fce0007ffe0ff */
.L_x_145:
[----:B------:R-:W-:Y:S05]  /*2770*/  YIELD ;  /* 0x0000000000007946 */ /* 0x000fea0003800000 */
[----:B------:R-:W-:Y:S01]  /*2780*/  BSSY.RECONVERGENT B4, `(.L_x_105) ;  /* 0x0000005000047945 */ /* 0x000fe20003800200 */
.L_x_106:
[----:B------:R-:W1:Y:S02]  /*2790*/  LDS R30, [R38+-0x4] ;  /* 0xfffffc00261e7984 */ /* 0x000e640000000800 */
[----:B-1----:R-:W-:-:S05]  /*27a0*/  FADD R31, R30, 1 ;  /* 0x3f8000001e1f7421 */ /* 0x002fca0000000000 */
[----:B------:R-:W1:Y:S02]  /*27b0*/  ATOMS.CAST.SPIN P0, [R38+-0x4], R30, R31 ;  /* 0xfffffc1e2600758d */ /* 0x000e64000180001f */
[----:B-1----:R-:W-:Y:S05]  /*27c0*/  @!P0 BRA `(.L_x_106) ;  /* 0xfffffffc00f08947 */ /* 0x002fea000383ffff */
[----:B------:R-:W-:Y:S05]  /*27d0*/  BSYNC.RECONVERGENT B4 ;  /* 0x0000000000047941 */ /* 0x000fea0003800200 */
.L_x_105:
[----:B------:R-:W1:Y:S01]  /*27e0*/  LDC R51, c[0x0][0x3b8] ;  /* 0x0000ee00ff337b82 */ /* 0x000e620000000800 */
[----:B------:R-:W-:Y:S01]  /*27f0*/  BSSY.RECONVERGENT B4, `(.L_x_107) ;  /* 0x0000006000047945 */ /* 0x000fe20003800200 */
[----:B-1----:R-:W-:-:S07]  /*2800*/  LEA R52, R51, R38, 0x2 ;  /* 0x0000002633347211 */ /* 0x002fce00078e10ff */
.L_x_108:
[----:B------:R-:W1:Y:S02]  /*2810*/  LDS R30, [R52+-0x4] ;  /* 0xfffffc00341e7984 */ /* 0x000e640000000800 */
[----:B-1----:R-:W-:-:S05]  /*2820*/  FADD R31, R13, R30 ;  /* 0x0000001e0d1f7221 */ /* 0x002fca0000000000 */
[----:B------:R-:W1:Y:S02]  /*2830*/  ATOMS.CAST.SPIN P0, [R52+-0x4], R30, R31 ;  /* 0xfffffc1e3400758d */ /* 0x000e64000180001f */
[----:B-1----:R-:W-:Y:S05]  /*2840*/  @!P0 BRA `(.L_x_108) ;  /* 0xfffffffc00f08947 */ /* 0x002fea000383ffff */
[----:B------:R-:W-:Y:S05]  /*2850*/  BSYNC.RECONVERGENT B4 ;  /* 0x0000000000047941 */ /* 0x000fea0003800200 */
.L_x_107:
[----:B------:R-:W-:Y:S01]  /*2860*/  BSSY.RECONVERGENT B4, `(.L_x_109) ;  /* 0x0000006000047945 */ /* 0x000fe20003800200 */
[----:B------:R-:W-:-:S07]  /*2870*/  LEA R51, R51, R38, 0x4 ;  /* 0x0000002633337211 */ /* 0x000fce00078e20ff */
.L_x_110:
[----:B------:R-:W1:Y:S02]  /*2880*/  LDS R30, [R51+-0x4] ;  /* 0xfffffc00331e7984 */ /* 0x000e640000000800 */
[----:B-1----:R-:W-:-:S05]  /*2890*/  FADD R31, R49, R30 ;  /* 0x0000001e311f7221 */ /* 0x002fca0000000000 */
[----:B------:R-:W1:Y:S02]  /*28a0*/  ATOMS.CAST.SPIN P0, [R51+-0x4], R30, R31 ;  /* 0xfffffc1e3300758d */ /* 0x000e64000180001f */
[----:B-1----:R-:W-:Y:S05]  /*28b0*/  @!P0 BRA `(.L_x_110) ;  /* 0xfffffffc00f08947 */ /* 0x002fea000383ffff */
[----:B------:R-:W-:Y:S05]  /*28c0*/  BSYNC.RECONVERGENT B4 ;  /* 0x0000000000047941 */ /* 0x000fea0003800200 */
.L_x_109:
[----:B------:R-:W-:Y:S01]  /*28d0*/  BSSY.RECONVERGENT B4, `(.L_x_111) ;  /* 0x0000006000047945 */ /* 0x000fe20003800200 */
[----:B------:R-:W-:-:S07]  /*28e0*/  IADD3 R50, PT, PT, R22, R38, RZ ;  /* 0x0000002616327210 */ /* 0x000fce0007ffe0ff */
.L_x_112:
[----:B------:R-:W1:Y:S02]  /*28f0*/  LDS R30, [R50+-0x8] ;  /* 0xfffff800321e7984 */ /* 0x000e640000000800 */
[----:B-1----:R-:W-:-:S05]  /*2900*/  FADD R31, R47, R30 ;  /* 0x0000001e2f1f7221 */ /* 0x002fca0000000000 */
[----:B------:R-:W1:Y:S02]  /*2910*/  ATOMS.CAST.SPIN P0, [R50+-0x8], R30, R31 ;  /* 0xfffff81e3200758d */ /* 0x000e64000180001f */
[----:B-1----:R-:W-:Y:S05]  /*2920*/  @!P0 BRA `(.L_x_112) ;  /* 0xfffffffc00f08947 */ /* 0x002fea000383ffff */
[----:B------:R-:W-:Y:S05]  /*2930*/  BSYNC.RECONVERGENT B4 ;  /* 0x0000000000047941 */ /* 0x000fea0003800200 */
.L_x_111:
[----:B------:R-:W-:Y:S01]  /*2940*/  BSSY.RECONVERGENT B4, `(.L_x_113) ;  /* 0x0000006000047945 */ /* 0x000fe20003800200 */
[----:B------:R-:W-:-:S07]  /*2950*/  IADD3 R48, PT, PT, R23, R38, RZ ;  /* 0x0000002617307210 */ /* 0x000fce0007ffe0ff */
.L_x_114:
[----:B------:R-:W1:Y:S02]  /*2960*/  LDS R30, [R48] ;  /* 0x00000000301e7984 */ /* 0x000e640000000800 */
[----:B-1----:R-:W-:-:S05]  /*2970*/  FADD R31, R39, R30 ;  /* 0x0000001e271f7221 */ /* 0x002fca0000000000 */
[----:B------:R-:W1:Y:S02]  /*2980*/  ATOMS.CAST.SPIN P0, [R48], R30, R31 ;  /* 0x0000001e3000758d */ /* 0x000e64000180001f */
[----:B-1----:R-:W-:Y:S05]  /*2990*/  @!P0 BRA `(.L_x_114) ;  /* 0xfffffffc00f08947 */ /* 0x002fea000383ffff */
[----:B------:R-:W-:Y:S05]  /*29a0*/  BSYNC.RECONVERGENT B4 ;  /* 0x0000000000047941 */ /* 0x000fea0003800200 */
.L_x_113:
[----:B------:R-:W-:Y:S01]  /*29b0*/  BSSY.RECONVERGENT B4, `(.L_x_115) ;  /* 0x0000005000047945 */ /* 0x000fe20003800200 */
.L_x_116:
[----:B------:R-:W1:Y:S02]  /*29c0*/  LDS R30, [R38] ;  /* 0x00000000261e7984 */ /* 0x000e640000000800 */
[----:B-1----:R-:W-:-:S05]  /*29d0*/  FADD R31, R30, 1 ;  /* 0x3f8000001e1f7421 */ /* 0x002fca0000000000 */
[----:B------:R-:W1:Y:S02]  /*29e0*/  ATOMS.CAST.SPIN P0, [R38], R30, R31 ;  /* 0x0000001e2600758d */ /* 0x000e64000180001f */
[----:B-1----:R-:W-:Y:S05]  /*29f0*/  @!P0 BRA `(.L_x_116) ;  /* 0xfffffffc00f08947 */ /* 0x002fea000383ffff */
[----:B------:R-:W-:Y:S05]  /*2a00*/  BSYNC.RECONVERGENT B4 ;  /* 0x0000000000047941 */ /* 0x000fea0003800200 */
.L_x_115:
[----:B------:R-:W-:Y:S01]  /*2a10*/  BSSY.RECONVERGENT B4, `(.L_x_117) ;  /* 0x0000005000047945 */ /* 0x000fe20003800200 */
.L_x_118:
[----:B------:R-:W1:Y:S02]  /*2a20*/  LDS R30, [R52] ;  /* 0x00000000341e7984 */ /* 0x000e640000000800 */
[----:B-1----:R-:W-:-:S05]  /*2a30*/  FADD R31, R13, R30 ;  /* 0x0000001e0d1f7221 */ /* 0x002fca0000000000 */
[----:B------:R-:W1:Y:S02]  /*2a40*/  ATOMS.CAST.SPIN P0, [R52], R30, R31 ;  /* 0x0000001e3400758d */ /* 0x000e64000180001f */
[----:B-1----:R-:W-:Y:S05]  /*2a50*/  @!P0 BRA `(.L_x_118) ;  /* 0xfffffffc00f08947 */ /* 0x002fea000383ffff */
[----:B------:R-:W-:Y:S05]  /*2a60*/  BSYNC.RECONVERGENT B4 ;  /* 0x0000000000047941 */ /* 0x000fea0003800200 */
.L_x_117:
[----:B------:R-:W-:Y:S01]  /*2a70*/  BSSY.RECONVERGENT B4, `(.L_x_119) ;  /* 0x0000005000047945 */ /* 0x000fe20003800200 */
.L_x_120:
[----:B------:R-:W1:Y:S02]  /*2a80*/  LDS R30, [R51] ;  /* 0x00000000331e7984 */ /* 0x000e640000000800 */
[----:B-1----:R-:W-:-:S05]  /*2a90*/  FADD R31, R49, R30 ;  /* 0x0000001e311f7221 */ /* 0x002fca0000000000 */
[----:B------:R-:W1:Y:S02]  /*2aa0*/  ATOMS.CAST.SPIN P0, [R51], R30, R31 ;  /* 0x0000001e3300758d */ /* 0x000e64000180001f */
[----:B-1----:R-:W-:Y:S05]  /*2ab0*/  @!P0 BRA `(.L_x_120) ;  /* 0xfffffffc00f08947 */ /* 0x002fea000383ffff */
[----:B------:R-:W-:Y:S05]  /*2ac0*/  BSYNC.RECONVERGENT B4 ;  /* 0x0000000000047941 */ /* 0x000fea0003800200 */
.L_x_119:
[----:B------:R-:W-:Y:S01]  /*2ad0*/  BSSY.RECONVERGENT B4, `(.L_x_121) ;  /* 0x0000005000047945 */ /* 0x000fe20003800200 */
.L_x_122:
[----:B------:R-:W1:Y:S02]  /*2ae0*/  LDS R30, [R50+-0x4] ;  /* 0xfffffc00321e7984 */ /* 0x000e640000000800 */
[----:B-1----:R-:W-:-:S05]  /*2af0*/  FADD R31, R47, R30 ;  /* 0x0000001e2f1f7221 */ /* 0x002fca0000000000 */
[----:B------:R-:W1:Y:S02]  /*2b00*/  ATOMS.CAST.SPIN P0, [R50+-0x4], R30, R31 ;  /* 0xfffffc1e3200758d */ /* 0x000e64000180001f */
[----:B-1----:R-:W-:Y:S05]  /*2b10*/  @!P0 BRA `(.L_x_122) ;  /* 0xfffffffc00f08947 */ /* 0x002fea000383ffff */
[----:B------:R-:W-:Y:S05]  /*2b20*/  BSYNC.RECONVERGENT B4 ;  /* 0x0000000000047941 */ /* 0x000fea0003800200 */
.L_x_121:
[----:B------:R-:W-:Y:S01]  /*2b30*/  BSSY.RECONVERGENT B4, `(.L_x_123) ;  /* 0x0000005000047945 */ /* 0x000fe20003800200 */
.L_x_124:
[----:B------:R-:W1:Y:S02]  /*2b40*/  LDS R30, [R48+0x4] ;  /* 0x00000400301e7984 */ /* 0x000e640000000800 */
[----:B-1----:R-:W-:-:S05]  /*2b50*/  FADD R31, R39, R30 ;  /* 0x0000001e271f7221 */ /* 0x002fca0000000000 */
[----:B------:R-:W1:Y:S02]  /*2b60*/  ATOMS.CAST.SPIN P0, [R48+0x4], R30, R31 ;  /* 0x0000041e3000758d */ /* 0x000e64000180001f */
[----:B-1----:R-:W-:Y:S05]  /*2b70*/  @!P0 BRA `(.L_x_124) ;  /* 0xfffffffc00f08947 */ /* 0x002fea000383ffff */
[----:B------:R-:W-:Y:S05]  /*2b80*/  BSYNC.RECONVERGENT B4 ;  /* 0x0000000000047941 */ /* 0x000fea0003800200 */
.L_x_123:
[----:B------:R-:W-:Y:S01]  /*2b90*/  BSSY.RECONVERGENT B4, `(.L_x_125) ;  /* 0x0000005000047945 */ /* 0x000fe20003800200 */
.L_x_126:
[----:B------:R-:W1:Y:S02]  /*2ba0*/  LDS R30, [R38+0x4] ;  /* 0x00000400261e7984 */ /* 0x000e640000000800 */
[----:B-1----:R-:W-:-:S05]  /*2bb0*/  FADD R31, R30, 1 ;  /* 0x3f8000001e1f7421 */ /* 0x002fca0000000000 */
[----:B------:R-:W1:Y:S02]  /*2bc0*/  ATOMS.CAST.SPIN P0, [R38+0x4], R30, R31 ;  /* 0x0000041e2600758d */ /* 0x000e64000180001f */
[----:B-1----:R-:W-:Y:S05]  /*2bd0*/  @!P0 BRA `(.L_x_126) ;  /* 0xfffffffc00f08947 */ /* 0x002fea000383ffff */
[----:B------:R-:W-:Y:S05]  /*2be0*/  BSYNC.RECONVERGENT B4 ;  /* 0x0000000000047941 */ /* 0x000fea0003800200 */
.L_x_125:
[----:B------:R-:W-:Y:S01]  /*2bf0*/  BSSY.RECONVERGENT B4, `(.L_x_127) ;  /* 0x0000005000047945 */ /* 0x000fe20003800200 */
.L_x_128:
[----:B------:R-:W1:Y:S02]  /*2c00*/  LDS R30, [R52+0x4] ;  /* 0x00000400341e7984 */ /* 0x000e640000000800 */
[----:B-1----:R-:W-:-:S05]  /*2c10*/  FADD R31, R13, R30 ;  /* 0x0000001e0d1f7221 */ /* 0x002fca0000000000 */
[----:B------:R-:W1:Y:S02]  /*2c20*/  ATOMS.CAST.SPIN P0, [R52+0x4], R30, R31 ;  /* 0x0000041e3400758d */ /* 0x000e64000180001f */
[----:B-1----:R-:W-:Y:S05]  /*2c30*/  @!P0 BRA `(.L_x_128) ;  /* 0xfffffffc00f08947 */ /* 0x002fea000383ffff */
[----:B------:R-:W-:Y:S05]  /*2c40*/  BSYNC.RECONVERGENT B4 ;  /* 0x0000000000047941 */ /* 0x000fea0003800200 */
.L_x_127:
[----:B------:R-:W-:Y:S01]  /*2c50*/  BSSY.RECONVERGENT B4, `(.L_x_129) ;  /* 0x0000005000047945 */ /* 0x000fe20003800200 */
.L_x_130:
[----:B------:R-:W1:Y:S02]  /*2c60*/  LDS R30, [R51+0x4] ;  /* 0x00000400331e7984 */ /* 0x000e640000000800 */
[----:B-1----:R-:W-:-:S05]  /*2c70*/  FADD R31, R49, R30 ;  /* 0x0000001e311f7221 */ /* 0x002fca0000000000 */
[----:B------:R-:W1:Y:S02]  /*2c80*/  ATOMS.CAST.SPIN P0, [R51+0x4], R30, R31 ;  /* 0x0000041e3300758d */ /* 0x000e64000180001f */
[----:B-1----:R-:W-:Y:S05]  /*2c90*/  @!P0 BRA `(.L_x_130) ;  /* 0xfffffffc00f08947 */ /* 0x002fea000383ffff */
[----:B------:R-:W-:Y:S05]  /*2ca0*/  BSYNC.RECONVERGENT B4 ;  /* 0x0000000000047941 */ /* 0x000fea0003800200 */
.L_x_129:
[----:B------:R-:W-:Y:S01]  /*2cb0*/  BSSY.RECONVERGENT B4, `(.L_x_131) ;  /* 0x0000005000047945 */ /* 0x000fe20003800200 */
.L_x_132:
[----:B------:R-:W1:Y:S02]  /*2cc0*/  LDS R30, [R50] ;  /* 0x00000000321e7984 */ /* 0x000e640000000800 */
[----:B-1----:R-:W-:-:S05]  /*2cd0*/  FADD R31, R47, R30 ;  /* 0x0000001e2f1f7221 */ /* 0x002fca0000000000 */
[----:B------:R-:W1:Y:S02]  /*2ce0*/  ATOMS.CAST.SPIN P0, [R50], R30, R31 ;  /* 0x0000001e3200758d */ /* 0x000e64000180001f */
[----:B-1----:R-:W-:Y:S05]  /*2cf0*/  @!P0 BRA `(.L_x_132) ;  /* 0xfffffffc00f08947 */ /* 0x002fea000383ffff */
[----:B------:R-:W-:Y:S05]  /*2d00*/  BSYNC.RECONVERGENT B4 ;  /* 0x0000000000047941 */ /* 0x000fea0003800200 */
.L_x_131:
[----:B------:R-:W-:Y:S01]  /*2d10*/  BSSY.RECONVERGENT B4, `(.L_x_133) ;  /* 0x0000005000047945 */ /* 0x000fe20003800200 */
.L_x_134:
[----:B------:R-:W1:Y:S02]  /*2d20*/  LDS R30, [R48+0x8] ;  /* 0x00000800301e7984 */ /* 0x000e640000000800 */
[----:B-1----:R-:W-:-:S05]  /*2d30*/  FADD R31, R39, R30 ;  /* 0x0000001e271f7221 */ /* 0x002fca0000000000 */
[----:B------:R-:W1:Y:S02]  /*2d40*/  ATOMS.CAST.SPIN P0, [R48+0x8], R30, R31 ;  /* 0x0000081e3000758d */ /* 0x000e64000180001f */
[----:B-1----:R-:W-:Y:S05]  /*2d50*/  @!P0 BRA `(.L_x_134) ;  /* 0xfffffffc00f08947 */ /* 0x002fea000383ffff */
[----:B------:R-:W-:Y:S05]  /*2d60*/  BSYNC.RECONVERGENT B4 ;  /* 0x0000000000047941 */ /* 0x000fea0003800200 */
.L_x_133:
[----:B------:R-:W-:Y:S01]  /*2d70*/  BSSY.RECONVERGENT B4, `(.L_x_135) ;  /* 0x0000005000047945 */ /* 0x000fe20003800200 */
.L_x_136:
[----:B------:R-:W1:Y:S02]  /*2d80*/  LDS R30, [R38+0x8] ;  /* 0x00000800261e7984 */ /* 0x000e640000000800 */
[----:B-1----:R-:W-:-:S05]  /*2d90*/  FADD R31, R30, 1 ;  /* 0x3f8000001e1f7421 */ /* 0x002fca0000000000 */
[----:B------:R-:W1:Y:S02]  /*2da0*/  ATOMS.CAST.SPIN P0, [R38+0x8], R30, R31 ;  /* 0x0000081e2600758d */ /* 0x000e64000180001f */
[----:B-1----:R-:W-:Y:S05]  /*2db0*/  @!P0 BRA `(.L_x_136) ;  /* 0xfffffffc00f08947 */ /* 0x002fea000383ffff */
[----:B------:R-:W-:Y:S05]  /*2dc0*/  BSYNC.RECONVERGENT B4 ;  /* 0x0000000000047941 */ /* 0x000fea0003800200 */
.L_x_135:
[----:B------:R-:W-:Y:S01]  /*2dd0*/  BSSY.RECONVERGENT B4, `(.L_x_137) ;  /* 0x0000005000047945 */ /* 0x000fe20003800200 */
.L_x_138:
[----:B------:R-:W1:Y:S02]  /*2de0*/  LDS R30, [R52+0x8] ;  /* 0x00000800341e7984 */ /* 0x000e640000000800 */
[----:B-1----:R-:W-:-:S05]  /*2df0*/  FADD R31, R13, R30 ;  /* 0x0000001e0d1f7221 */ /* 0x002fca0000000000 */
[----:B------:R-:W1:Y:S02]  /*2e00*/  ATOMS.CAST.SPIN P0, [R52+0x8], R30, R31 ;  /* 0x0000081e3400758d */ /* 0x000e64000180001f */
[----:B-1----:R-:W-:Y:S05]  /*2e10*/  @!P0 BRA `(.L_x_138) ;  /* 0xfffffffc00f08947 */ /* 0x002fea000383ffff */
[----:B------:R-:W-:Y:S05]  /*2e20*/  BSYNC.RECONVERGENT B4 ;  /* 0x0000000000047941 */ /* 0x000fea0003800200 */
.L_x_137:
[----:B------:R-:W-:Y:S01]  /*2e30*/  BSSY.RECONVERGENT B4, `(.L_x_139) ;  /* 0x0000005000047945 */ /* 0x000fe20003800200 */
.L_x_140:
[----:B------:R-:W1:Y:S02]  /*2e40*/  LDS R30, [R51+0x8] ;  /* 0x00000800331e7984 */ /* 0x000e640000000800 */
[----:B-1----:R-:W-:-:S05]  /*2e50*/  FADD R31, R49, R30 ;  /* 0x0000001e311f7221 */ /* 0x002fca0000000000 */
[----:B------:R-:W1:Y:S02]  /*2e60*/  ATOMS.CAST.SPIN P0, [R51+0x8], R30, R31 ;  /* 0x0000081e3300758d */ /* 0x000e64000180001f */
[----:B-1----:R-:W-:Y:S05]  /*2e70*/  @!P0 BRA `(.L_x_140) ;  /* 0xfffffffc00f08947 */ /* 0x002fea000383ffff */
[----:B------:R-:W-:Y:S05]  /*2e80*/  BSYNC.RECONVERGENT B4 ;  /* 0x0000000000047941 */ /* 0x000fea0003800200 */
.L_x_139:
[----:B------:R-:W-:Y:S01]  /*2e90*/  BSSY.RECONVERGENT B4, `(.L_x_141) ;  /* 0x0000005000047945 */ /* 0x000fe20003800200 */
.L_x_142:
[----:B------:R-:W1:Y:S02]  /*2ea0*/  LDS R30, [R50+0x4] ;  /* 0x00000400321e7984 */ /* 0x000e640000000800 */
[----:B-1----:R-:W-:-:S05]  /*2eb0*/  FADD R31, R47, R30 ;  /* 0x0000001e2f1f7221 */ /* 0x002fca0000000000 */
[----:B------:R-:W1:Y:S02]  /*2ec0*/  ATOMS.CAST.SPIN P0, [R50+0x4], R30, R31 ;  /* 0x0000041e3200758d */ /* 0x000e64000180001f */
[----:B-1----:R-:W-:Y:S05]  /*2ed0*/  @!P0 BRA `(.L_x_142) ;  /* 0xfffffffc00f08947 */ /* 0x002fea000383ffff */
[----:B------:R-:W-:Y:S05]  /*2ee0*/  BSYNC.RECONVERGENT B4 ;  /* 0x0000000000047941 */ /* 0x000fea0003800200 */
.L_x_141:
[----:B------:R-:W-:Y:S01]  /*2ef0*/  BSSY.RECONVERGENT B4, `(.L_x_143) ;  /* 0x0000005000047945 */ /* 0x000fe20003800200 */
.L_x_144:
[----:B------:R-:W1:Y:S02]  /*2f00*/  LDS R30, [R48+0xc] ;  /* 0x00000c00301e7984 */ /* 0x000e640000000800 */
[----:B-1----:R-:W-:-:S05]  /*2f10*/  FADD R31, R39, R30 ;  /* 0x0000001e271f7221 */ /* 0x002fca0000000000 */
[----:B------:R-:W1:Y:S02]  /*2f20*/  ATOMS.CAST.SPIN P0, [R48+0xc], R30, R31 ;  /* 0x00000c1e3000758d */ /* 0x000e64000180001f */
[----:B-1----:R-:W-:Y:S05]  /*2f30*/  @!P0 BRA `(.L_x_144) ;  /* 0xfffffffc00f08947 */ /* 0x002fea000383ffff */
[----:B------:R-:W-:Y:S05]  /*2f40*/  BSYNC.RECONVERGENT B4 ;  /* 0x0000000000047941 */ /* 0x000fea0003800200 */
.L_x_143:
[----:B------:R-:W-:Y:S02]  /*2f50*/  IADD3 R46, PT, PT, R46, 0x4, RZ ;  /* 0x000000042e2e7810 */ /* 0x000fe40007ffe0ff */
[----:B------:R-:W-:Y:S02]  /*2f60*/  IADD3 R38, PT, PT, R38, 0x10, RZ ;  /* 0x0000001026267810 */ /* 0x000fe40007ffe0ff */
[----:B------:R-:W-:-:S13]  /*2f70*/  ISETP.NE.AND P0, PT, R46, 0x1, PT ;  /* 0x000000012e00780c */ /* 0x000fda0003f05270 */
[----:B------:R-:W-:Y:S05]  /*2f80*/  @P0 BRA `(.L_x_145) ;  /* 0xfffffff400f80947 */ /* 0x000fea000383ffff */
.L_x_32:
[----:B------:R-:W-:Y:S05]  /*2f90*/  BSYNC B5 ;  /* 0x0000000000057941 */ /* 0x000fea0003800000 */
.L_x_31:
[----:B------:R-:W-:Y:S05]  /*2fa0*/  BRA `(.L_x_29) ;  /* 0x0000001c007c7947 */ /* 0x000fea0003800000 */
.L_x_30:
[----:B------:R-:W-:-:S13]  /*2fb0*/  ISETP.GE.AND P0, PT, R15, R12, PT ;  /* 0x0000000c0f00720c */ /* 0x000fda0003f06270 */
[----:B------:R-:W-:Y:S05]  /*2fc0*/  @!P0 BRA `(.L_x_29) ;  /* 0x0000001c00748947 */ /* 0x000fea0003800000 */
[----:B------:R-:W1:Y:S01]  /*2fd0*/  LDCU UR4, c[0x0][0x3f8] ;  /* 0x00007f00ff0477ac */ /* 0x000e620008000800 */
[----:B------:R-:W-:Y:S01]  /*2fe0*/  ISETP.NE.AND P3, PT, R24, RZ, PT ;  /* 0x000000ff1800720c */ /* 0x000fe20003f65270 */
[----:B------:R-:W-:Y:S01]  /*2ff0*/  FADD R47, R51, -R53 ;  /* 0x80000035332f7221 */ /* 0x000fe20000000000 */
[----:B------:R-:W-:Y:S01]  /*3000*/  FSETP.GE.AND P0, PT, R29, R30, PT ;  /* 0x0000001e1d00720b */ /* 0x000fe20003f06000 */
[----:B------:R-:W-:Y:S01]  /*3010*/  FADD R39, -R27, R29 ;  /* 0x0000001d1b277221 */ /* 0x000fe20000000100 */
[----:B------:R-:W-:Y:S01]  /*3020*/  BSSY.RECONVERGENT B4, `(.L_x_146) ;  /* 0x00000d3000047945 */ /* 0x000fe20003800200 */
[----:B------:R-:W-:Y:S01]  /*3030*/  MOV R46, R12 ;  /* 0x0000000c002e7202 */ /* 0x000fe20000000f00 */
[----:B------:R-:W-:Y:S01]  /*3040*/  FMUL R47, R47, R47 ;  /* 0x0000002f2f2f7220 */ /* 0x000fe20000400000 */
[----:B------:R-:W-:Y:S01]  /*3050*/  FSETP.GE.AND P0, PT, R27, R30, P0 ;  /* 0x0000001e1b00720b */ /* 0x000fe20000706000 */
[----:B------:R-:W-:-:S03]  /*3060*/  FMUL R39, R39, R39 ;  /* 0x0000002727277220 */ /* 0x000fc60000400000 */
[----:B------:R-:W-:-:S04]  /*3070*/  FSETP.LT.AND P0, PT, R27, R38, P0 ;  /* 0x000000261b00720b */ /* 0x000fc80000701000 */
[----:B------:R-:W-:Y:S01]  /*3080*/  FSETP.LT.AND P0, PT, R29, R38, P0 ;  /* 0x000000261d00720b */ /* 0x000fe20000701000 */
[----:B-1----:R-:W-:-:S04]  /*3090*/  IMAD R30, R21, UR4, R28 ;  /* 0x00000004151e7c24 */ /* 0x002fc8000f8e021c */
[----:B------:R-:W-:Y:S01]  /*30a0*/  IMAD R49, R25, R30, RZ ;  /* 0x0000001e19317224 */ /* 0x000fe200078e02ff */
[----:B------:R-:W-:Y:S07]  /*30b0*/  @!P3 BRA `(.L_x_147) ;  /* 0x0000000c0024b947 */ /* 0x000fee0003800000 */
[----:B------:R-:W1:Y:S01]  /*30c0*/  S2UR UR6, SR_CgaCtaId ;  /* 0x00000000000679c3 */ /* 0x000e620000008800 */
[----:B------:R-:W-:Y:S01]  /*30d0*/  UMOV UR4, 0x400 ;  /* 0x0000040000047882 */ /* 0x000fe20000000000 */
[----:B------:R-:W-:Y:S01]  /*30e0*/  IADD3 R52, PT, PT, R49, R12, RZ ;  /* 0x0000000c31347210 */ /* 0x000fe20007ffe0ff */
[----:B------:R-:W-:Y:S01]  /*30f0*/  BSSY.RECONVERGENT B5, `(.L_x_148) ;  /* 0x0000007000057945 */ /* 0x000fe20003800200 */
[----:B-1----:R-:W-:-:S06]  /*3100*/  ULEA UR4, UR6, UR4, 0x18 ;  /* 0x0000000406047291 */ /* 0x002fcc000f8ec0ff */
[----:B------:R-:W-:-:S07]  /*3110*/  LEA R54, R52, UR4, 0x2 ;  /* 0x0000000434367c11 */ /* 0x000fce000f8e10ff */
.L_x_149:
[----:B------:R-:W1:Y:S02]  /*3120*/  LDS R30, [R54+-0x4] ;  /* 0xfffffc00361e7984 */ /* 0x000e640000000800 */
[----:B-1----:R-:W-:-:S05]  /*3130*/  FADD R31, R30, 1 ;  /* 0x3f8000001e1f7421 */ /* 0x002fca0000000000 */
[----:B------:R-:W1:Y:S02]  /*3140*/  ATOMS.CAST.SPIN P3, [R54+-0x4], R30, R31 ;  /* 0xfffffc1e3600758d */ /* 0x000e64000186001f */
[----:B-1----:R-:W-:Y:S05]  /*3150*/  @!P3 BRA `(.L_x_149) ;  /* 0xfffffffc00f0b947 */ /* 0x002fea000383ffff */
[----:B------:R-:W-:Y:S05]  /*3160*/  BSYNC.RECONVERGENT B5 ;  /* 0x0000000000057941 */ /* 0x000fea0003800200 */
.L_x_148:
[----:B------:R-:W-:Y:S01]  /*3170*/  BSSY.RECONVERGENT B5, `(.L_x_150) ;  /* 0x0000006000057945 */ /* 0x000fe20003800200 */
[----:B------:R-:W-:-:S07]  /*3180*/  LEA R52, R52, UR7, 0x2 ;  /* 0x0000000734347c11 */ /* 0x000fce000f8e10ff */
.L_x_151:
[----:B------:R-:W1:Y:S02]  /*3190*/  LDS R30, [R52+-0x4] ;  /* 0xfffffc00341e7984 */ /* 0x000e640000000800 */
[----:B-1----:R-:W-:-:S05]  /*31a0*/  FADD R31, R13, R30 ;  /* 0x0000001e0d1f7221 */ /* 0x002fca0000000000 */
[----:B------:R-:W1:Y:S02]  /*31b0*/  ATOMS.CAST.SPIN P3, [R52+-0x4], R30, R31 ;  /* 0xfffffc1e3400758d */ /* 0x000e64000186001f */
[----:B-1----:R-:W-:Y:S05]  /*31c0*/  @!P3 BRA `(.L_x_151) ;  /* 0xfffffffc00f0b947 */ /* 0x002fea000383ffff */
[----:B------:R-:W-:Y:S05]  /*31d0*/  BSYNC.RECONVERGENT B5 ;  /* 0x0000000000057941 */ /* 0x000fea0003800200 */
.L_x_150:
[----:B------:R-:W1:Y:S01]  /*31e0*/  LDC R55, c[0x0][0x3b8] ;  /* 0x0000ee00ff377b82 */ /* 0x000e620000000800 */
[----:B------:R-:W-:Y:S01]  /*31f0*/  BSSY.RECONVERGENT B5, `(.L_x_152) ;  /* 0x0000006000057945 */ /* 0x000fe20003800200 */
[----:B-1----:R-:W-:-:S07]  /*3200*/  IMAD R50, R55, 0xc, R52 ;  /* 0x0000000c37327824 */ /* 0x002fce00078e0234 */
.L_x_153:
[----:B------:R-:W1:Y:S02]  /*3210*/  LDS R30, [R50+-0x4] ;  /* 0xfffffc00321e7984 */ /* 0x000e640000000800 */
[----:B-1----:R-:W-:-:S05]  /*3220*/  FADD R31, R53, R30 ;  /* 0x0000001e351f7221 */ /* 0x002fca0000000000 */
[----:B------:R-:W1:Y:S02]  /*3230*/  ATOMS.CAST.SPIN P3, [R50+-0x4], R30, R31 ;  /* 0xfffffc1e3200758d */ /* 0x000e64000186001f */
[----:B-1----:R-:W-:Y:S05]  /*3240*/  @!P3 BRA `(.L_x_153) ;  /* 0xfffffffc00f0b947 */ /* 0x002fea000383ffff */
[----:B------:R-:W-:Y:S05]  /*3250*/  BSYNC.RECONVERGENT B5 ;  /* 0x0000000000057941 */ /* 0x000fea0003800200 */
.L_x_152:
[----:B------:R-:W-:Y:S01]  /*3260*/  BSSY.RECONVERGENT B5, `(.L_x_154) ;  /* 0x0000006000057945 */ /* 0x000fe20003800200 */
[----:B------:R-:W-:-:S07]  /*3270*/  LEA R48, R55, R52, 0x3 ;  /* 0x0000003437307211 */ /* 0x000fce00078e18ff */
.L_x_155:
[----:B------:R-:W1:Y:S02]  /*3280*/  LDS R30, [R48+-0x4] ;  /* 0xfffffc00301e7984 */ /* 0x000e640000000800 */
[----:B-1----:R-:W-:-:S05]  /*3290*/  FADD R31, R51, R30 ;  /* 0x0000001e331f7221 */ /* 0x002fca0000000000 */
[----:B------:R-:W1:Y:S02]  /*32a0*/  ATOMS.CAST.SPIN P3, [R48+-0x4], R30, R31 ;  /* 0xfffffc1e3000758d */ /* 0x000e64000186001f */
[----:B-1----:R-:W-:Y:S05]  /*32b0*/  @!P3 BRA `(.L_x_155) ;  /* 0xfffffffc00f0b947 */ /* 0x002fea000383ffff */
[----:B------:R-:W-:Y:S05]  /*32c0*/  BSYNC.RECONVERGENT B5 ;  /* 0x0000000000057941 */ /* 0x000fea0003800200 */
.L_x_154:
[----:B------:R-:W-:Y:S01]  /*32d0*/  BSSY.RECONVERGENT B5, `(.L_x_156) ;  /* 0x0000006000057945 */ /* 0x000fe20003800200 */
[----:B------:R-:W-:-:S07]  /*32e0*/  LEA R38, R55, R54, 0x3 ;  /* 0x0000003637267211 */ /* 0x000fce00078e18ff */
.L_x_157:
[----:B------:R-:W1:Y:S02]  /*32f0*/  LDS R30, [R38+-0x4] ;  /* 0xfffffc00261e7984 */ /* 0x000e640000000800 */
[----:B-1----:R-:W-:-:S05]  /*3300*/  FADD R31, R47, R30 ;  /* 0x0000001e2f1f7221 */ /* 0x002fca0000000000 */
[----:B------:R-:W1:Y:S02]  /*3310*/  ATOMS.CAST.SPIN P3, [R38+-0x4], R30, R31 ;  /* 0xfffffc1e2600758d */ /* 0x000e64000186001f */
[----:B-1----:R-:W-:Y:S05]  /*3320*/  @!P3 BRA `(.L_x_157) ;  /* 0xfffffffc00f0b947 */ /* 0x002fea000383ffff */
[----:B------:R-:W-:Y:S05]  /*3330*/  BSYNC.RECONVERGENT B5 ;  /* 0x0000000000057941 */ /* 0x000fea0003800200 */
.L_x_156:
[----:B------:R-:W-:Y:S04]  /*3340*/  BSSY.RECONVERGENT B5, `(.L_x_158) ;  /* 0x000001e000057945 */ /* 0x000fe80003800200 */
[----:B------:R-:W-:Y:S05]  /*3350*/  @!P0 BRA `(.L_x_159) ;  /* 0x0000000000708947 */ /* 0x000fea0003800000 */
[----:B------:R-:W-:Y:S01]  /*3360*/  BSSY.RECONVERGENT B6, `(.L_x_160) ;  /* 0x0000005000067945 */ /* 0x000fe20003800200 */
.L_x_161:
[----:B------:R-:W1:Y:S02]  /*3370*/  LDS R30, [R54+-0x4] ;  /* 0xfffffc00361e7984 */ /* 0x000e640000000800 */
[----:B-1----:R-:W-:-:S05]  /*3380*/  FADD R31, R30, 1 ;  /* 0x3f8000001e1f7421 */ /* 0x002fca0000000000 */
[----:B------:R-:W1:Y:S02]  /*3390*/  ATOMS.CAST.SPIN P3, [R54+-0x4], R30, R31 ;  /* 0xfffffc1e3600758d */ /* 0x000e64000186001f */
[----:B-1----:R-:W-:Y:S05]  /*33a0*/  @!P3 BRA `(.L_x_161) ;  /* 0xfffffffc00f0b947 */ /* 0x002fea000383ffff */
[----:B------:R-:W-:Y:S05]  /*33b0*/  BSYNC.RECONVERGENT B6 ;  /* 0x0000000000067941 */ /* 0x000fea0003800200 */
.L_x_160:
[----:B------:R-:W-:Y:S01]  /*33c0*/  BSSY.RECONVERGENT B6, `(.L_x_162) ;  /* 0x0000005000067945 */ /* 0x000fe20003800200 */
.L_x_163:
[----:B------:R-:W1:Y:S02]  /*33d0*/  LDS R30, [R52+-0x4] ;  /* 0xfffffc00341e7984 */ /* 0x000e640000000800 */
[----:B-1----:R-:W-:-:S05]  /*33e0*/  FADD R31, R13, R30 ;  /* 0x0000001e0d1f7221 */ /* 0x002fca0000000000 */
[----:B------:R-:W1:Y:S02]  /*33f0*/  ATOMS.CAST.SPIN P3, [R52+-0x4], R30, R31 ;  /* 0xfffffc1e3400758d */ /* 0x000e64000186001f */
[----:B-1----:R-:W-:Y:S05]  /*3400*/  @!P3 BRA `(.L_x_163) ;  /* 0xfffffffc00f0b947 */ /* 0x002fea000383ffff */
[----:B------:R-:W-:Y:S05]  /*3410*/  BSYNC.RECONVERGENT B6 ;  /* 0x0000000000067941 */ /* 0x000fea0003800200 */
.L_x_162:
[----:B------:R-:W-:Y:S01]  /*3420*/  BSSY.RECONVERGENT B6, `(.L_x_164) ;  /* 0x0000005000067945 */ /* 0x000fe20003800200 */
.L_x_165:
[----:B------:R-:W1:Y:S02]  /*3430*/  LDS R30, [R50+-0x4] ;  /* 0xfffffc00321e7984 */ /* 0x000e640000000800 */
[----:B-1----:R-:W-:-:S05]  /*3440*/  FADD R31, R27, R30 ;  /* 0x0000001e1b1f7221 */ /* 0x002fca0000000000 */
[----:B------:R-:W1:Y:S02]  /*3450*/  ATOMS.CAST.SPIN P3, [R50+-0x4], R30, R31 ;  /* 0xfffffc1e3200758d */ /* 0x000e64000186001f */
[----:B-1----:R-:W-:Y:S05]  /*3460*/  @!P3 BRA `(.L_x_165) ;  /* 0xfffffffc00f0b947 */ /* 0x002fea000383ffff */
[----:B------:R-:W-:Y:S05]  /*3470*/  BSYNC.RECONVERGENT B6 ;  /* 0x0000000000067941 */ /* 0x000fea0003800200 */
.L_x_164:
[----:B------:R-:W-:Y:S01]  /*3480*/  BSSY.RECONVERGENT B6, `(.L_x_166) ;  /* 0x0000005000067945 */ /* 0x000fe20003800200 */
.L_x_167:
[----:B------:R-:W1:Y:S02]  /*3490*/  LDS R30, [R48+-0x4] ;  /* 0xfffffc00301e7984 */ /* 0x000e640000000800 */
[----:B-1----:R-:W-:-:S05]  /*34a0*/  FADD R31, R29, R30 ;  /* 0x0000001e1d1f7221 */ /* 0x002fca0000000000 */
[----:B------:R-:W1:Y:S02]  /*34b0*/  ATOMS.CAST.SPIN P3, [R48+-0x4], R30, R31 ;  /* 0xfffffc1e3000758d */ /* 0x000e64000186001f */
[----:B-1----:R-:W-:Y:S05]  /*34c0*/  @!P3 BRA `(.L_x_167) ;  /* 0xfffffffc00f0b947 */ /* 0x002fea000383ffff */
[----:B------:R-:W-:Y:S05]  /*34d0*/  BSYNC.RECONVERGENT B6 ;  /* 0x0000000000067941 */ /* 0x000fea0003800200 */
.L_x_166:
[----:B------:R-:W1:Y:S02]  /*34e0*/  LDS R30, [R38+-0x4] ;  /* 0xfffffc00261e7984 */ /* 0x000e640000000800 */
[----:B-1----:R-:W-:-:S05]  /*34f0*/  FADD R31, R39, R30 ;  /* 0x0000001e271f7221 */ /* 0x002fca0000000000 */
[----:B------:R-:W1:Y:S02]  /*3500*/  ATOMS.CAST.SPIN P3, [R38+-0x4], R30, R31 ;  /* 0xfffffc1e2600758d */ /* 0x000e64000186001f */
[----:B-1----:R-:W-:Y:S05]  /*3510*/  @!P3 BRA `(.L_x_166) ;  /* 0xfffffffc00f0b947 */ /* 0x002fea000383ffff */
.L_x_159:
[----:B------:R-:W-:Y:S05]  /*3520*/  BSYNC.RECONVERGENT B5 ;  /* 0x0000000000057941 */ /* 0x000fea0003800200 */
.L_x_158:
[----:B------:R-:W-:Y:S02]  /*3530*/  ISETP.NE.AND P3, PT, R24, 0x1, PT ;  /* 0x000000011800780c */ /* 0x000fe40003f65270 */
[----:B------:R-:W-:-:S11]  /*3540*/  MOV R46, R18 ;  /* 0x00000012002e7202 */ /* 0x000fd60000000f00 */
[----:B------:R-:W-:Y:S05]  /*3550*/  @!P3 BRA `(.L_x_147) ;  /* 0x0000000400fcb947 */ /* 0x000fea0003800000 */
[----:B------:R-:W-:Y:S01]  /*3560*/  BSSY.RECONVERGENT B5, `(.L_x_168) ;  /* 0x0000005000057945 */ /* 0x000fe20003800200 */
.L_x_169:
[----:B------:R-:W1:Y:S02]  /*3570*/  LDS R30, [R54] ;  /* 0x00000000361e7984 */ /* 0x000e640000000800 */
[----:B-1----:R-:W-:-:S05]  /*3580*/  FADD R31, R30, 1 ;  /* 0x3f8000001e1f7421 */ /* 0x002fca0000000000 */
[----:B------:R-:W1:Y:S02]  /*3590*/  ATOMS.CAST.SPIN P3, [R54], R30, R31 ;  /* 0x0000001e3600758d */ /* 0x000e64000186001f */
[----:B-1----:R-:W-:Y:S05]  /*35a0*/  @!P3 BRA `(.L_x_169) ;  /* 0xfffffffc00f0b947 */ /* 0x002fea000383ffff */
[----:B------:R-:W-:Y:S05]  /*35b0*/  BSYNC.RECONVERGENT B5 ;  /* 0x0000000000057941 */ /* 0x000fea0003800200 */
.L_x_168:
[----:B------:R-:W-:Y:S01]  /*35c0*/  BSSY.RECONVERGENT B5, `(.L_x_170) ;  /* 0x0000005000057945 */ /* 0x000fe20003800200 */
.L_x_171:
[----:B------:R-:W1:Y:S02]  /*35d0*/  LDS R30, [R52] ;  /* 0x00000000341e7984 */ /* 0x000e640000000800 */
[----:B-1----:R-:W-:-:S05]  /*35e0*/  FADD R31, R13, R30 ;  /* 0x0000001e0d1f7221 */ /* 0x002fca0000000000 */
[----:B------:R-:W1:Y:S02]  /*35f0*/  ATOMS.CAST.SPIN P3, [R52], R30, R31 ;  /* 0x0000001e3400758d */ /* 0x000e64000186001f */
[----:B-1----:R-:W-:Y:S05]  /*3600*/  @!P3 BRA `(.L_x_171) ;  /* 0xfffffffc00f0b947 */ /* 0x002fea000383ffff */
[----:B------:R-:W-:Y:S05]  /*3610*/  BSYNC.RECONVERGENT B5 ;  /* 0x0000000000057941 */ /* 0x000fea0003800200 */
.L_x_170:
[----:B------:R-:W-:Y:S01]  /*3620*/  BSSY.RECONVERGENT B5, `(.L_x_172) ;  /* 0x0000005000057945 */ /* 0x000fe20003800200 */
.L_x_173:
[----:B------:R-:W1:Y:S02]  /*3630*/  LDS R30, [R50] ;  /* 0x00000000321e7984 */ /* 0x000e640000000800 */
[----:B-1----:R-:W-:-:S05]  /*3640*/  FADD R31, R53, R30 ;  /* 0x0000001e351f7221 */ /* 0x002fca0000000000 */
[----:B------:R-:W1:Y:S02]  /*3650*/  ATOMS.CAST.SPIN P3, [R50], R30, R31 ;  /* 0x0000001e3200758d */ /* 0x000e64000186001f */
[----:B-1----:R-:W-:Y:S05]  /*3660*/  @!P3 BRA `(.L_x_173) ;  /* 0xfffffffc00f0b947 */ /* 0x002fea000383ffff */
[----:B------:R-:W-:Y:S05]  /*3670*/  BSYNC.RECONVERGENT B5 ;  /* 0x0000000000057941 */ /* 0x000fea0003800200 */
.L_x_172:
[----:B------:R-:W-:Y:S01]  /*3680*/  BSSY.RECONVERGENT B5, `(.L_x_174) ;  /* 0x0000005000057945 */ /* 0x000fe20003800200 */
.L_x_175:
[----:B------:R-:W1:Y:S02]  /*3690*/  LDS R30, [R48] ;  /* 0x00000000301e7984 */ /* 0x000e640000000800 */
[----:B-1----:R-:W-:-:S05]  /*36a0*/  FADD R31, R51, R30 ;  /* 0x0000001e331f7221 */ /* 0x002fca0000000000 */
[----:B------:R-:W1:Y:S02]  /*36b0*/  ATOMS.CAST.SPIN P3, [R48], R30, R31 ;  /* 0x0000001e3000758d */ /* 0x000e64000186001f */
[----:B-1----:R-:W-:Y:S05]  /*36c0*/  @!P3 BRA `(.L_x_175) ;  /* 0xfffffffc00f0b947 */ /* 0x002fea000383ffff */
[----:B------:R-:W-:Y:S05]  /*36d0*/  BSYNC.RECONVERGENT B5 ;  /* 0x0000000000057941 */ /* 0x000fea0003800200 */
.L_x_174:
[----:B------:R-:W-:Y:S01]  /*36e0*/  BSSY.RECONVERGENT B5, `(.L_x_176) ;  /* 0x0000005000057945 */ /* 0x000fe20003800200 */
.L_x_177:
[----:B------:R-:W1:Y:S02]  /*36f0*/  LDS R30, [R38] ;  /* 0x00000000261e7984 */ /* 0x000e640000000800 */
[----:B-1----:R-:W-:-:S05]  /*3700*/  FADD R31, R47, R30 ;  /* 0x0000001e2f1f7221 */ /* 0x002fca0000000000 */
[----:B------:R-:W1:Y:S02]  /*3710*/  ATOMS.CAST.SPIN P3, [R38], R30, R31 ;  /* 0x0000001e2600758d */ /* 0x000e64000186001f */
[----:B-1----:R-:W-:Y:S05]  /*3720*/  @!P3 BRA `(.L_x_177) ;  /* 0xfffffffc00f0b947 */ /* 0x002fea000383ffff */
[----:B------:R-:W-:Y:S05]  /*3730*/  BSYNC.RECONVERGENT B5 ;  /* 0x0000000000057941 */ /* 0x000fea0003800200 */
.L_x_176:
[----:B------:R-:W-:Y:S04]  /*3740*/  BSSY.RECONVERGENT B5, `(.L_x_178) ;  /* 0x000001e000057945 */ /* 0x000fe80003800200 */
[----:B------:R-:W-:Y:S05]  /*3750*/  @!P0 BRA `(.L_x_179) ;  /* 0x0000000000708947 */ /* 0x000fea0003800000 */
[----:B------:R-:W-:Y:S01]  /*3760*/  BSSY.RECONVERGENT B6, `(.L_x_180) ;  /* 0x0000005000067945 */ /* 0x000fe20003800200 */
.L_x_181:
[----:B------:R-:W1:Y:S02]  /*3770*/  LDS R30, [R54] ;  /* 0x00000000361e7984 */ /* 0x000e640000000800 */
[----:B-1----:R-:W-:-:S05]  /*3780*/  FADD R31, R30, 1 ;  /* 0x3f8000001e1f7421 */ /* 0x002fca0000000000 */
[----:B------:R-:W1:Y:S02]  /*3790*/  ATOMS.CAST.SPIN P3, [R54], R30, R31 ;  /* 0x0000001e3600758d */ /* 0x000e64000186001f */
[----:B-1----:R-:W-:Y:S05]  /*37a0*/  @!P3 BRA `(.L_x_181) ;  /* 0xfffffffc00f0b947 */ /* 0x002fea000383ffff */
[----:B------:R-:W-:Y:S05]  /*37b0*/  BSYNC.RECONVERGENT B6 ;  /* 0x0000000000067941 */ /* 0x000fea0003800200 */
.L_x_180:
[----:B------:R-:W-:Y:S01]  /*37c0*/  BSSY.RECONVERGENT B6, `(.L_x_182) ;  /* 0x0000005000067945 */ /* 0x000fe20003800200 */
.L_x_183:
[----:B------:R-:W1:Y:S02]  /*37d0*/  LDS R30, [R52] ;  /* 0x00000000341e7984 */ /* 0x000e640000000800 */
[----:B-1----:R-:W-:-:S05]  /*37e0*/  FADD R31, R13, R30 ;  /* 0x0000001e0d1f7221 */ /* 0x002fca0000000000 */
[----:B------:R-:W1:Y:S02]  /*37f0*/  ATOMS.CAST.SPIN P3, [R52], R30, R31 ;  /* 0x0000001e3400758d */ /* 0x000e64000186001f */
[----:B-1----:R-:W-:Y:S05]  /*3800*/  @!P3 BRA `(.L_x_183) ;  /* 0xfffffffc00f0b947 */ /* 0x002fea000383ffff */
[----:B------:R-:W-:Y:S05]  /*3810*/  BSYNC.RECONVERGENT B6 ;  /* 0x0000000000067941 */ /* 0x000fea0003800200 */
.L_x_182:
[----:B------:R-:W-:Y:S01]  /*3820*/  BSSY.RECONVERGENT B6, `(.L_x_184) ;  /* 0x0000005000067945 */ /* 0x000fe20003800200 */
.L_x_185:
[----:B------:R-:W1:Y:S02]  /*3830*/  LDS R30, [R50] ;  /* 0x00000000321e7984 */ /* 0x000e640000000800 */
[----:B-1----:R-:W-:-:S05]  /*3840*/  FADD R31, R27, R30 ;  /* 0x0000001e1b1f7221 */ /* 0x002fca0000000000 */
[----:B------:R-:W1:Y:S02]  /*3850*/  ATOMS.CAST.SPIN P3, [R50], R30, R31 ;  /* 0x0000001e3200758d */ /* 0x000e64000186001f */
[----:B-1----:R-:W-:Y:S05]  /*3860*/  @!P3 BRA `(.L_x_185) ;  /* 0xfffffffc00f0b947 */ /* 0x002fea000383ffff */
[----:B------:R-:W-:Y:S05]  /*3870*/  BSYNC.RECONVERGENT B6 ;  /* 0x0000000000067941 */ /* 0x000fea0003800200 */
.L_x_184:
[----:B------:R-:W-:Y:S01]  /*3880*/  BSSY.RECONVERGENT B6, `(.L_x_186) ;  /* 0x0000005000067945 */ /* 0x000fe20003800200 */
.L_x_187:
[----:B------:R-:W1:Y:S02]  /*3890*/  LDS R30, [R48] ;  /* 0x00000000301e7984 */ /* 0x000e640000000800 */
[----:B-1----:R-:W-:-:S05]  /*38a0*/  FADD R31, R29, R30 ;  /* 0x0000001e1d1f7221 */ /* 0x002fca0000000000 */
[----:B------:R-:W1:Y:S02]  /*38b0*/  ATOMS.CAST.SPIN P3, [R48], R30, R31 ;  /* 0x0000001e3000758d */ /* 0x000e64000186001f */
[----:B-1----:R-:W-:Y:S05]  /*38c0*/  @!P3 BRA `(.L_x_187) ;  /* 0xfffffffc00f0b947 */ /* 0x002fea000383ffff */
[----:B------:R-:W-:Y:S05]  /*38d0*/  BSYNC.RECONVERGENT B6 ;  /* 0x0000000000067941 */ /* 0x000fea0003800200 */
.L_x_186:
[----:B------:R-:W1:Y:S02]  /*38e0*/  LDS R30, [R38] ;  /* 0x00000000261e7984 */ /* 0x000e640000000800 */
[----:B-1----:R-:W-:-:S05]  /*38f0*/  FADD R31, R39, R30 ;  /* 0x0000001e271f7221 */ /* 0x002fca0000000000 */
[----:B------:R-:W1:Y:S02]  /*3900*/  ATOMS.CAST.SPIN P3, [R38], R30, R31 ;  /* 0x0000001e2600758d */ /* 0x000e64000186001f */
[----:B-1----:R-:W-:Y:S05]  /*3910*/  @!P3 BRA `(.L_x_186) ;  /* 0xfffffffc00f0b947 */ /* 0x002fea000383ffff */
.L_x_179:
[----:B------:R-:W-:Y:S05]  /*3920*/  BSYNC.RECONVERGENT B5 ;  /* 0x0000000000057941 */ /* 0x000fea0003800200 */
.L_x_178:
[----:B------:R-:W-:Y:S02]  /*3930*/  ISETP.NE.AND P3, PT, R24, 0x2, PT ;  /* 0x000000021800780c */ /* 0x000fe40003f65270 */
[----:B------:R-:W-:-:S11]  /*3940*/  MOV R46, R19 ;  /* 0x00000013002e7202 */ /* 0x000fd60000000f00 */
[----:B------:R-:W-:Y:S05]  /*3950*/  @!P3 BRA `(.L_x_147) ;  /* 0x0000000000fcb947 */ /* 0x000fea0003800000 */
[----:B------:R-:W-:Y:S01]  /*3960*/  BSSY.RECONVERGENT B5, `(.L_x_188) ;  /* 0x0000005000057945 */ /* 0x000fe20003800200 */
.L_x_189:
[----:B------:R-:W1:Y:S02]  /*3970*/  LDS R30, [R54+0x4] ;  /* 0x00000400361e7984 */ /* 0x000e640000000800 */
[----:B-1----:R-:W-:-:S05]  /*3980*/  FADD R31, R30, 1 ;  /* 0x3f8000001e1f7421 */ /* 0x002fca0000000000 */
[----:B------:R-:W1:Y:S02]  /*3990*/  ATOMS.CAST.SPIN P3, [R54+0x4], R30, R31 ;  /* 0x0000041e3600758d */ /* 0x000e64000186001f */
[----:B-1----:R-:W-:Y:S05]  /*39a0*/  @!P3 BRA `(.L_x_189) ;  /* 0xfffffffc00f0b947 */ /* 0x002fea000383ffff */
[----:B------:R-:W-:Y:S05]  /*39b0*/  BSYNC.RECONVERGENT B5 ;  /* 0x0000000000057941 */ /* 0x000fea0003800200 */
.L_x_188:
[----:B------:R-:W-:Y:S01]  /*39c0*/  BSSY.RECONVERGENT B5, `(.L_x_190) ;  /* 0x0000005000057945 */ /* 0x000fe20003800200 */
.L_x_191:
[----:B------:R-:W1:Y:S02]  /*39d0*/  LDS R30, [R52+0x4] ;  /* 0x00000400341e7984 */ /* 0x000e640000000800 */
[----:B-1----:R-:W-:-:S05]  /*39e0*/  FADD R31, R13, R30 ;  /* 0x0000001e0d1f7221 */ /* 0x002fca0000000000 */
[----:B------:R-:W1:Y:S02]  /*39f0*/  ATOMS.CAST.SPIN P3, [R52+0x4], R30, R31 ;  /* 0x0000041e3400758d */ /* 0x000e64000186001f */
[----:B-1----:R-:W-:Y:S05]  /*3a00*/  @!P3 BRA `(.L_x_191) ;  /* 0xfffffffc00f0b947 */ /* 0x002fea000383ffff */
[----:B------:R-:W-:Y:S05]  /*3a10*/  BSYNC.RECONVERGENT B5 ;  /* 0x0000000000057941 */ /* 0x000fea0003800200 */
.L_x_190:
[----:B------:R-:W-:Y:S01]  /*3a20*/  BSSY.RECONVERGENT B5, `(.L_x_192) ;  /* 0x0000005000057945 */ /* 0x000fe20003800200 */
.L_x_193:
[----:B------:R-:W1:Y:S02]  /*3a30*/  LDS R30, [R50+0x4] ;  /* 0x00000400321e7984 */ /* 0x000e640000000800 */
[----:B-1----:R-:W-:-:S05]  /*3a40*/  FADD R31, R53, R30 ;  /* 0x0000001e351f7221 */ /* 0x002fca0000000000 */
[----:B------:R-:W1:Y:S02]  /*3a50*/  ATOMS.CAST.SPIN P3, [R50+0x4], R30, R31 ;  /* 0x0000041e3200758d */ /* 0x000e64000186001f */
[----:B-1----:R-:W-:Y:S05]  /*3a60*/  @!P3 BRA `(.L_x_193) ;  /* 0xfffffffc00f0b947 */ /* 0x002fea000383ffff */
[----:B------:R-:W-:Y:S05]  /*3a70*/  BSYNC.RECONVERGENT B5 ;  /* 0x0000000000057941 */ /* 0x000fea0003800200 */
.L_x_192:
[----:B------:R-:W-:Y:S01]  /*3a80*/  BSSY.RECONVERGENT B5, `(.L_x_194) ;  /* 0x0000005000057945 */ /* 0x000fe20003800200 */
.L_x_195:
[----:B------:R-:W1:Y:S02]  /*3a90*/  LDS R30, [R48+0x4] ;  /* 0x00000400301e7984 */ /* 0x000e640000000800 */
[----:B-1----:R-:W-:-:S05]  /*3aa0*/  FADD R31, R51, R30 ;  /* 0x0000001e331f7221 */ /* 0x002fca0000000000 */
[----:B------:R-:W1:Y:S02]  /*3ab0*/  ATOMS.CAST.SPIN P3, [R48+0x4], R30, R31 ;  /* 0x0000041e3000758d */ /* 0x000e64000186001f */
[----:B-1----:R-:W-:Y:S05]  /*3ac0*/  @!P3 BRA `(.L_x_195) ;  /* 0xfffffffc00f0b947 */ /* 0x002fea000383ffff */
[----:B------:R-:W-:Y:S05]  /*3ad0*/  BSYNC.RECONVERGENT B5 ;  /* 0x0000000000057941 */ /* 0x000fea0003800200 */
.L_x_194:
[----:B------:R-:W-:Y:S01]  /*3ae0*/  BSSY.RECONVERGENT B5, `(.L_x_196) ;  /* 0x0000005000057945 */ /* 0x000fe20003800200 */
.L_x_197:
[----:B------:R-:W1:Y:S02]  /*3af0*/  LDS R30, [R38+0x4] ;  /* 0x00000400261e7984 */ /* 0x000e640000000800 */
[----:B-1----:R-:W-:-:S05]  /*3b00*/  FADD R31, R47, R30 ;  /* 0x0000001e2f1f7221 */ /* 0x002fca0000000000 */
[----:B------:R-:W1:Y:S02]  /*3b10*/  ATOMS.CAST.SPIN P3, [R38+0x4], R30, R31 ;  /* 0x0000041e2600758d */ /* 0x000e64000186001f */
[----:B-1----:R-:W-:Y:S05]  /*3b20*/  @!P3 BRA `(.L_x_197) ;  /* 0xfffffffc00f0b947 */ /* 0x002fea000383ffff */
[----:B------:R-:W-:Y:S05]  /*3b30*/  BSYNC.RECONVERGENT B5 ;  /* 0x0000000000057941 */ /* 0x000fea0003800200 */
.L_x_196:
[----:B------:R-:W-:Y:S01]  /*3b40*/  MOV R46, R20 ;  /* 0x00000014002e7202 */ /* 0x000fe20000000f00 */
[----:B------:R-:W-:Y:S06]  /*3b50*/  @!P0 BRA `(.L_x_147) ;  /* 0x00000000007c8947 */ /* 0x000fec0003800000 */
[----:B------:R-:W-:Y:S01]  /*3b60*/  BSSY.RECONVERGENT B5, `(.L_x_198) ;  /* 0x0000005000057945 */ /* 0x000fe20003800200 */
.L_x_199:
[----:B------:R-:W1:Y:S02]  /*3b70*/  LDS R30, [R54+0x4] ;  /* 0x00000400361e7984 */ /* 0x000e640000000800 */
[----:B-1----:R-:W-:-:S05]  /*3b80*/  FADD R31, R30, 1 ;  /* 0x3f8000001e1f7421 */ /* 0x002fca0000000000 */
[----:B------:R-:W1:Y:S02]  /*3b90*/  ATOMS.CAST.SPIN P3, [R54+0x4], R30, R31 ;  /* 0x0000041e3600758d */ /* 0x000e64000186001f */
[----:B-1----:R-:W-:Y:S05]  /*3ba0*/  @!P3 BRA `(.L_x_199) ;  /* 0xfffffffc00f0b947 */ /* 0x002fea000383ffff */
[----:B------:R-:W-:Y:S05]  /*3bb0*/  BSYNC.RECONVERGENT B5 ;  /* 0x0000000000057941 */ /* 0x000fea0003800200 */
.L_x_198:
[----:B------:R-:W-:Y:S01]  /*3bc0*/  BSSY.RECONVERGENT B5, `(.L_x_200) ;  /* 0x0000005000057945 */ /* 0x000fe20003800200 */
.L_x_201:
[----:B------:R-:W1:Y:S02]  /*3bd0*/  LDS R30, [R52+0x4] ;  /* 0x00000400341e7984 */ /* 0x000e640000000800 */
[----:B-1----:R-:W-:-:S05]  /*3be0*/  FADD R31, R13, R30 ;  /* 0x0000001e0d1f7221 */ /* 0x002fca0000000000 */
[----:B------:R-:W1:Y:S02]  /*3bf0*/  ATOMS.CAST.SPIN P3, [R52+0x4], R30, R31 ;  /* 0x0000041e3400758d */ /* 0x000e64000186001f */
[----:B-1----:R-:W-:Y:S05]  /*3c00*/  @!P3 BRA `(.L_x_201) ;  /* 0xfffffffc00f0b947 */ /* 0x002fea000383ffff */
[----:B------:R-:W-:Y:S05]  /*3c10*/  BSYNC.RECONVERGENT B5 ;  /* 0x0000000000057941 */ /* 0x000fea0003800200 */
.L_x_200:
[----:B------:R-:W-:Y:S01]  /*3c20*/  BSSY.RECONVERGENT B5, `(.L_x_202) ;  /* 0x0000005000057945 */ /* 0x000fe20003800200 */
.L_x_203:
[----:B------:R-:W1:Y:S02]  /*3c30*/  LDS R30, [R50+0x4] ;  /* 0x00000400321e7984 */ /* 0x000e640000000800 */
[----:B-1----:R-:W-:-:S05]  /*3c40*/  FADD R31, R27, R30 ;  /* 0x0000001e1b1f7221 */ /* 0x002fca0000000000 */
[----:B------:R-:W1:Y:S02]  /*3c50*/  ATOMS.CAST.SPIN P3, [R50+0x4], R30, R31 ;  /* 0x0000041e3200758d */ /* 0x000e64000186001f */
[----:B-1----:R-:W-:Y:S05]  /*3c60*/  @!P3 BRA `(.L_x_203) ;  /* 0xfffffffc00f0b947 */ /* 0x002fea000383ffff */
[----:B------:R-:W-:Y:S05]  /*3c70*/  BSYNC.RECONVERGENT B5 ;  /* 0x0000000000057941 */ /* 0x000fea0003800200 */
.L_x_202:
[----:B------:R-:W-:Y:S01]  /*3c80*/  BSSY.RECONVERGENT B5, `(.L_x_204) ;  /* 0x0000005000057945 */ /* 0x000fe20003800200 */
.L_x_205:
[----:B------:R-:W1:Y:S02]  /*3c90*/  LDS R30, [R48+0x4] ;  /* 0x00000400301e7984 */ /* 0x000e640000000800 */
[----:B-1----:R-:W-:-:S05]  /*3ca0*/  FADD R31, R29, R30 ;  /* 0x0000001e1d1f7221 */ /* 0x002fca0000000000 */
[----:B------:R-:W1:Y:S02]  /*3cb0*/  ATOMS.CAST.SPIN P3, [R48+0x4], R30, R31 ;  /* 0x0000041e3000758d */ /* 0x000e64000186001f */
[----:B-1----:R-:W-:Y:S05]  /*3cc0*/  @!P3 BRA `(.L_x_205) ;  /* 0xfffffffc00f0b947 */ /* 0x002fea000383ffff */
[----:B------:R-:W-:Y:S05]  /*3cd0*/  BSYNC.RECONVERGENT B5 ;  /* 0x0000000000057941 */ /* 0x000fea0003800200 */
.L_x_204:
[----:B------:R-:W-:Y:S01]  /*3ce0*/  BSSY.RECONVERGENT B5, `(.L_x_206) ;  /* 0x0000005000057945 */ /* 0x000fe20003800200 */
.L_x_207:
[----:B------:R-:W1:Y:S02]  /*3cf0*/  LDS R30, [R38+0x4] ;  /* 0x00000400261e7984 */ /* 0x000e640000000800 */
[----:B-1----:R-:W-:-:S05]  /*3d00*/  FADD R31, R39, R30 ;  /* 0x0000001e271f7221 */ /* 0x002fca0000000000 */
[----:B------:R-:W1:Y:S02]  /*3d10*/  ATOMS.CAST.SPIN P3, [R38+0x4], R30, R31 ;  /* 0x0000041e2600758d */ /* 0x000e64000186001f */
[----:B-1----:R-:W-:Y:S05]  /*3d20*/  @!P3 BRA `(.L_x_207) ;  /* 0xfffffffc00f0b947 */ /* 0x002fea000383ffff */
[----:B------:R-:W-:Y:S05]  /*3d30*/  BSYNC.RECONVERGENT B5 ;  /* 0x0000000000057941 */ /* 0x000fea0003800200 */
.L_x_206:
[----:B------:R-:W-:-:S07]  /*3d40*/  MOV R46, R20 ;  /* 0x00000014002e7202 */ /* 0x000fce0000000f00 */
.L_x_147:
[----:B------:R-:W-:Y:S05]  /*3d50*/  BSYNC.RECONVERGENT B4 ;  /* 0x0000000000047941 */ /* 0x000fea0003800200 */
.L_x_146:
[----:B------:R-:W-:-:S13]  /*3d60*/  ISETP.GE.U32.AND P3, PT, R16, 0x3, PT ;  /* 0x000000031000780c */ /* 0x000fda0003f66070 */
[----:B------:R-:W-:Y:S05]  /*3d70*/  @!P3 BRA `(.L_x_29) ;  /* 0x000000100008b947 */ /* 0x000fea0003800000 */
[----:B------:R-:W1:Y:S01]  /*3d80*/  S2R R31, SR_CgaCtaId ;  /* 0x00000000001f7919 */ /* 0x000e620000008800 */
[----:B------:R-:W-:-:S04]  /*3d90*/  MOV R38, 0x400 ;  /* 0x0000040000267802 */ /* 0x000fc80000000f00 */
[----:B-1----:R-:W-:-:S07]  /*3da0*/  LEA R38, R31, R38, 0x18 ;  /* 0x000000261f267211 */ /* 0x002fce00078ec0ff */
.L_x_288:
[----:B------:R-:W-:Y:S01]  /*3db0*/  IADD3 R57, PT, PT, R49, R46, RZ ;  /* 0x0000002e31397210 */ /* 0x000fe20007ffe0ff */
[----:B------:R-:W-:Y:S05]  /*3dc0*/  YIELD ;  /* 0x0000000000007946 */ /* 0x000fea0003800000 */
[----:B------:R-:W-:Y:S01]  /*3dd0*/  BSSY.RECONVERGENT B4, `(.L_x_208) ;  /* 0x0000006000047945 */ /* 0x000fe20003800200 */
[----:B------:R-:W-:-:S07]  /*3de0*/  LEA R55, R57, R38, 0x2 ;  /* 0x0000002639377211 */ /* 0x000fce00078e10ff */
.L_x_209:
[----:B------:R-:W1:Y:S02]  /*3df0*/  LDS R30, [R55+-0x4] ;  /* 0xfffffc00371e7984 */ /* 0x000e640000000800 */
[----:B-1----:R-:W-:-:S05]  /*3e00*/  FADD R31, R30, 1 ;  /* 0x3f8000001e1f7421 */ /* 0x002fca0000000000 */
[----:B------:R-:W1:Y:S02]  /*3e10*/  ATOMS.CAST.SPIN P3, [R55+-0x4], R30, R31 ;  /* 0xfffffc1e3700758d */ /* 0x000e64000186001f */
[----:B-1----:R-:W-:Y:S05]  /*3e20*/  @!P3 BRA `(.L_x_209) ;  /* 0xfffffffc00f0b947 */ /* 0x002fea000383ffff */
[----:B------:R-:W-:Y:S05]  /*3e30*/  BSYNC.RECONVERGENT B4 ;  /* 0x0000000000047941 */ /* 0x000fea0003800200 */
.L_x_208:
[----:B------:R-:W-:Y:S01]  /*3e40*/  BSSY.RECONVERGENT B4, `(.L_x_210) ;  /* 0x0000006000047945 */ /* 0x000fe20003800200 */
[----:B------:R-:W-:-:S07]  /*3e50*/  LEA R54, R57, UR7, 0x2 ;  /* 0x0000000739367c11 */ /* 0x000fce000f8e10ff */
.L_x_211:
[----:B------:R-:W1:Y:S02]  /*3e60*/  LDS R30, [R54+-0x4] ;  /* 0xfffffc00361e7984 */ /* 0x000e640000000800 */
[----:B-1----:R-:W-:-:S05]  /*3e70*/  FADD R31, R13, R30 ;  /* 0x0000001e0d1f7221 */ /* 0x002fca0000000000 */
[----:B------:R-:W1:Y:S02]  /*3e80*/  ATOMS.CAST.SPIN P3, [R54+-0x4], R30, R31 ;  /* 0xfffffc1e3600758d */ /* 0x000e64000186001f */
[----:B-1----:R-:W-:Y:S05]  /*3e90*/  @!P3 BRA `(.L_x_211) ;  /* 0xfffffffc00f0b947 */ /* 0x002fea000383ffff */
[----:B------:R-:W-:Y:S05]  /*3ea0*/  BSYNC.RECONVERGENT B4 ;  /* 0x0000000000047941 */ /* 0x000fea0003800200 */
.L_x_210:
[----:B------:R-:W1:Y:S01]  /*3eb0*/  LDC R57, c[0x0][0x3b8] ;  /* 0x0000ee00ff397b82 */ /* 0x000e620000000800 */
[----:B------:R-:W-:Y:S01]  /*3ec0*/  BSSY.RECONVERGENT B4, `(.L_x_212) ;  /* 0x0000006000047945 */ /* 0x000fe20003800200 */
[----:B-1----:R-:W-:-:S07]  /*3ed0*/  IMAD R52, R57, 0xc, R54 ;  /* 0x0000000c39347824 */ /* 0x002fce00078e0236 */
.L_x_213:
[----:B------:R-:W1:Y:S02]  /*3ee0*/  LDS R30, [R52+-0x4] ;  /* 0xfffffc00341e7984 */ /* 0x000e640000000800 */
[----:B-1----:R-:W-:-:S05]  /*3ef0*/  FADD R31, R53, R30 ;  /* 0x0000001e351f7221 */ /* 0x002fca0000000000 */
[----:B------:R-:W1:Y:S02]  /*3f00*/  ATOMS.CAST.SPIN P3, [R52+-0x4], R30, R31 ;  /* 0xfffffc1e3400758d */ /* 0x000e64000186001f */
[----:B-1----:R-:W-:Y:S05]  /*3f10*/  @!P3 BRA `(.L_x_213) ;  /* 0xfffffffc00f0b947 */ /* 0x002fea000383ffff */
[----:B------:R-:W-:Y:S05]  /*3f20*/  BSYNC.RECONVERGENT B4 ;  /* 0x0000000000047941 */ /* 0x000fea0003800200 */
.L_x_212:
[----:B------:R-:W-:Y:S01]  /*3f30*/  BSSY.RECONVERGENT B4, `(.L_x_214) ;  /* 0x0000006000047945 */ /* 0x000fe20003800200 */
[----:B------:R-:W-:-:S07]  /*3f40*/  LEA R50, R57, R54, 0x3 ;  /* 0x0000003639327211 */ /* 0x000fce00078e18ff */
.L_x_215:
[----:B------:R-:W1:Y:S02]  /*3f50*/  LDS R30, [R50+-0x4] ;  /* 0xfffffc00321e7984 */ /* 0x000e640000000800 */
[----:B-1----:R-:W-:-:S05]  /*3f60*/  FADD R31, R51, R30 ;  /* 0x0000001e331f7221 */ /* 0x002fca0000000000 */
[----:B------:R-:W1:Y:S02]  /*3f70*/  ATOMS.CAST.SPIN P3, [R50+-0x4], R30, R31 ;  /* 0xfffffc1e3200758d */ /* 0x000e64000186001f */
[----:B-1----:R-:W-:Y:S05]  /*3f80*/  @!P3 BRA `(.L_x_215) ;  /* 0xfffffffc00f0b947 */ /* 0x002fea000383ffff */
[----:B------:R-:W-:Y:S05]  /*3f90*/  BSYNC.RECONVERGENT B4 ;  /* 0x0000000000047941 */ /* 0x000fea0003800200 */
.L_x_214:
[----:B------:R-:W-:Y:S01]  /*3fa0*/  BSSY.RECONVERGENT B4, `(.L_x_216) ;  /* 0x0000006000047945 */ /* 0x000fe20003800200 */
[----:B------:R-:W-:-:S07]  /*3fb0*/  LEA R48, R57, R55, 0x3 ;  /* 0x0000003739307211 */ /* 0x000fce00078e18ff */
.L_x_217:
[----:B------:R-:W1:Y:S02]  /*3fc0*/  LDS R30, [R48+-0x4] ;  /* 0xfffffc00301e7984 */ /* 0x000e640000000800 */
[----:B-1----:R-:W-:-:S05]  /*3fd0*/  FADD R31, R47, R30 ;  /* 0x0000001e2f1f7221 */ /* 0x002fca0000000000 */
[----:B------:R-:W1:Y:S02]  /*3fe0*/  ATOMS.CAST.SPIN P3, [R48+-0x4], R30, R31 ;  /* 0xfffffc1e3000758d */ /* 0x000e64000186001f */
[----:B-1----:R-:W-:Y:S05]  /*3ff0*/  @!P3 BRA `(.L_x_217) ;  /* 0xfffffffc00f0b947 */ /* 0x002fea000383ffff */
[----:B------:R-:W-:Y:S05]  /*4000*/  BSYNC.RECONVERGENT B4 ;  /* 0x0000000000047941 */ /* 0x000fea0003800200 */
.L_x_216:
[----:B------:R-:W-:Y:S01]  /*4010*/  IADD3 R46, PT, PT, R46, 0x4, RZ ;  /* 0x000000042e2e7810 */ /* 0x000fe20007ffe0ff */
[----:B------:R-:W-:Y:S03]  /*4020*/  BSSY.RECONVERGENT B4, `(.L_x_218) ;  /* 0x000001f000047945 */ /* 0x000fe60003800200 */
[----:B------:R-:W-:Y:S01]  /*4030*/  ISETP.NE.AND P3, PT, R46, R17, PT ;  /* 0x000000112e00720c */ /* 0x000fe20003f65270 */
[----:B------:R-:W-:-:S12]  /*4040*/  @!P0 BRA `(.L_x_219) ;  /* 0x0000000000708947 */ /* 0x000fd80003800000 */
[----:B------:R-:W-:Y:S01]  /*4050*/  BSSY.RECONVERGENT B5, `(.L_x_220) ;  /* 0x0000005000057945 */ /* 0x000fe20003800200 */
.L_x_221:
[----:B------:R-:W1:Y:S02]  /*4060*/  LDS R30, [R55+-0x4] ;  /* 0xfffffc00371e7984 */ /* 0x000e640000000800 */
[----:B-1----:R-:W-:-:S05]  /*4070*/  FADD R31, R30, 1 ;  /* 0x3f8000001e1f7421 */ /* 0x002fca0000000000 */
[----:B------:R-:W1:Y:S02]  /*4080*/  ATOMS.CAST.SPIN P4, [R55+-0x4], R30, R31 ;  /* 0xfffffc1e3700758d */ /* 0x000e64000188001f */
[----:B-1----:R-:W-:Y:S05]  /*4090*/  @!P4 BRA `(.L_x_221) ;  /* 0xfffffffc00f0c947 */ /* 0x002fea000383ffff */
[----:B------:R-:W-:Y:S05]  /*40a0*/  BSYNC.RECONVERGENT B5 ;  /* 0x0000000000057941 */ /* 0x000fea0003800200 */
.L_x_220:
[----:B------:R-:W-:Y:S01]  /*40b0*/  BSSY.RECONVERGENT B5, `(.L_x_222) ;  /* 0x0000005000057945 */ /* 0x000fe20003800200 */
.L_x_223:
[----:B------:R-:W1:Y:S02]  /*40c0*/  LDS R30, [R54+-0x4] ;  /* 0xfffffc00361e7984 */ /* 0x000e640000000800 */
[----:B-1----:R-:W-:-:S05]  /*40d0*/  FADD R31, R13, R30 ;  /* 0x0000001e0d1f7221 */ /* 0x002fca0000000000 */
[----:B------:R-:W1:Y:S02]  /*40e0*/  ATOMS.CAST.SPIN P4, [R54+-0x4], R30, R31 ;  /* 0xfffffc1e3600758d */ /* 0x000e64000188001f */
[----:B-1----:R-:W-:Y:S05]  /*40f0*/  @!P4 BRA `(.L_x_223) ;  /* 0xfffffffc00f0c947 */ /* 0x002fea000383ffff */
[----:B------:R-:W-:Y:S05]  /*4100*/  BSYNC.RECONVERGENT B5 ;  /* 0x0000000000057941 */ /* 0x000fea0003800200 */
.L_x_222:
[----:B------:R-:W-:Y:S01]  /*4110*/  BSSY.RECONVERGENT B5, `(.L_x_224) ;  /* 0x0000005000057945 */ /* 0x000fe20003800200 */
.L_x_225:
[----:B------:R-:W1:Y:S02]  /*4120*/  LDS R30, [R52+-0x4] ;  /* 0xfffffc00341e7984 */ /* 0x000e640000000800 */
[----:B-1----:R-:W-:-:S05]  /*4130*/  FADD R31, R27, R30 ;  /* 0x0000001e1b1f7221 */ /* 0x002fca0000000000 */
[----:B------:R-:W1:Y:S02]  /*4140*/  ATOMS.CAST.SPIN P4, [R52+-0x4], R30, R31 ;  /* 0xfffffc1e3400758d */ /* 0x000e64000188001f */
[----:B-1----:R-:W-:Y:S05]  /*4150*/  @!P4 BRA `(.L_x_225) ;  /* 0xfffffffc00f0c947 */ /* 0x002fea000383ffff */
[----:B------:R-:W-:Y:S05]  /*4160*/  BSYNC.RECONVERGENT B5 ;  /* 0x0000000000057941 */ /* 0x000fea0003800200 */
.L_x_224:
[----:B------:R-:W-:Y:S01]  /*4170*/  BSSY.RECONVERGENT B5, `(.L_x_226) ;  /* 0x0000005000057945 */ /* 0x000fe20003800200 */
.L_x_227:
[----:B------:R-:W1:Y:S02]  /*4180*/  LDS R30, [R50+-0x4] ;  /* 0xfffffc00321e7984 */ /* 0x000e640000000800 */
[----:B-1----:R-:W-:-:S05]  /*4190*/  FADD R31, R29, R30 ;  /* 0x0000001e1d1f7221 */ /* 0x002fca0000000000 */
[----:B------:R-:W1:Y:S02]  /*41a0*/  ATOMS.CAST.SPIN P4, [R50+-0x4], R30, R31 ;  /* 0xfffffc1e3200758d */ /* 0x000e64000188001f */
[----:B-1----:R-:W-:Y:S05]  /*41b0*/  @!P4 BRA `(.L_x_227) ;  /* 0xfffffffc00f0c947 */ /* 0x002fea000383ffff */
[----:B------:R-:W-:Y:S05]  /*41c0*/  BSYNC.RECONVERGENT B5 ;  /* 0x0000000000057941 */ /* 0x000fea0003800200 */
.L_x_226:
[----:B------:R-:W1:Y:S02]  /*41d0*/  LDS R30, [R48+-0x4] ;  /* 0xfffffc00301e7984 */ /* 0x000e640000000800 */
[----:B-1----:R-:W-:-:S05]  /*41e0*/  FADD R31, R39, R30 ;  /* 0x0000001e271f7221 */ /* 0x002fca0000000000 */
[----:B------:R-:W1:Y:S02]  /*41f0*/  ATOMS.CAST.SPIN P4, [R48+-0x4], R30, R31 ;  /* 0xfffffc1e3000758d */ /* 0x000e64000188001f */
[----:B-1----:R-:W-:Y:S05]  /*4200*/  @!P4 BRA `(.L_x_226) ;  /* 0xfffffffc00f0c947 */ /* 0x002fea000383ffff */
.L_x_219:
[----:B------:R-:W-:Y:S05]  /*4210*/  BSYNC.RECONVERGENT B4 ;  /* 0x0000000000047941 */ /* 0x000fea0003800200 */
.L_x_218:
[----:B------:R-:W-:Y:S01]  /*4220*/  BSSY.RECONVERGENT B4, `(.L_x_228) ;  /* 0x0000005000047945 */ /* 0x000fe20003800200 */
.L_x_229:
[----:B------:R-:W1:Y:S02]  /*4230*/  LDS R30, [R55] ;  /* 0x00000000371e7984 */ /* 0x000e640000000800 */
[----:B-1----:R-:W-:-:S05]  /*4240*/  FADD R31, R30, 1 ;  /* 0x3f8000001e1f7421 */ /* 0x002fca0000000000 */
[----:B------:R-:W1:Y:S02]  /*4250*/  ATOMS.CAST.SPIN P4, [R55], R30, R31 ;  /* 0x0000001e3700758d */ /* 0x000e64000188001f */
[----:B-1----:R-:W-:Y:S05]  /*4260*/  @!P4 BRA `(.L_x_229) ;  /* 0xfffffffc00f0c947 */ /* 0x002fea000383ffff */
[----:B------:R-:W-:Y:S05]  /*4270*/  BSYNC.RECONVERGENT B4 ;  /* 0x0000000000047941 */ /* 0x000fea0003800200 */
.L_x_228:
[----:B------:R-:W-:Y:S01]  /*4280*/  BSSY.RECONVERGENT B4, `(.L_x_230) ;  /* 0x0000005000047945 */ /* 0x000fe20003800200 */
.L_x_231:
[----:B------:R-:W1:Y:S02]  /*4290*/  LDS R30, [R54] ;  /* 0x00000000361e7984 */ /* 0x000e640000000800 */
[----:B-1----:R-:W-:-:S05]  /*42a0*/  FADD R31, R13, R30 ;  /* 0x0000001e0d1f7221 */ /* 0x002fca0000000000 */
[----:B------:R-:W1:Y:S02]  /*42b0*/  ATOMS.CAST.SPIN P4, [R54], R30, R31 ;  /* 0x0000001e3600758d */ /* 0x000e64000188001f */
[----:B-1----:R-:W-:Y:S05]  /*42c0*/  @!P4 BRA `(.L_x_231) ;  /* 0xfffffffc00f0c947 */ /* 0x002fea000383ffff */
[----:B------:R-:W-:Y:S05]  /*42d0*/  BSYNC.RECONVERGENT B4 ;  /* 0x0000000000047941 */ /* 0x000fea0003800200 */
.L_x_230:
[----:B------:R-:W-:Y:S01]  /*42e0*/  BSSY.RECONVERGENT B4, `(.L_x_232) ;  /* 0x0000005000047945 */ /* 0x000fe20003800200 */
.L_x_233:
[----:B------:R-:W1:Y:S02]  /*42f0*/  LDS R30, [R52] ;  /* 0x00000000341e7984 */ /* 0x000e640000000800 */
[----:B-1----:R-:W-:-:S05]  /*4300*/  FADD R31, R53, R30 ;  /* 0x0000001e351f7221 */ /* 0x002fca0000000000 */
[----:B------:R-:W1:Y:S02]  /*4310*/  ATOMS.CAST.SPIN P4, [R52], R30, R31 ;  /* 0x0000001e3400758d */ /* 0x000e64000188001f */
[----:B-1----:R-:W-:Y:S05]  /*4320*/  @!P4 BRA `(.L_x_233) ;  /* 0xfffffffc00f0c947 */ /* 0x002fea000383ffff */
[----:B------:R-:W-:Y:S05]  /*4330*/  BSYNC.RECONVERGENT B4 ;  /* 0x0000000000047941 */ /* 0x000fea0003800200 */
.L_x_232:
[----:B------:R-:W-:Y:S01]  /*4340*/  BSSY.RECONVERGENT B4, `(.L_x_234) ;  /* 0x0000005000047945 */ /* 0x000fe20003800200 */
.L_x_235:
[----:B------:R-:W1:Y:S02]  /*4350*/  LDS R30, [R50] ;  /* 0x00000000321e7984 */ /* 0x000e640000000800 */
[----:B-1----:R-:W-:-:S05]  /*4360*/  FADD R31, R51, R30 ;  /* 0x0000001e331f7221 */ /* 0x002fca0000000000 */
[----:B------:R-:W1:Y:S02]  /*4370*/  ATOMS.CAST.SPIN P4, [R50], R30, R31 ;  /* 0x0000001e3200758d */ /* 0x000e64000188001f */
[----:B-1----:R-:W-:Y:S05]  /*4380*/  @!P4 BRA `(.L_x_235) ;  /* 0xfffffffc00f0c947 */ /* 0x002fea000383ffff */
[----:B------:R-:W-:Y:S05]  /*4390*/  BSYNC.RECONVERGENT B4 ;  /* 0x0000000000047941 */ /* 0x000fea0003800200 */
.L_x_234:
[----:B------:R-:W-:Y:S01]  /*43a0*/  BSSY.RECONVERGENT B4, `(.L_x_236) ;  /* 0x0000005000047945 */ /* 0x000fe20003800200 */
.L_x_237:
[----:B------:R-:W1:Y:S02]  /*43b0*/  LDS R30, [R48] ;  /* 0x00000000301e7984 */ /* 0x000e640000000800 */
[----:B-1----:R-:W-:-:S05]  /*43c0*/  FADD R31, R47, R30 ;  /* 0x0000001e2f1f7221 */ /* 0x002fca0000000000 */
[----:B------:R-:W1:Y:S02]  /*43d0*/  ATOMS.CAST.SPIN P4, [R48], R30, R31 ;  /* 0x0000001e3000758d */ /* 0x000e64000188001f */
[----:B-1----:R-:W-:Y:S05]  /*43e0*/  @!P4 BRA `(.L_x_237) ;  /* 0xfffffffc00f0c947 */ /* 0x002fea000383ffff */
[----:B------:R-:W-:Y:S05]  /*43f0*/  BSYNC.RECONVERGENT B4 ;  /* 0x0000000000047941 */ /* 0x000fea0003800200 */
.L_x_236:
[----:B------:R-:W-:Y:S04]  /*4400*/  BSSY.RECONVERGENT B4, `(.L_x_238) ;  /* 0x000001e000047945 */ /* 0x000fe80003800200 */
[----:B------:R-:W-:Y:S05]  /*4410*/  @!P0 BRA `(.L_x_239) ;  /* 0x0000000000708947 */ /* 0x000fea0003800000 */
[----:B------:R-:W-:Y:S01]  /*4420*/  BSSY.RECONVERGENT B5, `(.L_x_240) ;  /* 0x0000005000057945 */ /* 0x000fe20003800200 */
.L_x_241:
[----:B------:R-:W1:Y:S02]  /*4430*/  LDS R30, [R55] ;  /* 0x00000000371e7984 */ /* 0x000e640000000800 */
[----:B-1----:R-:W-:-:S05]  /*4440*/  FADD R31, R30, 1 ;  /* 0x3f8000001e1f7421 */ /* 0x002fca0000000000 */
[----:B------:R-:W1:Y:S02]  /*4450*/  ATOMS.CAST.SPIN P4, [R55], R30, R31 ;  /* 0x0000001e3700758d */ /* 0x000e64000188001f */
[----:B-1----:R-:W-:Y:S05]  /*4460*/  @!P4 BRA `(.L_x_241) ;  /* 0xfffffffc00f0c947 */ /* 0x002fea000383ffff */
[----:B------:R-:W-:Y:S05]  /*4470*/  BSYNC.RECONVERGENT B5 ;  /* 0x0000000000057941 */ /* 0x000fea0003800200 */
.L_x_240:
[----:B------:R-:W-:Y:S01]  /*4480*/  BSSY.RECONVERGENT B5, `(.L_x_242) ;  /* 0x0000005000057945 */ /* 0x000fe20003800200 */
.L_x_243:
[----:B------:R-:W1:Y:S02]  /*4490*/  LDS R30, [R54] ;  /* 0x00000000361e7984 */ /* 0x000e640000000800 */
[----:B-1----:R-:W-:-:S05]  /*44a0*/  FADD R31, R13, R30 ;  /* 0x0000001e0d1f7221 */ /* 0x002fca0000000000 */
[----:B------:R-:W1:Y:S02]  /*44b0*/  ATOMS.CAST.SPIN P4, [R54], R30, R31 ;  /* 0x0000001e3600758d */ /* 0x000e64000188001f */
[----:B-1----:R-:W-:Y:S05]  /*44c0*/  @!P4 BRA `(.L_x_243) ;  /* 0xfffffffc00f0c947 */ /* 0x002fea000383ffff */
[----:B------:R-:W-:Y:S05]  /*44d0*/  BSYNC.RECONVERGENT B5 ;  /* 0x0000000000057941 */ /* 0x000fea0003800200 */
.L_x_242:
[----:B------:R-:W-:Y:S01]  /*44e0*/  BSSY.RECONVERGENT B5, `(.L_x_244) ;  /* 0x0000005000057945 */ /* 0x000fe20003800200 */
.L_x_245:
[----:B------:R-:W1:Y:S02]  /*44f0*/  LDS R30, [R52] ;  /* 0x00000000341e7984 */ /* 0x000e640000000800 */
[----:B-1----:R-:W-:-:S05]  /*4500*/  FADD R31, R27, R30 ;  /* 0x0000001e1b1f7221 */ /* 0x002fca0000000000 */
[----:B------:R-:W1:Y:S02]  /*4510*/  ATOMS.CAST.SPIN P4, [R52], R30, R31 ;  /* 0x0000001e3400758d */ /* 0x000e64000188001f */
[----:B-1----:R-:W-:Y:S05]  /*4520*/  @!P4 BRA `(.L_x_245) ;  /* 0xfffffffc00f0c947 */ /* 0x002fea000383ffff */
[----:B------:R-:W-:Y:S05]  /*4530*/  BSYNC.RECONVERGENT B5 ;  /* 0x0000000000057941 */ /* 0x000fea0003800200 */
.L_x_244:
[----:B------:R-:W-:Y:S01]  /*4540*/  BSSY.RECONVERGENT B5, `(.L_x_246) ;  /* 0x0000005000057945 */ /* 0x000fe20003800200 */
.L_x_247:
[----:B------:R-:W1:Y:S02]  /*4550*/  LDS R30, [R50] ;  /* 0x00000000321e7984 */ /* 0x000e640000000800 */
[----:B-1----:R-:W-:-:S05]  /*4560*/  FADD R31, R29, R30 ;  /* 0x0000001e1d1f7221 */ /* 0x002fca0000000000 */
[----:B------:R-:W1:Y:S02]  /*4570*/  ATOMS.CAST.SPIN P4, [R50], R30, R31 ;  /* 0x0000001e3200758d */ /* 0x000e64000188001f */
[----:B-1----:R-:W-:Y:S05]  /*4580*/  @!P4 BRA `(.L_x_247) ;  /* 0xfffffffc00f0c947 */ /* 0x002fea000383ffff */
[----:B------:R-:W-:Y:S05]  /*4590*/  BSYNC.RECONVERGENT B5 ;  /* 0x0000000000057941 */ /* 0x000fea0003800200 */
.L_x_246:
[----:B------:R-:W1:Y:S02]  /*45a0*/  LDS R30, [R48] ;  /* 0x00000000301e7984 */ /* 0x000e640000000800 */
[----:B-1----:R-:W-:-:S05]  /*45b0*/  FADD R31, R39, R30 ;  /* 0x0000001e271f7221 */ /* 0x002fca0000000000 */
[----:B------:R-:W1:Y:S02]  /*45c0*/  ATOMS.CAST.SPIN P4, [R48], R30, R31 ;  /* 0x0000001e3000758d */ /* 0x000e64000188001f */
[----:B-1----:R-:W-:Y:S05]  /*45d0*/  @!P4 BRA `(.L_x_246) ;  /* 0xfffffffc00f0c947 */ /* 0x002fea000383ffff */
.L_x_239:
[----:B------:R-:W-:Y:S05]  /*45e0*/  BSYNC.RECONVERGENT B4 ;  /* 0x0000000000047941 */ /* 0x000fea0003800200 */
.L_x_238:
[----:B------:R-:W-:Y:S01]  /*45f0*/  BSSY.RECONVERGENT B4, `(.L_x_248) ;  /* 0x0000005000047945 */ /* 0x000fe20003800200 */
.L_x_249:
[----:B------:R-:W1:Y:S02]  /*4600*/  LDS R30, [R55+0x4] ;  /* 0x00000400371e7984 */ /* 0x000e640000000800 */
[----:B-1----:R-:W-:-:S05]  /*4610*/  FADD R31, R30, 1 ;  /* 0x3f8000001e1f7421 */ /* 0x002fca0000000000 */
[----:B------:R-:W1:Y:S02]  /*4620*/  ATOMS.CAST.SPIN P4, [R55+0x4], R30, R31 ;  /* 0x0000041e3700758d */ /* 0x000e64000188001f */
[----:B-1----:R-:W-:Y:S05]  /*4630*/  @!P4 BRA `(.L_x_249) ;  /* 0xfffffffc00f0c947 */ /* 0x002fea000383ffff */
[----:B------:R-:W-:Y:S05]  /*4640*/  BSYNC.RECONVERGENT B4 ;  /* 0x0000000000047941 */ /* 0x000fea0003800200 */
.L_x_248:
[----:B------:R-:W-:Y:S01]  /*4650*/  BSSY.RECONVERGENT B4, `(.L_x_250) ;  /* 0x0000005000047945 */ /* 0x000fe20003800200 */
.L_x_251:
[----:B------:R-:W1:Y:S02]  /*4660*/  LDS R30, [R54+0x4] ;  /* 0x00000400361e7984 */ /* 0x000e640000000800 */
[----:B-1----:R-:W-:-:S05]  /*4670*/  FADD R31, R13, R30 ;  /* 0x0000001e0d1f7221 */ /* 0x002fca0000000000 */
[----:B------:R-:W1:Y:S02]  /*4680*/  ATOMS.CAST.SPIN P4, [R54+0x4], R30, R31 ;  /* 0x0000041e3600758d */ /* 0x000e64000188001f */
[----:B-1----:R-:W-:Y:S05]  /*4690*/  @!P4 BRA `(.L_x_251) ;  /* 0xfffffffc00f0c947 */ /* 0x002fea000383ffff */
[----:B------:R-:W-:Y:S05]  /*46a0*/  BSYNC.RECONVERGENT B4 ;  /* 0x0000000000047941 */ /* 0x000fea0003800200 */
.L_x_250:
[----:B------:R-:W-:Y:S01]  /*46b0*/  BSSY.RECONVERGENT B4, `(.L_x_252) ;  /* 0x0000005000047945 */ /* 0x000fe20003800200 */
.L_x_253:
[----:B------:R-:W1:Y:S02]  /*46c0*/  LDS R30, [R52+0x4] ;  /* 0x00000400341e7984 */ /* 0x000e640000000800 */
[----:B-1----:R-:W-:-:S05]  /*46d0*/  FADD R31, R53, R30 ;  /* 0x0000001e351f7221 */ /* 0x002fca0000000000 */
[----:B------:R-:W1:Y:S02]  /*46e0*/  ATOMS.CAST.SPIN P4, [R52+0x4], R30, R31 ;  /* 0x0000041e3400758d */ /* 0x000e64000188001f */
[----:B-1----:R-:W-:Y:S05]  /*46f0*/  @!P4 BRA `(.L_x_253) ;  /* 0xfffffffc00f0c947 */ /* 0x002fea000383ffff */
[----:B------:R-:W-:Y:S05]  /*4700*/  BSYNC.RECONVERGENT B4 ;  /* 0x0000000000047941 */ /* 0x000fea0003800200 */
.L_x_252:
[----:B------:R-:W-:Y:S01]  /*4710*/  BSSY.RECONVERGENT B4, `(.L_x_254) ;  /* 0x0000005000047945 */ /* 0x000fe20003800200 */
.L_x_255:
[----:B------:R-:W1:Y:S02]  /*4720*/  LDS R30, [R50+0x4] ;  /* 0x00000400321e7984 */ /* 0x000e640000000800 */
[----:B-1----:R-:W-:-:S05]  /*4730*/  FADD R31, R51, R30 ;  /* 0x0000001e331f7221 */ /* 0x002fca0000000000 */
[----:B------:R-:W1:Y:S02]  /*4740*/  ATOMS.CAST.SPIN P4, [R50+0x4], R30, R31 ;  /* 0x0000041e3200758d */ /* 0x000e64000188001f */
[----:B-1----:R-:W-:Y:S05]  /*4750*/  @!P4 BRA `(.L_x_255) ;  /* 0xfffffffc00f0c947 */ /* 0x002fea000383ffff */
[----:B------:R-:W-:Y:S05]  /*4760*/  BSYNC.RECONVERGENT B4 ;  /* 0x0000000000047941 */ /* 0x000fea0003800200 */
.L_x_254:
[----:B------:R-:W-:Y:S01]  /*4770*/  BSSY.RECONVERGENT B4, `(.L_x_256) ;  /* 0x0000005000047945 */ /* 0x000fe20003800200 */
.L_x_257:
[----:B------:R-:W1:Y:S02]  /*4780*/  LDS R30, [R48+0x4] ;  /* 0x00000400301e7984 */ /* 0x000e640000000800 */
[----:B-1----:R-:W-:-:S05]  /*4790*/  FADD R31, R47, R30 ;  /* 0x0000001e2f1f7221 */ /* 0x002fca0000000000 */
[----:B------:R-:W1:Y:S02]  /*47a0*/  ATOMS.CAST.SPIN P4, [R48+0x4], R30, R31 ;  /* 0x0000041e3000758d */ /* 0x000e64000188001f */
[----:B-1----:R-:W-:Y:S05]  /*47b0*/  @!P4 BRA `(.L_x_257) ;  /* 0xfffffffc00f0c947 */ /* 0x002fea000383ffff */
[----:B------:R-:W-:Y:S05]  /*47c0*/  BSYNC.RECONVERGENT B4 ;  /* 0x0000000000047941 */ /* 0x000fea0003800200 */
.L_x_256:
[----:B------:R-:W-:Y:S04]  /*47d0*/  BSSY.RECONVERGENT B4, `(.L_x_258) ;  /* 0x000001e000047945 */ /* 0x000fe80003800200 */
[----:B------:R-:W-:Y:S05]  /*47e0*/  @!P0 BRA `(.L_x_259) ;  /* 0x0000000000708947 */ /* 0x000fea0003800000 */
[----:B------:R-:W-:Y:S01]  /*47f0*/  BSSY.RECONVERGENT B5, `(.L_x_260) ;  /* 0x0000005000057945 */ /* 0x000fe20003800200 */
.L_x_261:
[----:B------:R-:W1:Y:S02]  /*4800*/  LDS R30, [R55+0x4] ;  /* 0x00000400371e7984 */ /* 0x000e640000000800 */
[----:B-1----:R-:W-:-:S05]  /*4810*/  FADD R31, R30, 1 ;  /* 0x3f8000001e1f7421 */ /* 0x002fca0000000000 */
[----:B------:R-:W1:Y:S02]  /*4820*/  ATOMS.CAST.SPIN P4, [R55+0x4], R30, R31 ;  /* 0x0000041e3700758d */ /* 0x000e64000188001f */
[----:B-1----:R-:W-:Y:S05]  /*4830*/  @!P4 BRA `(.L_x_261) ;  /* 0xfffffffc00f0c947 */ /* 0x002fea000383ffff */
[----:B------:R-:W-:Y:S05]  /*4840*/  BSYNC.RECONVERGENT B5 ;  /* 0x0000000000057941 */ /* 0x000fea0003800200 */
.L_x_260:
[----:B------:R-:W-:Y:S01]  /*4850*/  BSSY.RECONVERGENT B5, `(.L_x_262) ;  /* 0x0000005000057945 */ /* 0x000fe20003800200 */
.L_x_263:
[----:B------:R-:W1:Y:S02]  /*4860*/  LDS R30, [R54+0x4] ;  /* 0x00000400361e7984 */ /* 0x000e640000000800 */
[----:B-1----:R-:W-:-:S05]  /*4870*/  FADD R31, R13, R30 ;  /* 0x0000001e0d1f7221 */ /* 0x002fca0000000000 */
[----:B------:R-:W1:Y:S02]  /*4880*/  ATOMS.CAST.SPIN P4, [R54+0x4], R30, R31 ;  /* 0x0000041e3600758d */ /* 0x000e64000188001f */
[----:B-1----:R-:W-:Y:S05]  /*4890*/  @!P4 BRA `(.L_x_263) ;  /* 0xfffffffc00f0c947 */ /* 0x002fea000383ffff */
[----:B------:R-:W-:Y:S05]  /*48a0*/  BSYNC.RECONVERGENT B5 ;  /* 0x0000000000057941 */ /* 0x000fea0003800200 */
.L_x_262:
[----:B------:R-:W-:Y:S01]  /*48b0*/  BSSY.RECONVERGENT B5, `(.L_x_264) ;  /* 0x0000005000057945 */ /* 0x000fe20003800200 */
.L_x_265:
[----:B------:R-:W1:Y:S02]  /*48c0*/  LDS R30, [R52+0x4] ;  /* 0x00000400341e7984 */ /* 0x000e640000000800 */
[----:B-1----:R-:W-:-:S05]  /*48d0*/  FADD R31, R27, R30 ;  /* 0x0000001e1b1f7221 */ /* 0x002fca0000000000 */
[----:B------:R-:W1:Y:S02]  /*48e0*/  ATOMS.CAST.SPIN P4, [R52+0x4], R30, R31 ;  /* 0x0000041e3400758d */ /* 0x000e64000188001f */
[----:B-1----:R-:W-:Y:S05]  /*48f0*/  @!P4 BRA `(.L_x_265) ;  /* 0xfffffffc00f0c947 */ /* 0x002fea000383ffff */
[----:B------:R-:W-:Y:S05]  /*4900*/  BSYNC.RECONVERGENT B5 ;  /* 0x0000000000057941 */ /* 0x000fea0003800200 */
.L_x_264:
[----:B------:R-:W-:Y:S01]  /*4910*/  BSSY.RECONVERGENT B5, `(.L_x_266) ;  /* 0x0000005000057945 */ /* 0x000fe20003800200 */
.L_x_267:
[----:B------:R-:W1:Y:S02]  /*4920*/  LDS R30, [R50+0x4] ;  /* 0x00000400321e7984 */ /* 0x000e640000000800 */
[----:B-1----:R-:W-:-:S05]  /*4930*/  FADD R31, R29, R30 ;  /* 0x0000001e1d1f7221 */ /* 0x002fca0000000000 */
[----:B------:R-:W1:Y:S02]  /*4940*/  ATOMS.CAST.SPIN P4, [R50+0x4], R30, R31 ;  /* 0x0000041e3200758d */ /* 0x000e64000188001f */
[----:B-1----:R-:W-:Y:S05]  /*4950*/  @!P4 BRA `(.L_x_267) ;  /* 0xfffffffc00f0c947 */ /* 0x002fea000383ffff */
[----:B------:R-:W-:Y:S05]  /*4960*/  BSYNC.RECONVERGENT B5 ;  /* 0x0000000000057941 */ /* 0x000fea0003800200 */
.L_x_266:
[----:B------:R-:W1:Y:S02]  /*4970*/  LDS R30, [R48+0x4] ;  /* 0x00000400301e7984 */ /* 0x000e640000000800 */
[----:B-1----:R-:W-:-:S05]  /*4980*/  FADD R31, R39, R30 ;  /* 0x0000001e271f7221 */ /* 0x002fca0000000000 */
[----:B------:R-:W1:Y:S02]  /*4990*/  ATOMS.CAST.SPIN P4, [R48+0x4], R30, R31 ;  /* 0x0000041e3000758d */ /* 0x000e64000188001f */
[----:B-1----:R-:W-:Y:S05]  /*49a0*/  @!P4 BRA `(.L_x_266) ;  /* 0xfffffffc00f0c947 */ /* 0x002fea000383ffff */
.L_x_259:
[----:B------:R-:W-:Y:S05]  /*49b0*/  BSYNC.RECONVERGENT B4 ;  /* 0x0000000000047941 */ /* 0x000fea0003800200 */
.L_x_258:
[----:B------:R-:W-:Y:S01]  /*49c0*/  BSSY.RECONVERGENT B4, `(.L_x_268) ;  /* 0x0000005000047945 */ /* 0x000fe20003800200 */
.L_x_269:
[----:B------:R-:W1:Y:S02]  /*49d0*/  LDS R30, [R55+0x8] ;  /* 0x00000800371e7984 */ /* 0x000e640000000800 */
[----:B-1----:R-:W-:-:S05]  /*49e0*/  FADD R31, R30, 1 ;  /* 0x3f8000001e1f7421 */ /* 0x002fca0000000000 */
[----:B------:R-:W1:Y:S02]  /*49f0*/  ATOMS.CAST.SPIN P4, [R55+0x8], R30, R31 ;  /* 0x0000081e3700758d */ /* 0x000e64000188001f */
[----:B-1----:R-:W-:Y:S05]  /*4a00*/  @!P4 BRA `(.L_x_269) ;  /* 0xfffffffc00f0c947 */ /* 0x002fea000383ffff */
[----:B------:R-:W-:Y:S05]  /*4a10*/  BSYNC.RECONVERGENT B4 ;  /* 0x0000000000047941 */ /* 0x000fea0003800200 */
.L_x_268:
[----:B------:R-:W-:Y:S01]  /*4a20*/  BSSY.RECONVERGENT B4, `(.L_x_270) ;  /* 0x0000005000047945 */ /* 0x000fe20003800200 */
.L_x_271:
[----:B------:R-:W1:Y:S02]  /*4a30*/  LDS R30, [R54+0x8] ;  /* 0x00000800361e7984 */ /* 0x000e640000000800 */
[----:B-1----:R-:W-:-:S05]  /*4a40*/  FADD R31, R13, R30 ;  /* 0x0000001e0d1f7221 */ /* 0x002fca0000000000 */
[----:B------:R-:W1:Y:S02]  /*4a50*/  ATOMS.CAST.SPIN P4, [R54+0x8], R30, R31 ;  /* 0x0000081e3600758d */ /* 0x000e64000188001f */
[----:B-1----:R-:W-:Y:S05]  /*4a60*/  @!P4 BRA `(.L_x_271) ;  /* 0xfffffffc00f0c947 */ /* 0x002fea000383ffff */
[----:B------:R-:W-:Y:S05]  /*4a70*/  BSYNC.RECONVERGENT B4 ;  /* 0x0000000000047941 */ /* 0x000fea0003800200 */
.L_x_270:
[----:B------:R-:W-:Y:S01]  /*4a80*/  BSSY.RECONVERGENT B4, `(.L_x_272) ;  /* 0x0000005000047945 */ /* 0x000fe20003800200 */
.L_x_273:
[----:B------:R-:W1:Y:S02]  /*4a90*/  LDS R30, [R52+0x8] ;  /* 0x00000800341e7984 */ /* 0x000e640000000800 */
[----:B-1----:R-:W-:-:S05]  /*4aa0*/  FADD R31, R53, R30 ;  /* 0x0000001e351f7221 */ /* 0x002fca0000000000 */
[----:B------:R-:W1:Y:S02]  /*4ab0*/  ATOMS.CAST.SPIN P4, [R52+0x8], R30, R31 ;  /* 0x0000081e3400758d */ /* 0x000e64000188001f */
[----:B-1----:R-:W-:Y:S05]  /*4ac0*/  @!P4 BRA `(.L_x_273) ;  /* 0xfffffffc00f0c947 */ /* 0x002fea000383ffff */
[----:B------:R-:W-:Y:S05]  /*4ad0*/  BSYNC.RECONVERGENT B4 ;  /* 0x0000000000047941 */ /* 0x000fea0003800200 */
.L_x_272:
[----:B------:R-:W-:Y:S01]  /*4ae0*/  BSSY.RECONVERGENT B4, `(.L_x_274) ;  /* 0x0000005000047945 */ /* 0x000fe20003800200 */
.L_x_275:
[----:B------:R-:W1:Y:S02]  /*4af0*/  LDS R30, [R50+0x8] ;  /* 0x00000800321e7984 */ /* 0x000e640000000800 */
[----:B-1----:R-:W-:-:S05]  /*4b00*/  FADD R31, R51, R30 ;  /* 0x0000001e331f7221 */ /* 0x002fca0000000000 */
[----:B------:R-:W1:Y:S02]  /*4b10*/  ATOMS.CAST.SPIN P4, [R50+0x8], R30, R31 ;  /* 0x0000081e3200758d */ /* 0x000e64000188001f */
[----:B-1----:R-:W-:Y:S05]  /*4b20*/  @!P4 BRA `(.L_x_275) ;  /* 0xfffffffc00f0c947 */ /* 0x002fea000383ffff */
[----:B------:R-:W-:Y:S05]  /*4b30*/  BSYNC.RECONVERGENT B4 ;  /* 0x0000000000047941 */ /* 0x000fea0003800200 */
.L_x_274:
[----:B------:R-:W-:Y:S01]  /*4b40*/  BSSY.RECONVERGENT B4, `(.L_x_276) ;  /* 0x0000005000047945 */ /* 0x000fe20003800200 */
.L_x_277:
[----:B------:R-:W1:Y:S02]  /*4b50*/  LDS R30, [R48+0x8] ;  /* 0x00000800301e7984 */ /* 0x000e640000000800 */
[----:B-1----:R-:W-:-:S05]  /*4b60*/  FADD R31, R47, R30 ;  /* 0x0000001e2f1f7221 */ /* 0x002fca0000000000 */
[----:B------:R-:W1:Y:S02]  /*4b70*/  ATOMS.CAST.SPIN P4, [R48+0x8], R30, R31 ;  /* 0x0000081e3000758d */ /* 0x000e64000188001f */
[----:B-1----:R-:W-:Y:S05]  /*4b80*/  @!P4 BRA `(.L_x_277) ;  /* 0xfffffffc00f0c947 */ /* 0x002fea000383ffff */
[----:B------:R-:W-:Y:S05]  /*4b90*/  BSYNC.RECONVERGENT B4 ;  /* 0x0000000000047941 */ /* 0x000fea0003800200 */
.L_x_276:
[----:B------:R-:W-:Y:S04]  /*4ba0*/  BSSY.RECONVERGENT B4, `(.L_x_278) ;  /* 0x000001e000047945 */ /* 0x000fe80003800200 */
[----:B------:R-:W-:Y:S05]  /*4bb0*/  @!P0 BRA `(.L_x_279) ;  /* 0x0000000000708947 */ /* 0x000fea0003800000 */
[----:B------:R-:W-:Y:S01]  /*4bc0*/  BSSY.RECONVERGENT B5, `(.L_x_280) ;  /* 0x0000005000057945 */ /* 0x000fe20003800200 */
.L_x_281:
[----:B------:R-:W1:Y:S02]  /*4bd0*/  LDS R30, [R55+0x8] ;  /* 0x00000800371e7984 */ /* 0x000e640000000800 */
[----:B-1----:R-:W-:-:S05]  /*4be0*/  FADD R31, R30, 1 ;  /* 0x3f8000001e1f7421 */ /* 0x002fca0000000000 */
[----:B------:R-:W1:Y:S02]  /*4bf0*/  ATOMS.CAST.SPIN P4, [R55+0x8], R30, R31 ;  /* 0x0000081e3700758d */ /* 0x000e64000188001f */
[----:B-1----:R-:W-:Y:S05]  /*4c00*/  @!P4 BRA `(.L_x_281) ;  /* 0xfffffffc00f0c947 */ /* 0x002fea000383ffff */
[----:B------:R-:W-:Y:S05]  /*4c10*/  BSYNC.RECONVERGENT B5 ;  /* 0x0000000000057941 */ /* 0x000fea0003800200 */
.L_x_280:
[----:B------:R-:W-:Y:S01]  /*4c20*/  BSSY.RECONVERGENT B5, `(.L_x_282) ;  /* 0x0000005000057945 */ /* 0x000fe20003800200 */
.L_x_283:
[----:B------:R-:W1:Y:S02]  /*4c30*/  LDS R30, [R54+0x8] ;  /* 0x00000800361e7984 */ /* 0x000e640000000800 */
[----:B-1----:R-:W-:-:S05]  /*4c40*/  FADD R31, R13, R30 ;  /* 0x0000001e0d1f7221 */ /* 0x002fca0000000000 */
[----:B------:R-:W1:Y:S02]  /*4c50*/  ATOMS.CAST.SPIN P4, [R54+0x8], R30, R31 ;  /* 0x0000081e3600758d */ /* 0x000e64000188001f */
[----:B-1----:R-:W-:Y:S05]  /*4c60*/  @!P4 BRA `(.L_x_283) ;  /* 0xfffffffc00f0c947 */ /* 0x002fea000383ffff */
[----:B------:R-:W-:Y:S05]  /*4c70*/  BSYNC.RECONVERGENT B5 ;  /* 0x0000000000057941 */ /* 0x000fea0003800200 */
.L_x_282:
[----:B------:R-:W-:Y:S01]  /*4c80*/  BSSY.RECONVERGENT B5, `(.L_x_284) ;  /* 0x0000005000057945 */ /* 0x000fe20003800200 */
.L_x_285:
[----:B------:R-:W1:Y:S02]  /*4c90*/  LDS R30, [R52+0x8] ;  /* 0x00000800341e7984 */ /* 0x000e640000000800 */
[----:B-1----:R-:W-:-:S05]  /*4ca0*/  FADD R31, R27, R30 ;  /* 0x0000001e1b1f7221 */ /* 0x002fca0000000000 */
[----:B------:R-:W1:Y:S02]  /*4cb0*/  ATOMS.CAST.SPIN P4, [R52+0x8], R30, R31 ;  /* 0x0000081e3400758d */ /* 0x000e64000188001f */
[----:B-1----:R-:W-:Y:S05]  /*4cc0*/  @!P4 BRA `(.L_x_285) ;  /* 0xfffffffc00f0c947 */ /* 0x002fea000383ffff */
[----:B------:R-:W-:Y:S05]  /*4cd0*/  BSYNC.RECONVERGENT B5 ;  /* 0x0000000000057941 */ /* 0x000fea0003800200 */
.L_x_284:
[----:B------:R-:W-:Y:S01]  /*4ce0*/  BSSY.RECONVERGENT B5, `(.L_x_286) ;  /* 0x0000005000057945 */ /* 0x000fe20003800200 */
.L_x_287:
[----:B------:R-:W1:Y:S02]  /*4cf0*/  LDS R30, [R50+0x8] ;  /* 0x00000800321e7984 */ /* 0x000e640000000800 */
[----:B-1----:R-:W-:-:S05]  /*4d00*/  FADD R31, R29, R30 ;  /* 0x0000001e1d1f7221 */ /* 0x002fca0000000000 */
[----:B------:R-:W1:Y:S02]  /*4d10*/  ATOMS.CAST.SPIN P4, [R50+0x8], R30, R31 ;  /* 0x0000081e3200758d */ /* 0x000e64000188001f */
[----:B-1----:R-:W-:Y:S05]  /*4d20*/  @!P4 BRA `(.L_x_287) ;  /* 0xfffffffc00f0c947 */ /* 0x002fea000383ffff */
[----:B------:R-:W-:Y:S05]  /*4d30*/  BSYNC.RECONVERGENT B5 ;  /* 0x0000000000057941 */ /* 0x000fea0003800200 */
.L_x_286:
[----:B------:R-:W1:Y:S02]  /*4d40*/  LDS R30, [R48+0x8] ;  /* 0x00000800301e7984 */ /* 0x000e640000000800 */
[----:B-1----:R-:W-:-:S05]  /*4d50*/  FADD R31, R39, R30 ;  /* 0x0000001e271f7221 */ /* 0x002fca0000000000 */
[----:B------:R-:W1:Y:S02]  /*4d60*/  ATOMS.CAST.SPIN P4, [R48+0x8], R30, R31 ;  /* 0x0000081e3000758d */ /* 0x000e64000188001f */
[----:B-1----:R-:W-:Y:S05]  /*4d70*/  @!P4 BRA `(.L_x_286) ;  /* 0xfffffffc00f0c947 */ /* 0x002fea000383ffff */
.L_x_279:
[----:B------:R-:W-:Y:S05]  /*4d80*/  BSYNC.RECONVERGENT B4 ;  /* 0x0000000000047941 */ /* 0x000fea0003800200 */
.L_x_278:
[----:B------:R-:W-:Y:S05]  /*4d90*/  @P3 BRA `(.L_x_288) ;  /* 0xfffffff000043947 */ /* 0x000fea000383ffff */
.L_x_29:
[----:B------:R-:W-:Y:S05]  /*4da0*/  BSYNC B1 ;  /* 0x0000000000017941 */ /* 0x000fea0003800000 */
.L_x_27:
[----:B------:R-:W1:Y:S01]  /*4db0*/  LDCU UR4, c[0x0][0x3f8] ;  /* 0x00007f00ff0477ac */ /* 0x000e620008000800 */
[----:B------:R-:W-:-:S04]  /*4dc0*/  IADD3 R28, PT, PT, R28, 0x1, RZ ;  /* 0x000000011c1c7810 */ /* 0x000fc80007ffe0ff */
[----:B-1----:R-:W-:-:S13]  /*4dd0*/  ISETP.NE.AND P0, PT, R28, UR4, PT ;  /* 0x000000041c007c0c */ /* 0x002fda000bf05270 */
[----:B------:R-:W-:Y:S05]  /*4de0*/  @P0 BRA `(.L_x_289) ;  /* 0xffffffc400340947 */ /* 0x000fea000383ffff */
[----:B------:R-:W-:Y:S05]  /*4df0*/  BSYNC B0 ;  /* 0x0000000000007941 */ /* 0x000fea0003800000 */
.L_x_23:
[----:B------:R-:W-:Y:S05]  /*4e00*/  BRA `(.L_x_17) ;  /* 0x0000002c005c7947 */ /* 0x000fea0003800000 */
.L_x_22:
[----:B------:R-:W-:-:S07]  /*4e10*/  HFMA2 R28, -RZ, RZ, 0, 0 ;  /* 0x00000000ff1c7431 */ /* 0x000fce00000001ff */
.L_x_485:
[----:B------:R-:W1:Y:S02]  /*4e20*/  LDC.64 R30, c[0x0][0x448] ;  /* 0x00011200ff1e7b82 */ /* 0x000e640000000a00 */
[----:B-1----:R-:W-:-:S05]  /*4e30*/  IMAD.WIDE.U32 R30, R28, 0x4, R30 ;  /* 0x000000041c1e7825 */ /* 0x002fca00078e001e */
[----:B------:R1:W5:Y:S01]  /*4e40*/  LDG.E R50, desc[UR8][R30.64] ;  /* 0x000000081e327981 */ /* 0x000362000c1e1900 */
[----:B------:R-:W-:Y:S05]  /*4e50*/  YIELD ;  /* 0x0000000000007946 */ /* 0x000fea0003800000 */
[----:B------:R-:W-:Y:S04]  /*4e60*/  BSSY.RECONVERGENT B0, `(.L_x_290) ;  /* 0x0000032000007945 */ /* 0x000fe80003800200 */
[----:B------:R-:W-:Y:S05]  /*4e70*/  @!P3 BRA `(.L_x_291) ;  /* 0x000000000064b947 */ /* 0x000fea0003800000 */
[----:B------:R-:W2:Y:S08]  /*4e80*/  LDC.64 R38, c[0x0][0x450] ;  /* 0x00011400ff267b82 */ /* 0x000eb00000000a00 */
[----:B-1----:R-:W1:Y:S08]  /*4e90*/  LDC.64 R30, c[0x0][0x458] ;  /* 0x00011600ff1e7b82 */ /* 0x002e700000000a00 */
[----:B------:R-:W3:Y:S01]  /*4ea0*/  LDC R55, c[0x0][0x388] ;  /* 0x0000e200ff377b82 */ /* 0x000ee20000000800 */
[----:B--2---:R-:W-:-:S06]  /*4eb0*/  IMAD.WIDE.U32 R48, R28, 0x4, R38 ;  /* 0x000000041c307825 */ /* 0x004fcc00078e0026 */
[----:B------:R-:W2:Y:S01]  /*4ec0*/  LDG.E R48, desc[UR8][R48.64] ;  /* 0x0000000830307981 */ /* 0x000ea2000c1e1900 */
[----:B-1----:R-:W-:Y:S02]  /*4ed0*/  IMAD.WIDE.U32 R52, R28, 0x4, R30 ;  /* 0x000000041c347825 */ /* 0x002fe400078e001e */
[----:B------:R-:W1:Y:S04]  /*4ee0*/  LDC.64 R30, c[0x0][0x460] ;  /* 0x00011800ff1e7b82 */ /* 0x000e680000000a00 */
[----:B------:R-:W4:Y:S01]  /*4ef0*/  LDG.E R52, desc[UR8][R52.64] ;  /* 0x0000000834347981 */ /* 0x000f22000c1e1900 */
[----:B--2---:R-:W-:Y:S02]  /*4f00*/  IADD3 R54, PT, PT, R48, -0x1, RZ ;  /* 0xffffffff30367810 */ /* 0x004fe40007ffe0ff */
[----:B----4-:R-:W-:-:S03]  /*4f10*/  IADD3 R56, PT, PT, R52, -0x1, RZ ;  /* 0xffffffff34387810 */ /* 0x010fc60007ffe0ff */
[-C--:B---3--:R-:W-:Y:S02]  /*4f20*/  IMAD R47, R54, R55.reuse, R3 ;  /* 0x00000037362f7224 */ /* 0x088fe400078e0203 */
[----:B------:R-:W-:Y:S02]  /*4f30*/  IMAD R39, R56, R55, R9 ;  /* 0x0000003738277224 */ /* 0x000fe400078e0209 */
[----:B-1----:R-:W-:-:S04]  /*4f40*/  IMAD.WIDE R46, R47, 0x4, R30 ;  /* 0x000000042f2e7825 */ /* 0x002fc800078e021e */
[----:B------:R-:W-:Y:S01]  /*4f50*/  IMAD.WIDE R38, R39, 0x4, R30 ;  /* 0x0000000427267825 */ /* 0x000fe200078e021e */
[----:B------:R2:W5:Y:S04]  /*4f60*/  LDG.E R51, desc[UR8][R46.64] ;  /* 0x000000082e337981 */ /* 0x000568000c1e1900 */
[----:B------:R2:W5:Y:S02]  /*4f70*/  LDG.E R49, desc[UR8][R38.64] ;  /* 0x0000000826317981 */ /* 0x000564000c1e1900 */
[----:B-----5:R-:W-:-:S13]  /*4f80*/  ISETP.NE.AND P0, PT, R50, 0x2, PT ;  /* 0x000000023200780c */ /* 0x020fda0003f05270 */
[----:B--2---:R-:W-:Y:S05]  /*4f90*/  @P0 BRA `(.L_x_292) ;  /* 0x0000000000780947 */ /* 0x004fea0003800000 */
[-C--:B------:R-:W-:Y:S02]  /*4fa0*/  IMAD R39, R56, R55.reuse, R3 ;  /* 0x0000003738277224 */ /* 0x080fe400078e0203 */
[----:B------:R-:W-:Y:S02]  /*4fb0*/  IMAD R27, R54, R55, R9 ;  /* 0x00000037361b7224 */ /* 0x000fe400078e0209 */
[----:B------:R-:W-:-:S04]  /*4fc0*/  IMAD.WIDE R38, R39, 0x4, R30 ;  /* 0x0000000427267825 */ /* 0x000fc800078e021e */
[----:B------:R-:W-:Y:S02]  /*4fd0*/  IMAD.WIDE R30, R27, 0x4, R30 ;  /* 0x000000041b1e7825 */ /* 0x000fe400078e021e */
[----:B------:R2:W5:Y:S04]  /*4fe0*/  LDG.E R27, desc[UR8][R38.64] ;  /* 0x00000008261b7981 */ /* 0x000568000c1e1900 */
[----:B------:R2:W5:Y:S01]  /*4ff0*/  LDG.E R29, desc[UR8][R30.64] ;  /* 0x000000081e1d7981 */ /* 0x000562000c1e1900 */
[----:B------:R-:W-:Y:S05]  /*5000*/  BRA `(.L_x_292) ;  /* 0x00000000005c7947 */ /* 0x000fea0003800000 */
.L_x_291:
[----:B-1----:R-:W1:Y:S01]  /*5010*/  LDC.64 R30, c[0x0][0x458] ;  /* 0x00011600ff1e7b82 */ /* 0x002e620000000a00 */
[----:B------:R-:W2:Y:S07]  /*5020*/  LDCU UR4, c[0x0][0x388] ;  /* 0x00007100ff0477ac */ /* 0x000eae0008000800 */
[----:B------:R-:W3:Y:S01]  /*5030*/  LDC.64 R38, c[0x0][0x450] ;  /* 0x00011400ff267b82 */ /* 0x000ee20000000a00 */
[----:B-1----:R-:W-:-:S06]  /*5040*/  IMAD.WIDE.U32 R30, R28, 0x4, R30 ;  /* 0x000000041c1e7825 */ /* 0x002fcc00078e001e */
[----:B------:R-:W4:Y:S01]  /*5050*/  LDG.E R30, desc[UR8][R30.64] ;  /* 0x000000081e1e7981 */ /* 0x000f22000c1e1900 */
[----:B---3--:R-:W-:Y:S02]  /*5060*/  IMAD.WIDE.U32 R48, R28, 0x4, R38 ;  /* 0x000000041c307825 */ /* 0x008fe400078e0026 */
[----:B------:R-:W1:Y:S04]  /*5070*/  LDC.64 R38, c[0x0][0x460] ;  /* 0x00011800ff267b82 */ /* 0x000e680000000a00 */
[----:B------:R-:W3:Y:S01]  /*5080*/  LDG.E R48, desc[UR8][R48.64] ;  /* 0x0000000830307981 */ /* 0x000ee2000c1e1900 */
[----:B-----5:R-:W-:Y:S02]  /*5090*/  ISETP.NE.AND P0, PT, R50, 0x2, PT ;  /* 0x000000023200780c */ /* 0x020fe40003f05270 */
[----:B----4-:R-:W-:-:S02]  /*50a0*/  IADD3 R52, PT, PT, R30, -0x1, RZ ;  /* 0xffffffff1e347810 */ /* 0x010fc40007ffe0ff */
[----:B---3--:R-:W-:-:S09]  /*50b0*/  IADD3 R46, PT, PT, R48, -0x1, RZ ;  /* 0xffffffff302e7810 */ /* 0x008fd20007ffe0ff */
[C---:B--2---:R-:W-:Y:S02]  /*50c0*/  @!P0 IMAD R47, R52.reuse, UR4, R9 ;  /* 0x00000004342f8c24 */ /* 0x044fe4000f8e0209 */
[--C-:B------:R-:W-:Y:S02]  /*50d0*/  IMAD R53, R52, UR4, R3.reuse ;  /* 0x0000000434357c24 */ /* 0x100fe4000f8e0203 */
[C---:B------:R-:W-:Y:S02]  /*50e0*/  @!P0 IMAD R55, R46.reuse, UR4, R3 ;  /* 0x000000042e378c24 */ /* 0x040fe4000f8e0203 */
[----:B------:R-:W-:Y:S02]  /*50f0*/  IMAD R51, R46, UR4, R9 ;  /* 0x000000042e337c24 */ /* 0x000fe4000f8e0209 */
[----:B-1----:R-:W-:-:S04]  /*5100*/  @!P0 IMAD.WIDE R46, R47, 0x4, R38 ;  /* 0x000000042f2e8825 */ /* 0x002fc800078e0226 */
[--C-:B------:R-:W-:Y:S01]  /*5110*/  IMAD.WIDE R48, R53, 0x4, R38.reuse ;  /* 0x0000000435307825 */ /* 0x100fe200078e0226 */
[----:B------:R1:W5:Y:S03]  /*5120*/  @!P0 LDG.E R27, desc[UR8][R46.64] ;  /* 0x000000082e1b8981 */ /* 0x000366000c1e1900 */
[--C-:B------:R-:W-:Y:S02]  /*5130*/  @!P0 IMAD.WIDE R30, R55, 0x4, R38.reuse ;  /* 0x00000004371e8825 */ /* 0x100fe400078e0226 */
[----:B------:R1:W5:Y:S02]  /*5140*/  LDG.E R49, desc[UR8][R48.64] ;  /* 0x0000000830317981 */ /* 0x000364000c1e1900 */
[----:B------:R-:W-:Y:S02]  /*5150*/  IMAD.WIDE R38, R51, 0x4, R38 ;  /* 0x0000000433267825 */ /* 0x000fe400078e0226 */
[----:B------:R1:W5:Y:S04]  /*5160*/  @!P0 LDG.E R29, desc[UR8][R30.64] ;  /* 0x000000081e1d8981 */ /* 0x000368000c1e1900 */
[----:B------:R1:W5:Y:S02]  /*5170*/  LDG.E R51, desc[UR8][R38.64] ;  /* 0x0000000826337981 */ /* 0x000364000c1e1900 */
.L_x_292:
[----:B------:R-:W-:Y:S05]  /*5180*/  BSYNC.RECONVERGENT B0 ;  /* 0x0000000000007941 */ /* 0x000fea0003800200 */
.L_x_290:
[----:B-12---:R-:W1:Y:S01]  /*5190*/  LDC R30, c[0x0][0x3f0] ;  /* 0x0000fc00ff1e7b82 */ /* 0x006e620000000800 */
[----:B------:R-:W-:Y:S01]  /*51a0*/  ISETP.NE.AND P2, PT, R50, 0x2, PT ;  /* 0x000000023200780c */ /* 0x000fe20003f45270 */
[----:B------:R-:W-:Y:S06]  /*51b0*/  BSSY B0, `(.L_x_293) ;  /* 0x0000298000007945 */ /* 0x000fec0003800000 */
[----:B------:R-:W2:Y:S01]  /*51c0*/  LDC R38, c[0x0][0x3ec] ;  /* 0x0000fb00ff267b82 */ /* 0x000ea20000000800 */
[----:B-1---5:R-:W-:-:S04]  /*51d0*/  FSETP.GE.AND P1, PT, R51, R30, PT ;  /* 0x0000001e3300720b */ /* 0x022fc80003f26000 */
[----:B------:R-:W-:-:S04]  /*51e0*/  FSETP.GE.AND P1, PT, R49, R30, P1 ;  /* 0x0000001e3100720b */ /* 0x000fc80000f26000 */
[----:B--2---:R-:W-:-:S04]  /*51f0*/  FSETP.LE.AND P1, PT, R49, R38, P1 ;  /* 0x000000263100720b */ /* 0x004fc80000f23000 */
[----:B------:R-:W-:-:S13]  /*5200*/  FSETP.LE.AND P1, PT, R51, R38, P1 ;  /* 0x000000263300720b */ /* 0x000fda0000f23000 */
[----:B------:R-:W-:Y:S05]  /*5210*/  @P1 BRA P2, `(.L_x_294) ;  /* 0x0000000000141947 */ /* 0x000fea0001000000 */
[----:B------:R-:W-:-:S04]  /*5220*/  FSETP.GE.AND P1, PT, R29, R30, PT ;  /* 0x0000001e1d00720b */ /* 0x000fc80003f26000 */
[----:B------:R-:W-:-:S04]  /*5230*/  FSETP.LTU.OR P1, PT, R27, R30, !P1 ;  /* 0x0000001e1b00720b */ /* 0x000fc80004f29400 */
[----:B------:R-:W-:-:S04]  /*5240*/  FSETP.GTU.OR P1, PT, R27, R38, P1 ;  /* 0x000000261b00720b */ /* 0x000fc80000f2c400 */
[----:B------:R-:W-:-:S13]  /*5250*/  FSETP.GTU.OR P1, PT, R29, R38, P1 ;  /* 0x000000261d00720b */ /* 0x000fda0000f2c400 */
[----:B------:R-:W-:Y:S05]  /*5260*/  @P1 BRA `(.L_x_295) ;  /* 0x0000002800301947 */ /* 0x000fea0003800000 */
.L_x_294:
[C---:B------:R-:W-:Y:S02]  /*5270*/  LOP3.LUT R30, R50.reuse, 0x4, RZ, 0xfc, !PT ;  /* 0x00000004321e7812 */ /* 0x040fe400078efcff */
[----:B------:R-:W-:Y:S02]  /*5280*/  ISETP.GE.AND P1, PT, R50, 0x9, PT ;  /* 0x000000093200780c */ /* 0x000fe40003f26270 */
[----:B------:R-:W-:-:S13]  /*5290*/  ISETP.NE.AND P2, PT, R30, 0x5, PT ;  /* 0x000000051e00780c */ /* 0x000fda0003f45270 */
[----:B------:R-:W-:Y:S05]  /*52a0*/  @!P1 BRA P2, `(.L_x_296) ;  /* 0x0000001800109947 */ /* 0x000fea0001000000 */
[----:B------:R-:W-:Y:S01]  /*52b0*/  ISETP.GE.AND P0, PT, R15, R12, PT ;  /* 0x0000000c0f00720c */ /* 0x000fe20003f06270 */
[----:B------:R-:W-:-:S12]  /*52c0*/  BSSY B4, `(.L_x_297) ;  /* 0x0000181000047945 */ /* 0x000fd80003800000 */
[----:B------:R-:W-:Y:S05]  /*52d0*/  @!P0 BRA `(.L_x_298) ;  /* 0x0000001400fc8947 */ /* 0x000fea0003800000 */
[----:B------:R-:W1:Y:S01]  /*52e0*/  LDCU UR4, c[0x0][0x3f8] ;  /* 0x00007f00ff0477ac */ /* 0x000e620008000800 */
[----:B------:R-:W-:Y:S01]  /*52f0*/  ISETP.NE.AND P0, PT, R24, RZ, PT ;  /* 0x000000ff1800720c */ /* 0x000fe20003f05270 */
[----:B------:R-:W-:Y:S01]  /*5300*/  FADD R39, -R49, R51 ;  /* 0x0000003331277221 */ /* 0x000fe20000000100 */
[----:B------:R-:W-:Y:S01]  /*5310*/  BSSY.RECONVERGENT B1, `(.L_x_299) ;  /* 0x0000071000017945 */ /* 0x000fe20003800200 */
[----:B------:R-:W-:Y:S02]  /*5320*/  MOV R46, R12 ;  /* 0x0000000c002e7202 */ /* 0x000fe40000000f00 */
[----:B------:R-:W-:Y:S01]  /*5330*/  FMUL R39, R39, R39 ;  /* 0x0000002727277220 */ /* 0x000fe20000400000 */
[----:B-1----:R-:W-:-:S04]  /*5340*/  IMAD R30, R21, UR4, R28 ;  /* 0x00000004151e7c24 */ /* 0x002fc8000f8e021c */
[----:B------:R-:W-:-:S03]  /*5350*/  IMAD R47, R25, R30, RZ ;  /* 0x0000001e192f7224 */ /* 0x000fc600078e02ff */
[----:B------:R-:W-:Y:S05]  /*5360*/  @!P0 BRA `(.L_x_300) ;  /* 0x0000000400ac8947 */ /* 0x000fea0003800000 */
[----:B------:R-:W1:Y:S01]  /*5370*/  S2UR UR6, SR_CgaCtaId ;  /* 0x00000000000679c3 */ /* 0x000e620000008800 */
[----:B------:R-:W-:Y:S01]  /*5380*/  UMOV UR4, 0x400 ;  /* 0x0000040000047882 */ /* 0x000fe20000000000 */
[----:B------:R-:W-:Y:S01]  /*5390*/  IADD3 R52, PT, PT, R47, R12, RZ ;  /* 0x0000000c2f347210 */ /* 0x000fe20007ffe0ff */
[----:B------:R-:W-:Y:S01]  /*53a0*/  BSSY.RECONVERGENT B5, `(.L_x_301) ;  /* 0x0000008000057945 */ /* 0x000fe20003800200 */
[----:B------:R-:W-:Y:S01]  /*53b0*/  ISETP.NE.AND P0, PT, R24, 0x1, PT ;  /* 0x000000011800780c */ /* 0x000fe20003f05270 */
[----:B-1----:R-:W-:-:S06]  /*53c0*/  ULEA UR4, UR6, UR4, 0x18 ;  /* 0x0000000406047291 */ /* 0x002fcc000f8ec0ff */
[----:B------:R-:W-:-:S07]  /*53d0*/  LEA R53, R52, UR4, 0x2 ;  /* 0x0000000434357c11 */ /* 0x000fce000f8e10ff */
.L_x_302:
[----:B------:R-:W1:Y:S02]  /*53e0*/  LDS R30, [R53+-0x4] ;  /* 0xfffffc00351e7984 */ /* 0x000e640000000800 */
[----:B-1----:R-:W-:-:S05]  /*53f0*/  FADD R31, R30, 1 ;  /* 0x3f8000001e1f7421 */ /* 0x002fca0000000000 */
[----:B------:R-:W1:Y:S02]  /*5400*/  ATOMS.CAST.SPIN P1, [R53+-0x4], R30, R31 ;  /* 0xfffffc1e3500758d */ /* 0x000e64000182001f */
[----:B-1----:R-:W-:Y:S05]  /*5410*/  @!P1 BRA `(.L_x_302) ;  /* 0xfffffffc00f09947 */ /* 0x002fea000383ffff */
[----:B------:R-:W-:Y:S05]  /*5420*/  BSYNC.RECONVERGENT B5 ;  /* 0x0000000000057941 */ /* 0x000fea0003800200 */
.L_x_301:
[----:B------:R-:W-:Y:S01]  /*5430*/  BSSY.RECONVERGENT B5, `(.L_x_303) ;  /* 0x0000006000057945 */ /* 0x000fe20003800200 */
[----:B------:R-:W-:-:S07]  /*5440*/  LEA R52, R52, UR7, 0x2 ;  /* 0x0000000734347c11 */ /* 0x000fce000f8e10ff */
.L_x_304:
[----:B------:R-:W1:Y:S02]  /*5450*/  LDS R30, [R52+-0x4] ;  /* 0xfffffc00341e7984 */ /* 0x000e640000000800 */
[----:B-1----:R-:W-:-:S05]  /*5460*/  FADD R31, R13, R30 ;  /* 0x0000001e0d1f7221 */ /* 0x002fca0000000000 */
[----:B------:R-:W1:Y:S02]  /*5470*/  ATOMS.CAST.SPIN P1, [R52+-0x4], R30, R31 ;  /* 0xfffffc1e3400758d */ /* 0x000e64000182001f */
[----:B-1----:R-:W-:Y:S05]  /*5480*/  @!P1 BRA `(.L_x_304) ;  /* 0xfffffffc00f09947 */ /* 0x002fea000383ffff */
[----:B------:R-:W-:Y:S05]  /*5490*/  BSYNC.RECONVERGENT B5 ;  /* 0x0000000000057941 */ /* 0x000fea0003800200 */
.L_x_303:
[----:B------:R-:W1:Y:S01]  /*54a0*/  LDC R55, c[0x0][0x3b8] ;  /* 0x0000ee00ff377b82 */ /* 0x000e620000000800 */
[----:B------:R-:W-:Y:S01]  /*54b0*/  BSSY.RECONVERGENT B5, `(.L_x_305) ;  /* 0x0000006000057945 */ /* 0x000fe20003800200 */
[----:B-1----:R-:W-:-:S07]  /*54c0*/  IMAD R50, R55, 0xc, R52 ;  /* 0x0000000c37327824 */ /* 0x002fce00078e0234 */
.L_x_306:
[----:B------:R-:W1:Y:S02]  /*54d0*/  LDS R30, [R50+-0x4] ;  /* 0xfffffc00321e7984 */ /* 0x000e640000000800 */
[----:B-1----:R-:W-:-:S05]  /*54e0*/  FADD R31, R49, R30 ;  /* 0x0000001e311f7221 */ /* 0x002fca0000000000 */
[----:B------:R-:W1:Y:S02]  /*54f0*/  ATOMS.CAST.SPIN P1, [R50+-0x4], R30, R31 ;  /* 0xfffffc1e3200758d */ /* 0x000e64000182001f */
[----:B-1----:R-:W-:Y:S05]  /*5500*/  @!P1 BRA `(.L_x_306) ;  /* 0xfffffffc00f09947 */ /* 0x002fea000383ffff */
[----:B------:R-:W-:Y:S05]  /*5510*/  BSYNC.RECONVERGENT B5 ;  /* 0x0000000000057941 */ /* 0x000fea0003800200 */
.L_x_305:
[----:B------:R-:W-:Y:S01]  /*5520*/  BSSY.RECONVERGENT B5, `(.L_x_307) ;  /* 0x0000006000057945 */ /* 0x000fe20003800200 */
[----:B------:R-:W-:-:S07]  /*5530*/  LEA R48, R55, R52, 0x3 ;  /* 0x0000003437307211 */ /* 0x000fce00078e18ff */
.L_x_308:
[----:B------:R-:W1:Y:S02]  /*5540*/  LDS R30, [R48+-0x4] ;  /* 0xfffffc00301e7984 */ /* 0x000e640000000800 */
[----:B-1----:R-:W-:-:S05]  /*5550*/  FADD R31, R51, R30 ;  /* 0x0000001e331f7221 */ /* 0x002fca0000000000 */
[----:B------:R-:W1:Y:S02]  /*5560*/  ATOMS.CAST.SPIN P1, [R48+-0x4], R30, R31 ;  /* 0xfffffc1e3000758d */ /* 0x000e64000182001f */
[----:B-1----:R-:W-:Y:S05]  /*5570*/  @!P1 BRA `(.L_x_308) ;  /* 0xfffffffc00f09947 */ /* 0x002fea000383ffff */
[----:B------:R-:W-:Y:S05]  /*5580*/  BSYNC.RECONVERGENT B5 ;  /* 0x0000000000057941 */ /* 0x000fea0003800200 */
.L_x_307:
[----:B------:R-:W-:Y:S01]  /*5590*/  BSSY.RECONVERGENT B5, `(.L_x_309) ;  /* 0x0000006000057945 */ /* 0x000fe20003800200 */
[----:B------:R-:W-:-:S07]  /*55a0*/  LEA R38, R55, R53, 0x3 ;  /* 0x0000003537267211 */ /* 0x000fce00078e18ff */
.L_x_310:
[----:B------:R-:W1:Y:S02]  /*55b0*/  LDS R30, [R38+-0x4] ;  /* 0xfffffc00261e7984 */ /* 0x000e640000000800 */
[----:B-1----:R-:W-:-:S05]  /*55c0*/  FADD R31, R39, R30 ;  /* 0x0000001e271f7221 */ /* 0x002fca0000000000 */
[----:B------:R-:W1:Y:S02]  /*55d0*/  ATOMS.CAST.SPIN P1, [R38+-0x4], R30, R31 ;  /* 0xfffffc1e2600758d */ /* 0x000e64000182001f */
[----:B-1----:R-:W-:Y:S05]  /*55e0*/  @!P1 BRA `(.L_x_310) ;  /* 0xfffffffc00f09947 */ /* 0x002fea000383ffff */
[----:B------:R-:W-:Y:S05]  /*55f0*/  BSYNC.RECONVERGENT B5 ;  /* 0x0000000000057941 */ /* 0x000fea0003800200 */
.L_x_309:
[----:B------:R-:W-:Y:S01]  /*5600*/  MOV R46, R18 ;  /* 0x00000012002e7202 */ /* 0x000fe20000000f00 */
[----:B------:R-:W-:Y:S06]  /*5610*/  @!P0 BRA `(.L_x_300) ;  /* 0x0000000400008947 */ /* 0x000fec0003800000 */
[----:B------:R-:W-:Y:S01]  /*5620*/  BSSY.RECONVERGENT B5, `(.L_x_311) ;  /* 0x0000006000057945 */ /* 0x000fe20003800200 */
[----:B------:R-:W-:-:S13]  /*5630*/  ISETP.NE.AND P0, PT, R24, 0x2, PT ;  /* 0x000000021800780c */ /* 0x000fda0003f05270 */
.L_x_312:
[----:B------:R-:W1:Y:S02]  /*5640*/  LDS R30, [R53] ;  /* 0x00000000351e7984 */ /* 0x000e640000000800 */
[----:B-1----:R-:W-:-:S05]  /*5650*/  FADD R31, R30, 1 ;  /* 0x3f8000001e1f7421 */ /* 0x002fca0000000000 */
[----:B------:R-:W1:Y:S02]  /*5660*/  ATOMS.CAST.SPIN P1, [R53], R30, R31 ;  /* 0x0000001e3500758d */ /* 0x000e64000182001f */
[----:B-1----:R-:W-:Y:S05]  /*5670*/  @!P1 BRA `(.L_x_312) ;  /* 0xfffffffc00f09947 */ /* 0x002fea000383ffff */
[----:B------:R-:W-:Y:S05]  /*5680*/  BSYNC.RECONVERGENT B5 ;  /* 0x0000000000057941 */ /* 0x000fea0003800200 */
.L_x_311:
[----:B------:R-:W-:Y:S01]  /*5690*/  BSSY.RECONVERGENT B5, `(.L_x_313) ;  /* 0x0000005000057945 */ /* 0x000fe20003800200 */
.L_x_314:
[----:B------:R-:W1:Y:S02]  /*56a0*/  LDS R30, [R52] ;  /* 0x00000000341e7984 */ /* 0x000e640000000800 */
[----:B-1----:R-:W-:-:S05]  /*56b0*/  FADD R31, R13, R30 ;  /* 0x0000001e0d1f7221 */ /* 0x002fca0000000000 */
[----:B------:R-:W1:Y:S02]  /*56c0*/  ATOMS.CAST.SPIN P1, [R52], R30, R31 ;  /* 0x0000001e3400758d */ /* 0x000e64000182001f */
[----:B-1----:R-:W-:Y:S05]  /*56d0*/  @!P1 BRA `(.L_x_314) ;  /* 0xfffffffc00f09947 */ /* 0x002fea000383ffff */
[----:B------:R-:W-:Y:S05]  /*56e0*/  BSYNC.RECONVERGENT B5 ;  /* 0x0000000000057941 */ /* 0x000fea0003800200 */
.L_x_313:
[----:B------:R-:W-:Y:S01]  /*56f0*/  BSSY.RECONVERGENT B5, `(.L_x_315) ;  /* 0x0000005000057945 */ /* 0x000fe20003800200 */
.L_x_316:
[----:B------:R-:W1:Y:S02]  /*5700*/  LDS R30, [R50] ;  /* 0x00000000321e7984 */ /* 0x000e640000000800 */
[----:B-1----:R-:W-:-:S05]  /*5710*/  FADD R31, R49, R30 ;  /* 0x0000001e311f7221 */ /* 0x002fca0000000000 */
[----:B------:R-:W1:Y:S02]  /*5720*/  ATOMS.CAST.SPIN P1, [R50], R30, R31 ;  /* 0x0000001e3200758d */ /* 0x000e64000182001f */
[----:B-1----:R-:W-:Y:S05]  /*5730*/  @!P1 BRA `(.L_x_316) ;  /* 0xfffffffc00f09947 */ /* 0x002fea000383ffff */
[----:B------:R-:W-:Y:S05]  /*5740*/  BSYNC.RECONVERGENT B5 ;  /* 0x0000000000057941 */ /* 0x000fea0003800200 */
.L_x_315:
[----:B------:R-:W-:Y:S01]  /*5750*/  BSSY.RECONVERGENT B5, `(.L_x_317) ;  /* 0x0000005000057945 */ /* 0x000fe20003800200 */
.L_x_318:
[----:B------:R-:W1:Y:S02]  /*5760*/  LDS R30, [R48] ;  /* 0x00000000301e7984 */ /* 0x000e640000000800 */
[----:B-1----:R-:W-:-:S05]  /*5770*/  FADD R31, R51, R30 ;  /* 0x0000001e331f7221 */ /* 0x002fca0000000000 */
[----:B------:R-:W1:Y:S02]  /*5780*/  ATOMS.CAST.SPIN P1, [R48], R30, R31 ;  /* 0x0000001e3000758d */ /* 0x000e64000182001f */
[----:B-1----:R-:W-:Y:S05]  /*5790*/  @!P1 BRA `(.L_x_318) ;  /* 0xfffffffc00f09947 */ /* 0x002fea000383ffff */
[----:B------:R-:W-:Y:S05]  /*57a0*/  BSYNC.RECONVERGENT B5 ;  /* 0x0000000000057941 */ /* 0x000fea0003800200 */
.L_x_317:
[----:B------:R-:W-:Y:S01]  /*57b0*/  BSSY.RECONVERGENT B5, `(.L_x_319) ;  /* 0x0000005000057945 */ /* 0x000fe20003800200 */
.L_x_320:
[----:B------:R-:W1:Y:S02]  /*57c0*/  LDS R30, [R38] ;  /* 0x00000000261e7984 */ /* 0x000e640000000800 */
[----:B-1----:R-:W-:-:S05]  /*57d0*/  FADD R31, R39, R30 ;  /* 0x0000001e271f7221 */ /* 0x002fca0000000000 */
[----:B------:R-:W1:Y:S02]  /*57e0*/  ATOMS.CAST.SPIN P1, [R38], R30, R31 ;  /* 0x0000001e2600758d */ /* 0x000e64000182001f */
[----:B-1----:R-:W-:Y:S05]  /*57f0*/  @!P1 BRA `(.L_x_320) ;  /* 0xfffffffc00f09947 */ /* 0x002fea000383ffff */
[----:B------:R-:W-:Y:S05]  /*5800*/  BSYNC.RECONVERGENT B5 ;  /* 0x0000000000057941 */ /* 0x000fea0003800200 */
.L_x_319:
[----:B------:R-:W-:Y:S01]  /*5810*/  MOV R46, R19 ;  /* 0x00000013002e7202 */ /* 0x000fe20000000f00 */
[----:B------:R-:W-:Y:S06]  /*5820*/  @!P0 BRA `(.L_x_300) ;  /* 0x00000000007c8947 */ /* 0x000fec0003800000 */
[----:B------:R-:W-:Y:S01]  /*5830*/  BSSY.RECONVERGENT B5, `(.L_x_321) ;  /* 0x0000005000057945 */ /* 0x000fe20003800200 */
.L_x_322:
[----:B------:R-:W1:Y:S02]  /*5840*/  LDS R30, [R53+0x4] ;  /* 0x00000400351e7984 */ /* 0x000e640000000800 */
[----:B-1----:R-:W-:-:S05]  /*5850*/  FADD R31, R30, 1 ;  /* 0x3f8000001e1f7421 */ /* 0x002fca0000000000 */
[----:B------:R-:W1:Y:S02]  /*5860*/  ATOMS.CAST.SPIN P0, [R53+0x4], R30, R31 ;  /* 0x0000041e3500758d */ /* 0x000e64000180001f */
[----:B-1----:R-:W-:Y:S05]  /*5870*/  @!P0 BRA `(.L_x_322) ;  /* 0xfffffffc00f08947 */ /* 0x002fea000383ffff */
[----:B------:R-:W-:Y:S05]  /*5880*/  BSYNC.RECONVERGENT B5 ;  /* 0x0000000000057941 */ /* 0x000fea0003800200 */
.L_x_321:
[----:B------:R-:W-:Y:S01]  /*5890*/  BSSY.RECONVERGENT B5, `(.L_x_323) ;  /* 0x0000005000057945 */ /* 0x000fe20003800200 */
.L_x_324:
[----:B------:R-:W1:Y:S02]  /*58a0*/  LDS R30, [R52+0x4] ;  /* 0x00000400341e7984 */ /* 0x000e640000000800 */
[----:B-1----:R-:W-:-:S05]  /*58b0*/  FADD R31, R13, R30 ;  /* 0x0000001e0d1f7221 */ /* 0x002fca0000000000 */
[----:B------:R-:W1:Y:S02]  /*58c0*/  ATOMS.CAST.SPIN P0, [R52+0x4], R30, R31 ;  /* 0x0000041e3400758d */ /* 0x000e64000180001f */
[----:B-1----:R-:W-:Y:S05]  /*58d0*/  @!P0 BRA `(.L_x_324) ;  /* 0xfffffffc00f08947 */ /* 0x002fea000383ffff */
[----:B------:R-:W-:Y:S05]  /*58e0*/  BSYNC.RECONVERGENT B5 ;  /* 0x0000000000057941 */ /* 0x000fea0003800200 */
.L_x_323:
[----:B------:R-:W-:Y:S01]  /*58f0*/  BSSY.RECONVERGENT B5, `(.L_x_325) ;  /* 0x0000005000057945 */ /* 0x000fe20003800200 */
.L_x_326:
[----:B------:R-:W1:Y:S02]  /*5900*/  LDS R30, [R50+0x4] ;  /* 0x00000400321e7984 */ /* 0x000e640000000800 */
[----:B-1----:R-:W-:-:S05]  /*5910*/  FADD R31, R49, R30 ;  /* 0x0000001e311f7221 */ /* 0x002fca0000000000 */
[----:B------:R-:W1:Y:S02]  /*5920*/  ATOMS.CAST.SPIN P0, [R50+0x4], R30, R31 ;  /* 0x0000041e3200758d */ /* 0x000e64000180001f */
[----:B-1----:R-:W-:Y:S05]  /*5930*/  @!P0 BRA `(.L_x_326) ;  /* 0xfffffffc00f08947 */ /* 0x002fea000383ffff */
[----:B------:R-:W-:Y:S05]  /*5940*/  BSYNC.RECONVERGENT B5 ;  /* 0x0000000000057941 */ /* 0x000fea0003800200 */
.L_x_325:
[----:B------:R-:W-:Y:S01]  /*5950*/  BSSY.RECONVERGENT B5, `(.L_x_327) ;  /* 0x0000005000057945 */ /* 0x000fe20003800200 */
.L_x_328:
[----:B------:R-:W1:Y:S02]  /*5960*/  LDS R30, [R48+0x4] ;  /* 0x00000400301e7984 */ /* 0x000e640000000800 */
[----:B-1----:R-:W-:-:S05]  /*5970*/  FADD R31, R51, R30 ;  /* 0x0000001e331f7221 */ /* 0x002fca0000000000 */
[----:B------:R-:W1:Y:S02]  /*5980*/  ATOMS.CAST.SPIN P0, [R48+0x4], R30, R31 ;  /* 0x0000041e3000758d */ /* 0x000e64000180001f */
[----:B-1----:R-:W-:Y:S05]  /*5990*/  @!P0 BRA `(.L_x_328) ;  /* 0xfffffffc00f08947 */ /* 0x002fea000383ffff */
[----:B------:R-:W-:Y:S05]  /*59a0*/  BSYNC.RECONVERGENT B5 ;  /* 0x0000000000057941 */ /* 0x000fea0003800200 */
.L_x_327:
[----:B------:R-:W-:Y:S01]  /*59b0*/  BSSY.RECONVERGENT B5, `(.L_x_329) ;  /* 0x0000005000057945 */ /* 0x000fe20003800200 */
.L_x_330:
[----:B------:R-:W1:Y:S02]  /*59c0*/  LDS R30, [R38+0x4] ;  /* 0x00000400261e7984 */ /* 0x000e640000000800 */
[----:B-1----:R-:W-:-:S05]  /*59d0*/  FADD R31, R39, R30 ;  /* 0x0000001e271f7221 */ /* 0x002fca0000000000 */
[----:B------:R-:W1:Y:S02]  /*59e0*/  ATOMS.CAST.SPIN P0, [R38+0x4], R30, R31 ;  /* 0x0000041e2600758d */ /* 0x000e64000180001f */
[----:B-1----:R-:W-:Y:S05]  /*59f0*/  @!P0 BRA `(.L_x_330) ;  /* 0xfffffffc00f08947 */ /* 0x002fea000383ffff */
[----:B------:R-:W-:Y:S05]  /*5a00*/  BSYNC.RECONVERGENT B5 ;  /* 0x0000000000057941 */ /* 0x000fea0003800200 */
.L_x_329:
[----:B------:R-:W-:-:S07]  /*5a10*/  MOV R46, R20 ;  /* 0x00000014002e7202 */ /* 0x000fce0000000f00 */
.L_x_300:
[----:B------:R-:W-:Y:S05]  /*5a20*/  BSYNC.RECONVERGENT B1 ;  /* 0x0000000000017941 */ /* 0x000fea0003800200 */
.L_x_299:
[----:B------:R-:W-:-:S13]  /*5a30*/  ISETP.GE.U32.AND P0, PT, R16, 0x3, PT ;  /* 0x000000031000780c */ /* 0x000fda0003f06070 */
[----:B------:R-:W-:Y:S05]  /*5a40*/  @!P0 BRA `(.L_x_298) ;  /* 0x0000001000208947 */ /* 0x000fea0003800000 */
[----:B------:R-:W1:Y:S01]  /*5a50*/  S2R R31, SR_CgaCtaId ;  /* 0x00000000001f7919 */ /* 0x000e620000008800 */
[----:B------:R-:W-:Y:S01]  /*5a60*/  MOV R38, 0x400 ;  /* 0x0000040000267802 */ /* 0x000fe20000000f00 */
[----:B------:R-:W-:Y:S01]  /*5a70*/  BSSY.RECONVERGENT B1, `(.L_x_331) ;  /* 0x0000008000017945 */ /* 0x000fe20003800200 */
[----:B------:R-:W-:Y:S02]  /*5a80*/  IADD3 R53, PT, PT, R47, R46, RZ ;  /* 0x0000002e2f357210 */ /* 0x000fe40007ffe0ff */
[----:B-1----:R-:W-:-:S04]  /*5a90*/  LEA R38, R31, R38, 0x18 ;  /* 0x000000261f267211 */ /* 0x002fc800078ec0ff */
[----:B------:R-:W-:-:S07]  /*5aa0*/  LEA R54, R53, R38, 0x2 ;  /* 0x0000002635367211 */ /* 0x000fce00078e10ff */
.L_x_332:
[----:B------:R-:W1:Y:S02]  /*5ab0*/  LDS R30, [R54+-0x4] ;  /* 0xfffffc00361e7984 */ /* 0x000e640000000800 */
[----:B-1----:R-:W-:-:S05]  /*5ac0*/  FADD R31, R30, 1 ;  /* 0x3f8000001e1f7421 */ /* 0x002fca0000000000 */
[----:B------:R-:W1:Y:S02]  /*5ad0*/  ATOMS.CAST.SPIN P0, [R54+-0x4], R30, R31 ;  /* 0xfffffc1e3600758d */ /* 0x000e64000180001f */
[----:B-1----:R-:W-:Y:S05]  /*5ae0*/  @!P0 BRA `(.L_x_332) ;  /* 0xfffffffc00f08947 */ /* 0x002fea000383ffff */
[----:B------:R-:W-:Y:S05]  /*5af0*/  BSYNC.RECONVERGENT B1 ;  /* 0x0000000000017941 */ /* 0x000fea0003800200 */
.L_x_331:
[----:B------:R-:W-:Y:S01]  /*5b00*/  BSSY.RECONVERGENT B1, `(.L_x_333) ;  /* 0x0000006000017945 */ /* 0x000fe20003800200 */
[----:B------:R-:W-:-:S07]  /*5b10*/  LEA R53, R53, UR7, 0x2 ;  /* 0x0000000735357c11 */ /* 0x000fce000f8e10ff */
.L_x_334:
[----:B------:R-:W1:Y:S02]  /*5b20*/  LDS R30, [R53+-0x4] ;  /* 0xfffffc00351e7984 */ /* 0x000e640000000800 */
[----:B-1----:R-:W-:-:S05]  /*5b30*/  FADD R31, R13, R30 ;  /* 0x0000001e0d1f7221 */ /* 0x002fca0000000000 */
[----:B------:R-:W1:Y:S02]  /*5b40*/  ATOMS.CAST.SPIN P0, [R53+-0x4], R30, R31 ;  /* 0xfffffc1e3500758d */ /* 0x000e64000180001f */
[----:B-1----:R-:W-:Y:S05]  /*5b50*/  @!P0 BRA `(.L_x_334) ;  /* 0xfffffffc00f08947 */ /* 0x002fea000383ffff */
[----:B------:R-:W-:Y:S05]  /*5b60*/  BSYNC.RECONVERGENT B1 ;  /* 0x0000000000017941 */ /* 0x000fea0003800200 */
.L_x_333:
[----:B------:R-:W1:Y:S01]  /*5b70*/  LDC R48, c[0x0][0x3b8] ;  /* 0x0000ee00ff307b82 */ /* 0x000e620000000800 */
[----:B------:R-:W-:Y:S01]  /*5b80*/  BSSY.RECONVERGENT B1, `(.L_x_335) ;  /* 0x0000006000017945 */ /* 0x000fe20003800200 */
[----:B-1----:R-:W-:-:S07]  /*5b90*/  IMAD R52, R48, 0xc, R53 ;  /* 0x0000000c30347824 */ /* 0x002fce00078e0235 */
.L_x_336:
[----:B------:R-:W1:Y:S02]  /*5ba0*/  LDS R30, [R52+-0x4] ;  /* 0xfffffc00341e7984 */ /* 0x000e640000000800 */
[----:B-1----:R-:W-:-:S05]  /*5bb0*/  FADD R31, R49, R30 ;  /* 0x0000001e311f7221 */ /* 0x002fca0000000000 */
[----:B------:R-:W1:Y:S02]  /*5bc0*/  ATOMS.CAST.SPIN P0, [R52+-0x4], R30, R31 ;  /* 0xfffffc1e3400758d */ /* 0x000e64000180001f */
[----:B-1----:R-:W-:Y:S05]  /*5bd0*/  @!P0 BRA `(.L_x_336) ;  /* 0xfffffffc00f08947 */ /* 0x002fea000383ffff */
[----:B------:R-:W-:Y:S05]  /*5be0*/  BSYNC.RECONVERGENT B1 ;  /* 0x0000000000017941 */ /* 0x000fea0003800200 */
.L_x_335:
[----:B------:R-:W-:Y:S01]  /*5bf0*/  BSSY.RECONVERGENT B1, `(.L_x_337) ;  /* 0x0000006000017945 */ /* 0x000fe20003800200 */
[----:B------:R-:W-:-:S07]  /*5c00*/  LEA R50, R48, R53, 0x3 ;  /* 0x0000003530327211 */ /* 0x000fce00078e18ff */
.L_x_338:
[----:B------:R-:W1:Y:S02]  /*5c10*/  LDS R30, [R50+-0x4] ;  /* 0xfffffc00321e7984 */ /* 0x000e640000000800 */
[----:B-1----:R-:W-:-:S05]  /*5c20*/  FADD R31, R51, R30 ;  /* 0x0000001e331f7221 */ /* 0x002fca0000000000 */
[----:B------:R-:W1:Y:S02]  /*5c30*/  ATOMS.CAST.SPIN P0, [R50+-0x4], R30, R31 ;  /* 0xfffffc1e3200758d */ /* 0x000e64000180001f */
[----:B-1----:R-:W-:Y:S05]  /*5c40*/  @!P0 BRA `(.L_x_338) ;  /* 0xfffffffc00f08947 */ /* 0x002fea000383ffff */
[----:B------:R-:W-:Y:S05]  /*5c50*/  BSYNC.RECONVERGENT B1 ;  /* 0x0000000000017941 */ /* 0x000fea0003800200 */
.L_x_337:
[----:B------:R-:W-:Y:S01]  /*5c60*/  BSSY.RECONVERGENT B1, `(.L_x_339) ;  /* 0x0000006000017945 */ /* 0x000fe20003800200 */
[----:B------:R-:W-:-:S07]  /*5c70*/  LEA R48, R48, R54, 0x3 ;  /* 0x0000003630307211 */ /* 0x000fce00078e18ff */
.L_x_340:
[----:B------:R-:W1:Y:S02]  /*5c80*/  LDS R30, [R48+-0x4] ;  /* 0xfffffc00301e7984 */ /* 0x000e640000000800 */
[----:B-1----:R-:W-:-:S05]  /*5c90*/  FADD R31, R39, R30 ;  /* 0x0000001e271f7221 */ /* 0x002fca0000000000 */
[----:B------:R-:W1:Y:S02]  /*5ca0*/  ATOMS.CAST.SPIN P0, [R48+-0x4], R30, R31 ;  /* 0xfffffc1e3000758d */ /* 0x000e64000180001f */
[----:B-1----:R-:W-:Y:S05]  /*5cb0*/  @!P0 BRA `(.L_x_340) ;  /* 0xfffffffc00f08947 */ /* 0x002fea000383ffff */
[----:B------:R-:W-:Y:S05]  /*5cc0*/  BSYNC.RECONVERGENT B1 ;  /* 0x0000000000017941 */ /* 0x000fea0003800200 */
.L_x_339:
[----:B------:R-:W-:Y:S01]  /*5cd0*/  BSSY.RECONVERGENT B1, `(.L_x_341) ;  /* 0x0000005000017945 */ /* 0x000fe20003800200 */
.L_x_342:
[----:B------:R-:W1:Y:S02]  /*5ce0*/  LDS R30, [R54] ;  /* 0x00000000361e7984 */ /* 0x000e640000000800 */
[----:B-1----:R-:W-:-:S05]  /*5cf0*/  FADD R31, R30, 1 ;  /* 0x3f8000001e1f7421 */ /* 0x002fca0000000000 */
[----:B------:R-:W1:Y:S02]  /*5d00*/  ATOMS.CAST.SPIN P0, [R54], R30, R31 ;  /* 0x0000001e3600758d */ /* 0x000e64000180001f */
[----:B-1----:R-:W-:Y:S05]  /*5d10*/  @!P0 BRA `(.L_x_342) ;  /* 0xfffffffc00f08947 */ /* 0x002fea000383ffff */
[----:B------:R-:W-:Y:S05]  /*5d20*/  BSYNC.RECONVERGENT B1 ;  /* 0x0000000000017941 */ /* 0x000fea0003800200 */
.L_x_341:
[----:B------:R-:W-:Y:S01]  /*5d30*/  BSSY.RECONVERGENT B1, `(.L_x_343) ;  /* 0x0000005000017945 */ /* 0x000fe20003800200 */
.L_x_344:
[----:B------:R-:W1:Y:S02]  /*5d40*/  LDS R30, [R53] ;  /* 0x00000000351e7984 */ /* 0x000e640000000800 */
[----:B-1----:R-:W-:-:S05]  /*5d50*/  FADD R31, R13, R30 ;  /* 0x0000001e0d1f7221 */ /* 0x002fca0000000000 */
[----:B------:R-:W1:Y:S02]  /*5d60*/  ATOMS.CAST.SPIN P0, [R53], R30, R31 ;  /* 0x0000001e3500758d */ /* 0x000e64000180001f */
[----:B-1----:R-:W-:Y:S05]  /*5d70*/  @!P0 BRA `(.L_x_344) ;  /* 0xfffffffc00f08947 */ /* 0x002fea000383ffff */
[----:B------:R-:W-:Y:S05]  /*5d80*/  BSYNC.RECONVERGENT B1 ;  /* 0x0000000000017941 */ /* 0x000fea0003800200 */
.L_x_343:
[----:B------:R-:W-:Y:S01]  /*5d90*/  BSSY.RECONVERGENT B1, `(.L_x_345) ;  /* 0x0000005000017945 */ /* 0x000fe20003800200 */
.L_x_346:
[----:B------:R-:W1:Y:S02]  /*5da0*/  LDS R30, [R52] ;  /* 0x00000000341e7984 */ /* 0x000e640000000800 */
[----:B-1----:R-:W-:-:S05]  /*5db0*/  FADD R31, R49, R30 ;  /* 0x0000001e311f7221 */ /* 0x002fca0000000000 */
[----:B------:R-:W1:Y:S02]  /*5dc0*/  ATOMS.CAST.SPIN P0, [R52], R30, R31 ;  /* 0x0000001e3400758d */ /* 0x000e64000180001f */
[----:B-1----:R-:W-:Y:S05]  /*5dd0*/  @!P0 BRA `(.L_x_346) ;  /* 0xfffffffc00f08947 */ /* 0x002fea000383ffff */
[----:B------:R-:W-:Y:S05]  /*5de0*/  BSYNC.RECONVERGENT B1 ;  /* 0x0000000000017941 */ /* 0x000fea0003800200 */
.L_x_345:
[----:B------:R-:W-:Y:S01]  /*5df0*/  BSSY.RECONVERGENT B1, `(.L_x_347) ;  /* 0x0000005000017945 */ /* 0x000fe20003800200 */
.L_x_348:
[----:B------:R-:W1:Y:S02]  /*5e00*/  LDS R30, [R50] ;  /* 0x00000000321e7984 */ /* 0x000e640000000800 */
[----:B-1----:R-:W-:-:S05]  /*5e10*/  FADD R31, R51, R30 ;  /* 0x0000001e331f7221 */ /* 0x002fca0000000000 */
[----:B------:R-:W1:Y:S02]  /*5e20*/  ATOMS.CAST.SPIN P0, [R50], R30, R31 ;  /* 0x0000001e3200758d */ /* 0x000e64000180001f */
[----:B-1----:R-:W-:Y:S05]  /*5e30*/  @!P0 BRA `(.L_x_348) ;  /* 0xfffffffc00f08947 */ /* 0x002fea000383ffff */
[----:B------:R-:W-:Y:S05]  /*5e40*/  BSYNC.RECONVERGENT B1 ;  /* 0x0000000000017941 */ /* 0x000fea0003800200 */
.L_x_347:
[----:B------:R-:W-:Y:S01]  /*5e50*/  BSSY.RECONVERGENT B1, `(.L_x_349) ;  /* 0x0000005000017945 */ /* 0x000fe20003800200 */
.L_x_350:
[----:B------:R-:W1:Y:S02]  /*5e60*/  LDS R30, [R48] ;  /* 0x00000000301e7984 */ /* 0x000e640000000800 */
[----:B-1----:R-:W-:-:S05]  /*5e70*/  FADD R31, R39, R30 ;  /* 0x0000001e271f7221 */ /* 0x002fca0000000000 */
[----:B------:R-:W1:Y:S02]  /*5e80*/  ATOMS.CAST.SPIN P0, [R48], R30, R31 ;  /* 0x0000001e3000758d */ /* 0x000e64000180001f */
[----:B-1----:R-:W-:Y:S05]  /*5e90*/  @!P0 BRA `(.L_x_350) ;  /* 0xfffffffc00f08947 */ /* 0x002fea000383ffff */
[----:B------:R-:W-:Y:S05]  /*5ea0*/  BSYNC.RECONVERGENT B1 ;  /* 0x0000000000017941 */ /* 0x000fea0003800200 */
.L_x_349:
[----:B------:R-:W-:Y:S01]  /*5eb0*/  BSSY.RECONVERGENT B1, `(.L_x_351) ;  /* 0x0000005000017945 */ /* 0x000fe20003800200 */
.L_x_352:
[----:B------:R-:W1:Y:S02]  /*5ec0*/  LDS R30, [R54+0x4] ;  /* 0x00000400361e7984 */ /* 0x000e640000000800 */
[----:B-1----:R-:W-:-:S05]  /*5ed0*/  FADD R31, R30, 1 ;  /* 0x3f8000001e1f7421 */ /* 0x002fca0000000000 */
[----:B------:R-:W1:Y:S02]  /*5ee0*/  ATOMS.CAST.SPIN P0, [R54+0x4], R30, R31 ;  /* 0x0000041e3600758d */ /* 0x000e64000180001f */
[----:B-1----:R-:W-:Y:S05]  /*5ef0*/  @!P0 BRA `(.L_x_352) ;  /* 0xfffffffc00f08947 */ /* 0x002fea000383ffff */
[----:B------:R-:W-:Y:S05]  /*5f00*/  BSYNC.RECONVERGENT B1 ;  /* 0x0000000000017941 */ /* 0x000fea0003800200 */
.L_x_351:
[----:B------:R-:W-:Y:S01]  /*5f10*/  BSSY.RECONVERGENT B1, `(.L_x_353) ;  /* 0x0000005000017945 */ /* 0x000fe20003800200 */
.L_x_354:
[----:B------:R-:W1:Y:S02]  /*5f20*/  LDS R30, [R53+0x4] ;  /* 0x00000400351e7984 */ /* 0x000e640000000800 */
[----:B-1----:R-:W-:-:S05]  /*5f30*/  FADD R31, R13, R30 ;  /* 0x0000001e0d1f7221 */ /* 0x002fca0000000000 */
[----:B------:R-:W1:Y:S02]  /*5f40*/  ATOMS.CAST.SPIN P0, [R53+0x4], R30, R31 ;  /* 0x0000041e3500758d */ /* 0x000e64000180001f */
[----:B-1----:R-:W-:Y:S05]  /*5f50*/  @!P0 BRA `(.L_x_354) ;  /* 0xfffffffc00f08947 */ /* 0x002fea000383ffff */
[----:B------:R-:W-:Y:S05]  /*5f60*/  BSYNC.RECONVERGENT B1 ;  /* 0x0000000000017941 */ /* 0x000fea0003800200 */
.L_x_353:
[----:B------:R-:W-:Y:S01]  /*5f70*/  BSSY.RECONVERGENT B1, `(.L_x_355) ;  /* 0x0000005000017945 */ /* 0x000fe20003800200 */
.L_x_356:
[----:B------:R-:W1:Y:S02]  /*5f80*/  LDS R30, [R52+0x4] ;  /* 0x00000400341e7984 */ /* 0x000e640000000800 */
[----:B-1----:R-:W-:-:S05]  /*5f90*/  FADD R31, R49, R30 ;  /* 0x0000001e311f7221 */ /* 0x002fca0000000000 */
[----:B------:R-:W1:Y:S02]  /*5fa0*/  ATOMS.CAST.SPIN P0, [R52+0x4], R30, R31 ;  /* 0x0000041e3400758d */ /* 0x000e64000180001f */
[----:B-1----:R-:W-:Y:S05]  /*5fb0*/  @!P0 BRA `(.L_x_356) ;  /* 0xfffffffc00f08947 */ /* 0x002fea000383ffff */
[----:B------:R-:W-:Y:S05]  /*5fc0*/  BSYNC.RECONVERGENT B1 ;  /* 0x0000000000017941 */ /* 0x000fea0003800200 */
.L_x_355:
[----:B------:R-:W-:Y:S01]  /*5fd0*/  BSSY.RECONVERGENT B1, `(.L_x_357) ;  /* 0x0000005000017945 */ /* 0x000fe20003800200 */
.L_x_358:
[----:B------:R-:W1:Y:S02]  /*5fe0*/  LDS R30, [R50+0x4] ;  /* 0x00000400321e7984 */ /* 0x000e640000000800 */
[----:B-1----:R-:W-:-:S05]  /*5ff0*/  FADD R31, R51, R30 ;  /* 0x0000001e331f7221 */ /* 0x002fca0000000000 */
[----:B------:R-:W1:Y:S02]  /*6000*/  ATOMS.CAST.SPIN P0, [R50+0x4], R30, R31 ;  /* 0x0000041e3200758d */ /* 0x000e64000180001f */
[----:B-1----:R-:W-:Y:S05]  /*6010*/  @!P0 BRA `(.L_x_358) ;  /* 0xfffffffc00f08947 */ /* 0x002fea000383ffff */
[----:B------:R-:W-:Y:S05]  /*6020*/  BSYNC.RECONVERGENT B1 ;  /* 0x0000000000017941 */ /* 0x000fea0003800200 */
.L_x_357:
[----:B------:R-:W-:Y:S01]  /*6030*/  BSSY.RECONVERGENT B1, `(.L_x_359) ;  /* 0x0000005000017945 */ /* 0x000fe20003800200 */
.L_x_360:
[----:B------:R-:W1:Y:S02]  /*6040*/  LDS R30, [R48+0x4] ;  /* 0x00000400301e7984 */ /* 0x000e640000000800 */
[----:B-1----:R-:W-:-:S05]  /*6050*/  FADD R31, R39, R30 ;  /* 0x0000001e271f7221 */ /* 0x002fca0000000000 */
[----:B------:R-:W1:Y:S02]  /*6060*/  ATOMS.CAST.SPIN P0, [R48+0x4], R30, R31 ;  /* 0x0000041e3000758d */ /* 0x000e64000180001f */
[----:B-1----:R-:W-:Y:S05]  /*6070*/  @!P0 BRA `(.L_x_360) ;  /* 0xfffffffc00f08947 */ /* 0x002fea000383ffff */
[----:B------:R-:W-:Y:S05]  /*6080*/  BSYNC.RECONVERGENT B1 ;  /* 0x0000000000017941 */ /* 0x000fea0003800200 */
.L_x_359:
[----:B------:R-:W-:Y:S01]  /*6090*/  BSSY.RECONVERGENT B1, `(.L_x_361) ;  /* 0x0000005000017945 */ /* 0x000fe20003800200 */
.L_x_362:
[----:B------:R-:W1:Y:S02]  /*60a0*/  LDS R30, [R54+0x8] ;  /* 0x00000800361e7984 */ /* 0x000e640000000800 */
[----:B-1----:R-:W-:-:S05]  /*60b0*/  FADD R31, R30, 1 ;  /* 0x3f8000001e1f7421 */ /* 0x002fca0000000000 */
[----:B------:R-:W1:Y:S02]  /*60c0*/  ATOMS.CAST.SPIN P0, [R54+0x8], R30, R31 ;  /* 0x0000081e3600758d */ /* 0x000e64000180001f */
[----:B-1----:R-:W-:Y:S05]  /*60d0*/  @!P0 BRA `(.L_x_362) ;  /* 0xfffffffc00f08947 */ /* 0x002fea000383ffff */
[----:B------:R-:W-:Y:S05]  /*60e0*/  BSYNC.RECONVERGENT B1 ;  /* 0x0000000000017941 */ /* 0x000fea0003800200 */
.L_x_361:
[----:B------:R-:W-:Y:S01]  /*60f0*/  BSSY.RECONVERGENT B1, `(.L_x_363) ;  /* 0x0000005000017945 */ /* 0x000fe20003800200 */
.L_x_364:
[----:B------:R-:W1:Y:S02]  /*6100*/  LDS R30, [R53+0x8] ;  /* 0x00000800351e7984 */ /* 0x000e640000000800 */
[----:B-1----:R-:W-:-:S05]  /*6110*/  FADD R31, R13, R30 ;  /* 0x0000001e0d1f7221 */ /* 0x002fca0000000000 */
[----:B------:R-:W1:Y:S02]  /*6120*/  ATOMS.CAST.SPIN P0, [R53+0x8], R30, R31 ;  /* 0x0000081e3500758d */ /* 0x000e64000180001f */
[----:B-1----:R-:W-:Y:S05]  /*6130*/  @!P0 BRA `(.L_x_364) ;  /* 0xfffffffc00f08947 */ /* 0x002fea000383ffff */
[----:B------:R-:W-:Y:S05]  /*6140*/  BSYNC.RECONVERGENT B1 ;  /* 0x0000000000017941 */ /* 0x000fea0003800200 */
.L_x_363:
[----:B------:R-:W-:Y:S01]  /*6150*/  BSSY.RECONVERGENT B1, `(.L_x_365) ;  /* 0x0000005000017945 */ /* 0x000fe20003800200 */
.L_x_366:
[----:B------:R-:W1:Y:S02]  /*6160*/  LDS R30, [R52+0x8] ;  /* 0x00000800341e7984 */ /* 0x000e640000000800 */
[----:B-1----:R-:W-:-:S05]  /*6170*/  FADD R31, R49, R30 ;  /* 0x0000001e311f7221 */ /* 0x002fca0000000000 */
[----:B------:R-:W1:Y:S02]  /*6180*/  ATOMS.CAST.SPIN P0, [R52+0x8], R30, R31 ;  /* 0x0000081e3400758d */ /* 0x000e64000180001f */
[----:B-1----:R-:W-:Y:S05]  /*6190*/  @!P0 BRA `(.L_x_366) ;  /* 0xfffffffc00f08947 */ /* 0x002fea000383ffff */
[----:B------:R-:W-:Y:S05]  /*61a0*/  BSYNC.RECONVERGENT B1 ;  /* 0x0000000000017941 */ /* 0x000fea0003800200 */
.L_x_365:
[----:B------:R-:W-:Y:S01]  /*61b0*/  BSSY.RECONVERGENT B1, `(.L_x_367) ;  /* 0x0000005000017945 */ /* 0x000fe20003800200 */
.L_x_368:
[----:B------:R-:W1:Y:S02]  /*61c0*/  LDS R30, [R50+0x8] ;  /* 0x00000800321e7984 */ /* 0x000e640000000800 */
[----:B-1----:R-:W-:-:S05]  /*61d0*/  FADD R31, R51, R30 ;  /* 0x0000001e331f7221 */ /* 0x002fca0000000000 */
[----:B------:R-:W1:Y:S02]  /*61e0*/  ATOMS.CAST.SPIN P0, [R50+0x8], R30, R31 ;  /* 0x0000081e3200758d */ /* 0x000e64000180001f */
[----:B-1----:R-:W-:Y:S05]  /*61f0*/  @!P0 BRA `(.L_x_368) ;  /* 0xfffffffc00f08947 */ /* 0x002fea000383ffff */
[----:B------:R-:W-:Y:S05]  /*6200*/  BSYNC.RECONVERGENT B1 ;  /* 0x0000000000017941 */ /* 0x000fea0003800200 */
.L_x_367:
[----:B------:R-:W-:Y:S01]  /*6210*/  BSSY.RECONVERGENT B1, `(.L_x_369) ;  /* 0x0000005000017945 */ /* 0x000fe20003800200 */
.L_x_370:
[----:B------:R-:W1:Y:S02]  /*6220*/  LDS R30, [R48+0x8] ;  /* 0x00000800301e7984 */ /* 0x000e640000000800 */
[----:B-1----:R-:W-:-:S05]  /*6230*/  FADD R31, R39, R30 ;  /* 0x0000001e271f7221 */ /* 0x002fca0000000000 */
[----:B------:R-:W1:Y:S02]  /*6240*/  ATOMS.CAST.SPIN P0, [R48+0x8], R30, R31 ;  /* 0x0000081e3000758d */ /* 0x000e64000180001f */
[----:B-1----:R-:W-:Y:S05]  /*6250*/  @!P0 BRA `(.L_x_370) ;  /* 0xfffffffc00f08947 */ /* 0x002fea000383ffff */
[----:B------:R-:W-:Y:S05]  /*6260*/  BSYNC.RECONVERGENT B1 ;  /* 0x0000000000017941 */ /* 0x000fea0003800200 */
.L_x_369:
[----:B------:R-:W-:-:S04]  /*6270*/  IADD3 R46, PT, PT, R46, 0x4, RZ ;  /* 0x000000042e2e7810 */ /* 0x000fc80007ffe0ff */
[----:B------:R-:W-:-:S13]  /*6280*/  ISETP.NE.AND P0, PT, R46, R17, PT ;  /* 0x000000112e00720c */ /* 0x000fda0003f05270 */
[----:B------:R-:W-:Y:S05]  /*6290*/  @!P0 BRA `(.L_x_298) ;  /* 0x00000008000c8947 */ /* 0x000fea0003800000 */
.L_x_411:
[----:B------:R-:W-:Y:S01]  /*62a0*/  IADD3 R53, PT, PT, R47, R46, RZ ;  /* 0x0000002e2f357210 */ /* 0x000fe20007ffe0ff */
[----:B------:R-:W-:Y:S05]  /*62b0*/  YIELD ;  /* 0x0000000000007946 */ /* 0x000fea0003800000 */
[----:B------:R-:W-:Y:S01]  /*62c0*/  BSSY.RECONVERGENT B1, `(.L_x_371) ;  /* 0x0000006000017945 */ /* 0x000fe20003800200 */
[----:B------:R-:W-:-:S07]  /*62d0*/  LEA R54, R53, R38, 0x2 ;  /* 0x0000002635367211 */ /* 0x000fce00078e10ff */
.L_x_372:
[----:B------:R-:W1:Y:S02]  /*62e0*/  LDS R30, [R54+-0x4] ;  /* 0xfffffc00361e7984 */ /* 0x000e640000000800 */
[----:B-1----:R-:W-:-:S05]  /*62f0*/  FADD R31, R30, 1 ;  /* 0x3f8000001e1f7421 */ /* 0x002fca0000000000 */
[----:B------:R-:W1:Y:S02]  /*6300*/  ATOMS.CAST.SPIN P0, [R54+-0x4], R30, R31 ;  /* 0xfffffc1e3600758d */ /* 0x000e64000180001f */
[----:B-1----:R-:W-:Y:S05]  /*6310*/  @!P0 BRA `(.L_x_372) ;  /* 0xfffffffc00f08947 */ /* 0x002fea000383ffff */
[----:B------:R-:W-:Y:S05]  /*6320*/  BSYNC.RECONVERGENT B1 ;  /* 0x0000000000017941 */ /* 0x000fea0003800200 */
.L_x_371:
[----:B------:R-:W-:Y:S01]  /*6330*/  BSSY.RECONVERGENT B1, `(.L_x_373) ;  /* 0x0000006000017945 */ /* 0x000fe20003800200 */
[----:B------:R-:W-:-:S07]  /*6340*/  LEA R53, R53, UR7, 0x2 ;  /* 0x0000000735357c11 */ /* 0x000fce000f8e10ff */
.L_x_374:
[----:B------:R-:W1:Y:S02]  /*6350*/  LDS R30, [R53+-0x4] ;  /* 0xfffffc00351e7984 */ /* 0x000e640000000800 */
[----:B-1----:R-:W-:-:S05]  /*6360*/  FADD R31, R13, R30 ;  /* 0x0000001e0d1f7221 */ /* 0x002fca0000000000 */
[----:B------:R-:W1:Y:S02]  /*6370*/  ATOMS.CAST.SPIN P0, [R53+-0x4], R30, R31 ;  /* 0xfffffc1e3500758d */ /* 0x000e64000180001f */
[----:B-1----:R-:W-:Y:S05]  /*6380*/  @!P0 BRA `(.L_x_374) ;  /* 0xfffffffc00f08947 */ /* 0x002fea000383ffff */
[----:B------:R-:W-:Y:S05]  /*6390*/  BSYNC.RECONVERGENT B1 ;  /* 0x0000000000017941 */ /* 0x000fea0003800200 */
.L_x_373:
[----:B------:R-:W1:Y:S01]  /*63a0*/  LDC R48, c[0x0][0x3b8] ;  /* 0x0000ee00ff307b82 */ /* 0x000e620000000800 */
[----:B------:R-:W-:Y:S01]  /*63b0*/  BSSY.RECONVERGENT B1, `(.L_x_375) ;  /* 0x0000006000017945 */ /* 0x000fe20003800200 */
[----:B-1----:R-:W-:-:S07]  /*63c0*/  IMAD R52, R48, 0xc, R53 ;  /* 0x0000000c30347824 */ /* 0x002fce00078e0235 */
.L_x_376:
[----:B------:R-:W1:Y:S02]  /*63d0*/  LDS R30, [R52+-0x4] ;  /* 0xfffffc00341e7984 */ /* 0x000e640000000800 */
[----:B-1----:R-:W-:-:S05]  /*63e0*/  FADD R31, R49, R30 ;  /* 0x0000001e311f7221 */ /* 0x002fca0000000000 */
[----:B------:R-:W1:Y:S02]  /*63f0*/  ATOMS.CAST.SPIN P0, [R52+-0x4], R30, R31 ;  /* 0xfffffc1e3400758d */ /* 0x000e64000180001f */
[----:B-1----:R-:W-:Y:S05]  /*6400*/  @!P0 BRA `(.L_x_376) ;  /* 0xfffffffc00f08947 */ /* 0x002fea000383ffff */
[----:B------:R-:W-:Y:S05]  /*6410*/  BSYNC.RECONVERGENT B1 ;  /* 0x0000000000017941 */ /* 0x000fea0003800200 */
.L_x_375:
[----:B------:R-:W-:Y:S01]  /*6420*/  BSSY.RECONVERGENT B1, `(.L_x_377) ;  /* 0x0000006000017945 */ /* 0x000fe20003800200 */
[----:B------:R-:W-:-:S07]  /*6430*/  LEA R50, R48, R53, 0x3 ;  /* 0x0000003530327211 */ /* 0x000fce00078e18ff */
.L_x_378:
[----:B------:R-:W1:Y:S02]  /*6440*/  LDS R30, [R50+-0x4] ;  /* 0xfffffc00321e7984 */ /* 0x000e640000000800 */
[----:B-1----:R-:W-:-:S05]  /*6450*/  FADD R31, R51, R30 ;  /* 0x0000001e331f7221 */ /* 0x002fca0000000000 */
[----:B------:R-:W1:Y:S02]  /*6460*/  ATOMS.CAST.SPIN P0, [R50+-0x4], R30, R31 ;  /* 0xfffffc1e3200758d */ /* 0x000e64000180001f */
[----:B-1----:R-:W-:Y:S05]  /*6470*/  @!P0 BRA `(.L_x_378) ;  /* 0xfffffffc00f08947 */ /* 0x002fea000383ffff */
[----:B------:R-:W-:Y:S05]  /*6480*/  BSYNC.RECONVERGENT B1 ;  /* 0x0000000000017941 */ /* 0x000fea0003800200 */
.L_x_377:
[----:B------:R-:W-:Y:S01]  /*6490*/  BSSY.RECONVERGENT B1, `(.L_x_379) ;  /* 0x0000006000017945 */ /* 0x000fe20003800200 */
[----:B------:R-:W-:-:S07]  /*64a0*/  LEA R48, R48, R54, 0x3 ;  /* 0x0000003630307211 */ /* 0x000fce00078e18ff */
.L_x_380:
[----:B------:R-:W1:Y:S02]  /*64b0*/  LDS R30, [R48+-0x4] ;  /* 0xfffffc00301e7984 */ /* 0x000e640000000800 */
[----:B-1----:R-:W-:-:S05]  /*64c0*/  FADD R31, R39, R30 ;  /* 0x0000001e271f7221 */ /* 0x002fca0000000000 */
[----:B------:R-:W1:Y:S02]  /*64d0*/  ATOMS.CAST.SPIN P0, [R48+-0x4], R30, R31 ;  /* 0xfffffc1e3000758d */ /* 0x000e64000180001f */
[----:B-1----:R-:W-:Y:S05]  /*64e0*/  @!P0 BRA `(.L_x_380) ;  /* 0xfffffffc00f08947 */ /* 0x002fea000383ffff */
[----:B------:R-:W-:Y:S05]  /*64f0*/  BSYNC.RECONVERGENT B1 ;  /* 0x0000000000017941 */ /* 0x000fea0003800200 */
.L_x_379:
[----:B------:R-:W-:Y:S01]  /*6500*/  BSSY.RECONVERGENT B1, `(.L_x_381) ;  /* 0x0000005000017945 */ /* 0x000fe20003800200 */
.L_x_382:
[----:B------:R-:W1:Y:S02]  /*6510*/  LDS R30, [R54] ;  /* 0x00000000361e7984 */ /* 0x000e640000000800 */
[----:B-1----:R-:W-:-:S05]  /*6520*/  FADD R31, R30, 1 ;  /* 0x3f8000001e1f7421 */ /* 0x002fca0000000000 */
[----:B------:R-:W1:Y:S02]  /*6530*/  ATOMS.CAST.SPIN P0, [R54], R30, R31 ;  /* 0x0000001e3600758d */ /* 0x000e64000180001f */
[----:B-1----:R-:W-:Y:S05]  /*6540*/  @!P0 BRA `(.L_x_382) ;  /* 0xfffffffc00f08947 */ /* 0x002fea000383ffff */
[----:B------:R-:W-:Y:S05]  /*6550*/  BSYNC.RECONVERGENT B1 ;  /* 0x0000000000017941 */ /* 0x000fea0003800200 */
.L_x_381:
[----:B------:R-:W-:Y:S01]  /*6560*/  BSSY.RECONVERGENT B1, `(.L_x_383) ;  /* 0x0000005000017945 */ /* 0x000fe20003800200 */
.L_x_384:
[----:B------:R-:W1:Y:S02]  /*6570*/  LDS R30, [R53] ;  /* 0x00000000351e7984 */ /* 0x000e640000000800 */
[----:B-1----:R-:W-:-:S05]  /*6580*/  FADD R31, R13, R30 ;  /* 0x0000001e0d1f7221 */ /* 0x002fca0000000000 */
[----:B------:R-:W1:Y:S02]  /*6590*/  ATOMS.CAST.SPIN P0, [R53], R30, R31 ;  /* 0x0000001e3500758d */ /* 0x000e64000180001f */
[----:B-1----:R-:W-:Y:S05]  /*65a0*/  @!P0 BRA `(.L_x_384) ;  /* 0xfffffffc00f08947 */ /* 0x002fea000383ffff */
[----:B------:R-:W-:Y:S05]  /*65b0*/  BSYNC.RECONVERGENT B1 ;  /* 0x0000000000017941 */ /* 0x000fea0003800200 */
.L_x_383:
[----:B------:R-:W-:Y:S01]  /*65c0*/  BSSY.RECONVERGENT B1, `(.L_x_385) ;  /* 0x0000005000017945 */ /* 0x000fe20003800200 */
.L_x_386:
[----:B------:R-:W1:Y:S02]  /*65d0*/  LDS R30, [R52] ;  /* 0x00000000341e7984 */ /* 0x000e640000000800 */
[----:B-1----:R-:W-:-:S05]  /*65e0*/  FADD R31, R49, R30 ;  /* 0x0000001e311f7221 */ /* 0x002fca0000000000 */
[----:B------:R-:W1:Y:S02]  /*65f0*/  ATOMS.CAST.SPIN P0, [R52], R30, R31 ;  /* 0x0000001e3400758d */ /* 0x000e64000180001f */
[----:B-1----:R-:W-:Y:S05]  /*6600*/  @!P0 BRA `(.L_x_386) ;  /* 0xfffffffc00f08947 */ /* 0x002fea000383ffff */
[----:B------:R-:W-:Y:S05]  /*6610*/  BSYNC.RECONVERGENT B1 ;  /* 0x0000000000017941 */ /* 0x000fea0003800200 */
.L_x_385:
[----:B------:R-:W-:Y:S01]  /*6620*/  BSSY.RECONVERGENT B1, `(.L_x_387) ;  /* 0x0000005000017945 */ /* 0x000fe20003800200 */
.L_x_388:
[----:B------:R-:W1:Y:S02]  /*6630*/  LDS R30, [R50] ;  /* 0x00000000321e7984 */ /* 0x000e640000000800 */
[----:B-1----:R-:W-:-:S05]  /*6640*/  FADD R31, R51, R30 ;  /* 0x0000001e331f7221 */ /* 0x002fca0000000000 */
[----:B------:R-:W1:Y:S02]  /*6650*/  ATOMS.CAST.SPIN P0, [R50], R30, R31 ;  /* 0x0000001e3200758d */ /* 0x000e64000180001f */
[----:B-1----:R-:W-:Y:S05]  /*6660*/  @!P0 BRA `(.L_x_388) ;  /* 0xfffffffc00f08947 */ /* 0x002fea000383ffff */
[----:B------:R-:W-:Y:S05]  /*6670*/  BSYNC.RECONVERGENT B1 ;  /* 0x0000000000017941 */ /* 0x000fea0003800200 */
.L_x_387:
[----:B------:R-:W-:Y:S01]  /*6680*/  BSSY.RECONVERGENT B1, `(.L_x_389) ;  /* 0x0000005000017945 */ /* 0x000fe20003800200 */
.L_x_390:
[----:B------:R-:W1:Y:S02]  /*6690*/  LDS R30, [R48] ;  /* 0x00000000301e7984 */ /* 0x000e640000000800 */
[----:B-1----:R-:W-:-:S05]  /*66a0*/  FADD R31, R39, R30 ;  /* 0x0000001e271f7221 */ /* 0x002fca0000000000 */
[----:B------:R-:W1:Y:S02]  /*66b0*/  ATOMS.CAST.SPIN P0, [R48], R30, R31 ;  /* 0x0000001e3000758d */ /* 0x000e64000180001f */
[----:B-1----:R-:W-:Y:S05]  /*66c0*/  @!P0 BRA `(.L_x_390) ;  /* 0xfffffffc00f08947 */ /* 0x002fea000383ffff */
[----:B------:R-:W-:Y:S05]  /*66d0*/  BSYNC.RECONVERGENT B1 ;  /* 0x0000000000017941 */ /* 0x000fea0003800200 */
.L_x_389:
[----:B------:R-:W-:Y:S01]  /*66e0*/  BSSY.RECONVERGENT B1, `(.L_x_391) ;  /* 0x0000005000017945 */ /* 0x000fe20003800200 */
.L_x_392:
[----:B------:R-:W1:Y:S02]  /*66f0*/  LDS R30, [R54+0x4] ;  /* 0x00000400361e7984 */ /* 0x000e640000000800 */
[----:B-1----:R-:W-:-:S05]  /*6700*/  FADD R31, R30, 1 ;  /* 0x3f8000001e1f7421 */ /* 0x002fca0000000000 */
[----:B------:R-:W1:Y:S02]  /*6710*/  ATOMS.CAST.SPIN P0, [R54+0x4], R30, R31 ;  /* 0x0000041e3600758d */ /* 0x000e64000180001f */
[----:B-1----:R-:W-:Y:S05]  /*6720*/  @!P0 BRA `(.L_x_392) ;  /* 0xfffffffc00f08947 */ /* 0x002fea000383ffff */
[----:B------:R-:W-:Y:S05]  /*6730*/  BSYNC.RECONVERGENT B1 ;  /* 0x0000000000017941 */ /* 0x000fea0003800200 */
.L_x_391:
[----:B------:R-:W-:Y:S01]  /*6740*/  BSSY.RECONVERGENT B1, `(.L_x_393) ;  /* 0x0000005000017945 */ /* 0x000fe20003800200 */
.L_x_394:
[----:B------:R-:W1:Y:S02]  /*6750*/  LDS R30, [R53+0x4] ;  /* 0x00000400351e7984 */ /* 0x000e640000000800 */
[----:B-1----:R-:W-:-:S05]  /*6760*/  FADD R31, R13, R30 ;  /* 0x0000001e0d1f7221 */ /* 0x002fca0000000000 */
[----:B------:R-:W1:Y:S02]  /*6770*/  ATOMS.CAST.SPIN P0, [R53+0x4], R30, R31 ;  /* 0x0000041e3500758d */ /* 0x000e64000180001f */
[----:B-1----:R-:W-:Y:S05]  /*6780*/  @!P0 BRA `(.L_x_394) ;  /* 0xfffffffc00f08947 */ /* 0x002fea000383ffff */
[----:B------:R-:W-:Y:S05]  /*6790*/  BSYNC.RECONVERGENT B1 ;  /* 0x0000000000017941 */ /* 0x000fea0003800200 */
.L_x_393:
[----:B------:R-:W-:Y:S01]  /*67a0*/  BSSY.RECONVERGENT B1, `(.L_x_395) ;  /* 0x0000005000017945 */ /* 0x000fe20003800200 */
.L_x_396:
[----:B------:R-:W1:Y:S02]  /*67b0*/  LDS R30, [R52+0x4] ;  /* 0x00000400341e7984 */ /* 0x000e640000000800 */
[----:B-1----:R-:W-:-:S05]  /*67c0*/  FADD R31, R49, R30 ;  /* 0x0000001e311f7221 */ /* 0x002fca0000000000 */
[----:B------:R-:W1:Y:S02]  /*67d0*/  ATOMS.CAST.SPIN P0, [R52+0x4], R30, R31 ;  /* 0x0000041e3400758d */ /* 0x000e64000180001f */
[----:B-1----:R-:W-:Y:S05]  /*67e0*/  @!P0 BRA `(.L_x_396) ;  /* 0xfffffffc00f08947 */ /* 0x002fea000383ffff */
[----:B------:R-:W-:Y:S05]  /*67f0*/  BSYNC.RECONVERGENT B1 ;  /* 0x0000000000017941 */ /* 0x000fea0003800200 */
.L_x_395:
[----:B------:R-:W-:Y:S01]  /*6800*/  BSSY.RECONVERGENT B1, `(.L_x_397) ;  /* 0x0000005000017945 */ /* 0x000fe20003800200 */
.L_x_398:
[----:B------:R-:W1:Y:S02]  /*6810*/  LDS R30, [R50+0x4] ;  /* 0x00000400321e7984 */ /* 0x000e640000000800 */
[----:B-1----:R-:W-:-:S05]  /*6820*/  FADD R31, R51, R30 ;  /* 0x0000001e331f7221 */ /* 0x002fca0000000000 */
[----:B------:R-:W1:Y:S02]  /*6830*/  ATOMS.CAST.SPIN P0, [R50+0x4], R30, R31 ;  /* 0x0000041e3200758d */ /* 0x000e64000180001f */
[----:B-1----:R-:W-:Y:S05]  /*6840*/  @!P0 BRA `(.L_x_398) ;  /* 0xfffffffc00f08947 */ /* 0x002fea000383ffff */
[----:B------:R-:W-:Y:S05]  /*6850*/  BSYNC.RECONVERGENT B1 ;  /* 0x0000000000017941 */ /* 0x000fea0003800200 */
.L_x_397:
[----:B------:R-:W-:Y:S01]  /*6860*/  BSSY.RECONVERGENT B1, `(.L_x_399) ;  /* 0x0000005000017945 */ /* 0x000fe20003800200 */
.L_x_400:
[----:B------:R-:W1:Y:S02]  /*6870*/  LDS R30, [R48+0x4] ;  /* 0x00000400301e7984 */ /* 0x000e640000000800 */
[----:B-1----:R-:W-:-:S05]  /*6880*/  FADD R31, R39, R30 ;  /* 0x0000001e271f7221 */ /* 0x002fca0000000000 */
[----:B------:R-:W1:Y:S02]  /*6890*/  ATOMS.CAST.SPIN P0, [R48+0x4], R30, R31 ;  /* 0x0000041e3000758d */ /* 0x000e64000180001f */
[----:B-1----:R-:W-:Y:S05]  /*68a0*/  @!P0 BRA `(.L_x_400) ;  /* 0xfffffffc00f08947 */ /* 0x002fea000383ffff */
[----:B------:R-:W-:Y:S05]  /*68b0*/  BSYNC.RECONVERGENT B1 ;  /* 0x0000000000017941 */ /* 0x000fea0003800200 */
.L_x_399:
[----:B------:R-:W-:Y:S01]  /*68c0*/  BSSY.RECONVERGENT B1, `(.L_x_401) ;  /* 0x0000005000017945 */ /* 0x000fe20003800200 */
.L_x_402:
[----:B------:R-:W1:Y:S02]  /*68d0*/  LDS R30, [R54+0x8] ;  /* 0x00000800361e7984 */ /* 0x000e640000000800 */
[----:B-1----:R-:W-:-:S05]  /*68e0*/  FADD R31, R30, 1 ;  /* 0x3f8000001e1f7421 */ /* 0x002fca0000000000 */
[----:B------:R-:W1:Y:S02]  /*68f0*/  ATOMS.CAST.SPIN P0, [R54+0x8], R30, R31 ;  /* 0x0000081e3600758d */ /* 0x000e64000180001f */
[----:B-1----:R-:W-:Y:S05]  /*6900*/  @!P0 BRA `(.L_x_402) ;  /* 0xfffffffc00f08947 */ /* 0x002fea000383ffff */
[----:B------:R-:W-:Y:S05]  /*6910*/  BSYNC.RECONVERGENT B1 ;  /* 0x0000000000017941 */ /* 0x000fea0003800200 */
.L_x_401:
[----:B------:R-:W-:Y:S01]  /*6920*/  BSSY.RECONVERGENT B1, `(.L_x_403) ;  /* 0x0000005000017945 */ /* 0x000fe20003800200 */
.L_x_404:
[----:B------:R-:W1:Y:S02]  /*6930*/  LDS R30, [R53+0x8] ;  /* 0x00000800351e7984 */ /* 0x000e640000000800 */
[----:B-1----:R-:W-:-:S05]  /*6940*/  FADD R31, R13, R30 ;  /* 0x0000001e0d1f7221 */ /* 0x002fca0000000000 */
[----:B------:R-:W1:Y:S02]  /*6950*/  ATOMS.CAST.SPIN P0, [R53+0x8], R30, R31 ;  /* 0x0000081e3500758d */ /* 0x000e64000180001f */
[----:B-1----:R-:W-:Y:S05]  /*6960*/  @!P0 BRA `(.L_x_404) ;  /* 0xfffffffc00f08947 */ /* 0x002fea000383ffff */
[----:B------:R-:W-:Y:S05]  /*6970*/  BSYNC.RECONVERGENT B1 ;  /* 0x0000000000017941 */ /* 0x000fea0003800200 */
.L_x_403:
[----:B------:R-:W-:Y:S01]  /*6980*/  BSSY.RECONVERGENT B1, `(.L_x_405) ;  /* 0x0000005000017945 */ /* 0x000fe20003800200 */
.L_x_406:
[----:B------:R-:W1:Y:S02]  /*6990*/  LDS R30, [R52+0x8] ;  /* 0x00000800341e7984 */ /* 0x000e640000000800 */
[----:B-1----:R-:W-:-:S05]  /*69a0*/  FADD R31, R49, R30 ;  /* 0x0000001e311f7221 */ /* 0x002fca0000000000 */
[----:B------:R-:W1:Y:S02]  /*69b0*/  ATOMS.CAST.SPIN P0, [R52+0x8], R30, R31 ;  /* 0x0000081e3400758d */ /* 0x000e64000180001f */
[----:B-1----:R-:W-:Y:S05]  /*69c0*/  @!P0 BRA `(.L_x_406) ;  /* 0xfffffffc00f08947 */ /* 0x002fea000383ffff */
[----:B------:R-:W-:Y:S05]  /*69d0*/  BSYNC.RECONVERGENT B1 ;  /* 0x0000000000017941 */ /* 0x000fea0003800200 */
.L_x_405:
[----:B------:R-:W-:Y:S01]  /*69e0*/  BSSY.RECONVERGENT B1, `(.L_x_407) ;  /* 0x0000005000017945 */ /* 0x000fe20003800200 */
.L_x_408:
[----:B------:R-:W1:Y:S02]  /*69f0*/  LDS R30, [R50+0x8] ;  /* 0x00000800321e7984 */ /* 0x000e640000000800 */
[----:B-1----:R-:W-:-:S05]  /*6a00*/  FADD R31, R51, R30 ;  /* 0x0000001e331f7221 */ /* 0x002fca0000000000 */
[----:B------:R-:W1:Y:S02]  /*6a10*/  ATOMS.CAST.SPIN P0, [R50+0x8], R30, R31 ;  /* 0x0000081e3200758d */ /* 0x000e64000180001f */
[----:B-1----:R-:W-:Y:S05]  /*6a20*/  @!P0 BRA `(.L_x_408) ;  /* 0xfffffffc00f08947 */ /* 0x002fea000383ffff */
[----:B------:R-:W-:Y:S05]  /*6a30*/  BSYNC.RECONVERGENT B1 ;  /* 0x0000000000017941 */ /* 0x000fea0003800200 */
.L_x_407:
[----:B------:R-:W-:Y:S01]  /*6a40*/  BSSY.RECONVERGENT B1, `(.L_x_409) ;  /* 0x0000005000017945 */ /* 0x000fe20003800200 */
.L_x_410:
[----:B------:R-:W1:Y:S02]  /*6a50*/  LDS R30, [R48+0x8] ;  /* 0x00000800301e7984 */ /* 0x000e640000000800 */
[----:B-1----:R-:W-:-:S05]  /*6a60*/  FADD R31, R39, R30 ;  /* 0x0000001e271f7221 */ /* 0x002fca0000000000 */
[----:B------:R-:W1:Y:S02]  /*6a70*/  ATOMS.CAST.SPIN P0, [R48+0x8], R30, R31 ;  /* 0x0000081e3000758d */ /* 0x000e64000180001f */
[----:B-1----:R-:W-:Y:S05]  /*6a80*/  @!P0 BRA `(.L_x_410) ;  /* 0xfffffffc00f08947 */ /* 0x002fea000383ffff */
[----:B------:R-:W-:Y:S05]  /*6a90*/  BSYNC.RECONVERGENT B1 ;  /* 0x0000000000017941 */ /* 0x000fea0003800200 */
.L_x_409:
[----:B------:R-:W-:-:S04]  /*6aa0*/  IADD3 R46, PT, PT, R46, 0x4, RZ ;  /* 0x000000042e2e7810 */ /* 0x000fc80007ffe0ff */
[----:B------:R-:W-:-:S13]  /*6ab0*/  ISETP.NE.AND P0, PT, R46, R17, PT ;  /* 0x000000112e00720c */ /* 0x000fda0003f05270 */
[----:B------:R-:W-:Y:S05]  /*6ac0*/  @P0 BRA `(.L_x_411) ;  /* 0xfffffff400f40947 */ /* 0x000fea000383ffff */
.L_x_298:
[----:B------:R-:W-:Y:S05]  /*6ad0*/  BSYNC B4 ;  /* 0x0000000000047941 */ /* 0x000fea0003800000 */
.L_x_297:
[----:B------:R-:W-:Y:S05]  /*6ae0*/  BRA `(.L_x_295) ;  /* 0x0000001000107947 */ /* 0x000fea0003800000 */
.L_x_296:
[----:B------:R-:W-:-:S13]  /*6af0*/  ISETP.LT.OR P0, PT, R15, R12, P0 ;  /* 0x0000000c0f00720c */ /* 0x000fda0000701670 */
[----:B------:R-:W-:Y:S05]  /*6b00*/  @P0 BRA `(.L_x_295) ;  /* 0x0000001000080947 */ /* 0x000fea0003800000 */
[----:B------:R-:W1:Y:S01]  /*6b10*/  LDCU UR4, c[0x0][0x3f8] ;  /* 0x00007f00ff0477ac */ /* 0x000e620008000800 */
[----:B------:R-:W-:Y:S01]  /*6b20*/  ISETP.NE.AND P0, PT, R24, RZ, PT ;  /* 0x000000ff1800720c */ /* 0x000fe20003f05270 */
[----:B------:R-:W-:Y:S01]  /*6b30*/  FADD R30, -R27, R49 ;  /* 0x000000311b1e7221 */ /* 0x000fe20000000100 */
[----:B------:R-:W-:Y:S01]  /*6b40*/  FADD R39, R29, -R51 ;  /* 0x800000331d277221 */ /* 0x000fe20000000000 */
[----:B------:R-:W-:Y:S01]  /*6b50*/  FADD R49, R27, R49 ;  /* 0x000000311b317221 */ /* 0x000fe20000000000 */
[----:B------:R-:W-:Y:S01]  /*6b60*/  BSSY.RECONVERGENT B1, `(.L_x_412) ;  /* 0x0000074000017945 */ /* 0x000fe20003800200 */
[----:B------:R-:W-:Y:S01]  /*6b70*/  MOV R46, R12 ;  /* 0x0000000c002e7202 */ /* 0x000fe20000000f00 */
[----:B------:R-:W-:Y:S01]  /*6b80*/  FMUL R39, R39, R30 ;  /* 0x0000001e27277220 */ /* 0x000fe20000400000 */
[----:B------:R-:W-:Y:S01]  /*6b90*/  FADD R30, R29, R51 ;  /* 0x000000331d1e7221 */ /* 0x000fe20000000000 */
[----:B------:R-:W-:-:S03]  /*6ba0*/  FMUL R51, R49, 0.5 ;  /* 0x3f00000031337820 */ /* 0x000fc60000400000 */
[----:B------:R-:W-:Y:S01]  /*6bb0*/  FMUL R49, R30, 0.5 ;  /* 0x3f0000001e317820 */ /* 0x000fe20000400000 */
[----:B-1----:R-:W-:-:S04]  /*6bc0*/  IMAD R38, R21, UR4, R28 ;  /* 0x0000000415267c24 */ /* 0x002fc8000f8e021c */
[----:B------:R-:W-:Y:S01]  /*6bd0*/  IMAD R47, R25, R38, RZ ;  /* 0x00000026192f7224 */ /* 0x000fe200078e02ff */
[----:B------:R-:W-:Y:S06]  /*6be0*/  @!P0 BRA `(.L_x_413) ;  /* 0x0000000400ac8947 */ /* 0x000fec0003800000 */
[----:B------:R-:W1:Y:S01]  /*6bf0*/  S2UR UR6, SR_CgaCtaId ;  /* 0x00000000000679c3 */ /* 0x000e620000008800 */
[----:B------:R-:W-:Y:S01]  /*6c00*/  UMOV UR4, 0x400 ;  /* 0x0000040000047882 */ /* 0x000fe20000000000 */
[----:B------:R-:W-:Y:S01]  /*6c10*/  IADD3 R52, PT, PT, R47, R12, RZ ;  /* 0x0000000c2f347210 */ /* 0x000fe20007ffe0ff */
[----:B------:R-:W-:Y:S01]  /*6c20*/  BSSY.RECONVERGENT B4, `(.L_x_414) ;  /* 0x0000008000047945 */ /* 0x000fe20003800200 */
[----:B------:R-:W-:Y:S01]  /*6c30*/  ISETP.NE.AND P0, PT, R24, 0x1, PT ;  /* 0x000000011800780c */ /* 0x000fe20003f05270 */
[----:B-1----:R-:W-:-:S06]  /*6c40*/  ULEA UR4, UR6, UR4, 0x18 ;  /* 0x0000000406047291 */ /* 0x002fcc000f8ec0ff */
[----:B------:R-:W-:-:S07]  /*6c50*/  LEA R53, R52, UR4, 0x2 ;  /* 0x0000000434357c11 */ /* 0x000fce000f8e10ff */
.L_x_415:
[----:B------:R-:W1:Y:S02]  /*6c60*/  LDS R30, [R53+-0x4] ;  /* 0xfffffc00351e7984 */ /* 0x000e640000000800 */
[----:B-1----:R-:W-:-:S05]  /*6c70*/  FADD R31, R30, 1 ;  /* 0x3f8000001e1f7421 */ /* 0x002fca0000000000 */
[----:B------:R-:W1:Y:S02]  /*6c80*/  ATOMS.CAST.SPIN P1, [R53+-0x4], R30, R31 ;  /* 0xfffffc1e3500758d */ /* 0x000e64000182001f */
[----:B-1----:R-:W-:Y:S05]  /*6c90*/  @!P1 BRA `(.L_x_415) ;  /* 0xfffffffc00f09947 */ /* 0x002fea000383ffff */
[----:B------:R-:W-:Y:S05]  /*6ca0*/  BSYNC.RECONVERGENT B4 ;  /* 0x0000000000047941 */ /* 0x000fea0003800200 */
.L_x_414:
[----:B------:R-:W-:Y:S01]  /*6cb0*/  BSSY.RECONVERGENT B4, `(.L_x_416) ;  /* 0x0000006000047945 */ /* 0x000fe20003800200 */
[----:B------:R-:W-:-:S07]  /*6cc0*/  LEA R52, R52, UR7, 0x2 ;  /* 0x0000000734347c11 */ /* 0x000fce000f8e10ff */
.L_x_417:
[----:B------:R-:W1:Y:S02]  /*6cd0*/  LDS R30, [R52+-0x4] ;  /* 0xfffffc00341e7984 */ /* 0x000e640000000800 */
[----:B-1----:R-:W-:-:S05]  /*6ce0*/  FADD R31, R13, R30 ;  /* 0x0000001e0d1f7221 */ /* 0x002fca0000000000 */
[----:B------:R-:W1:Y:S02]  /*6cf0*/  ATOMS.CAST.SPIN P1, [R52+-0x4], R30, R31 ;  /* 0xfffffc1e3400758d */ /* 0x000e64000182001f */
[----:B-1----:R-:W-:Y:S05]  /*6d00*/  @!P1 BRA `(.L_x_417) ;  /* 0xfffffffc00f09947 */ /* 0x002fea000383ffff */
[----:B------:R-:W-:Y:S05]  /*6d10*/  BSYNC.RECONVERGENT B4 ;  /* 0x0000000000047941 */ /* 0x000fea0003800200 */
.L_x_416:
[----:B------:R-:W1:Y:S01]  /*6d20*/  LDC R55, c[0x0][0x3b8] ;  /* 0x0000ee00ff377b82 */ /* 0x000e620000000800 */
[----:B------:R-:W-:Y:S01]  /*6d30*/  BSSY.RECONVERGENT B4, `(.L_x_418) ;  /* 0x0000006000047945 */ /* 0x000fe20003800200 */
[----:B-1----:R-:W-:-:S07]  /*6d40*/  IMAD R50, R55, 0xc, R52 ;  /* 0x0000000c37327824 */ /* 0x002fce00078e0234 */
.L_x_419:
[----:B------:R-:W1:Y:S02]  /*6d50*/  LDS R30, [R50+-0x4] ;  /* 0xfffffc00321e7984 */ /* 0x000e640000000800 */
[----:B-1----:R-:W-:-:S05]  /*6d60*/  FADD R31, R51, R30 ;  /* 0x0000001e331f7221 */ /* 0x002fca0000000000 */
[----:B------:R-:W1:Y:S02]  /*6d70*/  ATOMS.CAST.SPIN P1, [R50+-0x4], R30, R31 ;  /* 0xfffffc1e3200758d */ /* 0x000e64000182001f */
[----:B-1----:R-:W-:Y:S05]  /*6d80*/  @!P1 BRA `(.L_x_419) ;  /* 0xfffffffc00f09947 */ /* 0x002fea000383ffff */
[----:B------:R-:W-:Y:S05]  /*6d90*/  BSYNC.RECONVERGENT B4 ;  /* 0x0000000000047941 */ /* 0x000fea0003800200 */
.L_x_418:
[----:B------:R-:W-:Y:S01]  /*6da0*/  BSSY.RECONVERGENT B4, `(.L_x_420) ;  /* 0x0000006000047945 */ /* 0x000fe20003800200 */
[----:B------:R-:W-:-:S07]  /*6db0*/  LEA R48, R55, R52, 0x3 ;  /* 0x0000003437307211 */ /* 0x000fce00078e18ff */
.L_x_421:
[----:B------:R-:W1:Y:S02]  /*6dc0*/  LDS R30, [R48+-0x4] ;  /* 0xfffffc00301e7984 */ /* 0x000e640000000800 */
[----:B-1----:R-:W-:-:S05]  /*6dd0*/  FADD R31, R49, R30 ;  /* 0x0000001e311f7221 */ /* 0x002fca0000000000 */
[----:B------:R-:W1:Y:S02]  /*6de0*/  ATOMS.CAST.SPIN P1, [R48+-0x4], R30, R31 ;  /* 0xfffffc1e3000758d */ /* 0x000e64000182001f */
[----:B-1----:R-:W-:Y:S05]  /*6df0*/  @!P1 BRA `(.L_x_421) ;  /* 0xfffffffc00f09947 */ /* 0x002fea000383ffff */
[----:B------:R-:W-:Y:S05]  /*6e00*/  BSYNC.RECONVERGENT B4 ;  /* 0x0000000000047941 */ /* 0x000fea0003800200 */
.L_x_420:
[----:B------:R-:W-:Y:S01]  /*6e10*/  BSSY.RECONVERGENT B4, `(.L_x_422) ;  /* 0x0000006000047945 */ /* 0x000fe20003800200 */
[----:B------:R-:W-:-:S07]  /*6e20*/  LEA R38, R55, R53, 0x3 ;  /* 0x0000003537267211 */ /* 0x000fce00078e18ff */
.L_x_423:
[----:B------:R-:W1:Y:S02]  /*6e30*/  LDS R30, [R38+-0x4] ;  /* 0xfffffc00261e7984 */ /* 0x000e640000000800 */
[----:B-1----:R-:W-:-:S05]  /*6e40*/  FADD R31, R39, R30 ;  /* 0x0000001e271f7221 */ /* 0x002fca0000000000 */
[----:B------:R-:W1:Y:S02]  /*6e50*/  ATOMS.CAST.SPIN P1, [R38+-0x4], R30, R31 ;  /* 0xfffffc1e2600758d */ /* 0x000e64000182001f */
[----:B-1----:R-:W-:Y:S05]  /*6e60*/  @!P1 BRA `(.L_x_423) ;  /* 0xfffffffc00f09947 */ /* 0x002fea000383ffff */
[----:B------:R-:W-:Y:S05]  /*6e70*/  BSYNC.RECONVERGENT B4 ;  /* 0x0000000000047941 */ /* 0x000fea0003800200 */
.L_x_422:
[----:B------:R-:W-:Y:S01]  /*6e80*/  MOV R46, R18 ;  /* 0x00000012002e7202 */ /* 0x000fe20000000f00 */
[----:B------:R-:W-:Y:S06]  /*6e90*/  @!P0 BRA `(.L_x_413) ;  /* 0x0000000400008947 */ /* 0x000fec0003800000 */
[----:B------:R-:W-:Y:S01]  /*6ea0*/  BSSY.RECONVERGENT B4, `(.L_x_424) ;  /* 0x0000006000047945 */ /* 0x000fe20003800200 */
[----:B------:R-:W-:-:S13]  /*6eb0*/  ISETP.NE.AND P0, PT, R24, 0x2, PT ;  /* 0x000000021800780c */ /* 0x000fda0003f05270 */
.L_x_425:
[----:B------:R-:W1:Y:S02]  /*6ec0*/  LDS R30, [R53] ;  /* 0x00000000351e7984 */ /* 0x000e640000000800 */
[----:B-1----:R-:W-:-:S05]  /*6ed0*/  FADD R31, R30, 1 ;  /* 0x3f8000001e1f7421 */ /* 0x002fca0000000000 */
[----:B------:R-:W1:Y:S02]  /*6ee0*/  ATOMS.CAST.SPIN P1, [R53], R30, R31 ;  /* 0x0000001e3500758d */ /* 0x000e64000182001f */
[----:B-1----:R-:W-:Y:S05]  /*6ef0*/  @!P1 BRA `(.L_x_425) ;  /* 0xfffffffc00f09947 */ /* 0x002fea000383ffff */
[----:B------:R-:W-:Y:S05]  /*6f00*/  BSYNC.RECONVERGENT B4 ;  /* 0x0000000000047941 */ /* 0x000fea0003800200 */
.L_x_424:
[----:B------:R-:W-:Y:S01]  /*6f10*/  BSSY.RECONVERGENT B4, `(.L_x_426) ;  /* 0x0000005000047945 */ /* 0x000fe20003800200 */
.L_x_427:
[----:B------:R-:W1:Y:S02]  /*6f20*/  LDS R30, [R52] ;  /* 0x00000000341e7984 */ /* 0x000e640000000800 */
[----:B-1----:R-:W-:-:S05]  /*6f30*/  FADD R31, R13, R30 ;  /* 0x0000001e0d1f7221 */ /* 0x002fca0000000000 */
[----:B------:R-:W1:Y:S02]  /*6f40*/  ATOMS.CAST.SPIN P1, [R52], R30, R31 ;  /* 0x0000001e3400758d */ /* 0x000e64000182001f */
[----:B-1----:R-:W-:Y:S05]  /*6f50*/  @!P1 BRA `(.L_x_427) ;  /* 0xfffffffc00f09947 */ /* 0x002fea000383ffff */
[----:B------:R-:W-:Y:S05]  /*6f60*/  BSYNC.RECONVERGENT B4 ;  /* 0x0000000000047941 */ /* 0x000fea0003800200 */
.L_x_426:
[----:B------:R-:W-:Y:S01]  /*6f70*/  BSSY.RECONVERGENT B4, `(.L_x_428) ;  /* 0x0000005000047945 */ /* 0x000fe20003800200 */
.L_x_429:
[----:B------:R-:W1:Y:S02]  /*6f80*/  LDS R30, [R50] ;  /* 0x00000000321e7984 */ /* 0x000e640000000800 */
[----:B-1----:R-:W-:-:S05]  /*6f90*/  FADD R31, R51, R30 ;  /* 0x0000001e331f7221 */ /* 0x002fca0000000000 */
[----:B------:R-:W1:Y:S02]  /*6fa0*/  ATOMS.CAST.SPIN P1, [R50], R30, R31 ;  /* 0x0000001e3200758d */ /* 0x000e64000182001f */
[----:B-1----:R-:W-:Y:S05]  /*6fb0*/  @!P1 BRA `(.L_x_429) ;  /* 0xfffffffc00f09947 */ /* 0x002fea000383ffff */
[----:B------:R-:W-:Y:S05]  /*6fc0*/  BSYNC.RECONVERGENT B4 ;  /* 0x0000000000047941 */ /* 0x000fea0003800200 */
.L_x_428:
[----:B------:R-:W-:Y:S01]  /*6fd0*/  BSSY.RECONVERGENT B4, `(.L_x_430) ;  /* 0x0000005000047945 */ /* 0x000fe20003800200 */
.L_x_431:
[----:B------:R-:W1:Y:S02]  /*6fe0*/  LDS R30, [R48] ;  /* 0x00000000301e7984 */ /* 0x000e640000000800 */
[----:B-1----:R-:W-:-:S05]  /*6ff0*/  FADD R31, R49, R30 ;  /* 0x0000001e311f7221 */ /* 0x002fca0000000000 */
[----:B------:R-:W1:Y:S02]  /*7000*/  ATOMS.CAST.SPIN P1, [R48], R30, R31 ;  /* 0x0000001e3000758d */ /* 0x000e64000182001f */
[----:B-1----:R-:W-:Y:S05]  /*7010*/  @!P1 BRA `(.L_x_431) ;  /* 0xfffffffc00f09947 */ /* 0x002fea000383ffff */
[----:B------:R-:W-:Y:S05]  /*7020*/  BSYNC.RECONVERGENT B4 ;  /* 0x0000000000047941 */ /* 0x000fea0003800200 */
.L_x_430:
[----:B------:R-:W-:Y:S01]  /*7030*/  BSSY.RECONVERGENT B4, `(.L_x_432) ;  /* 0x0000005000047945 */ /* 0x000fe20003800200 */
.L_x_433:
[----:B------:R-:W1:Y:S02]  /*7040*/  LDS R30, [R38] ;  /* 0x00000000261e7984 */ /* 0x000e640000000800 */
[----:B-1----:R-:W-:-:S05]  /*7050*/  FADD R31, R39, R30 ;  /* 0x0000001e271f7221 */ /* 0x002fca0000000000 */
[----:B------:R-:W1:Y:S02]  /*7060*/  ATOMS.CAST.SPIN P1, [R38], R30, R31 ;  /* 0x0000001e2600758d */ /* 0x000e64000182001f */
[----:B-1----:R-:W-:Y:S05]  /*7070*/  @!P1 BRA `(.L_x_433) ;  /* 0xfffffffc00f09947 */ /* 0x002fea000383ffff */
[----:B------:R-:W-:Y:S05]  /*7080*/  BSYNC.RECONVERGENT B4 ;  /* 0x0000000000047941 */ /* 0x000fea0003800200 */
.L_x_432:
[----:B------:R-:W-:Y:S01]  /*7090*/  MOV R46, R19 ;  /* 0x00000013002e7202 */ /* 0x000fe20000000f00 */
[----:B------:R-:W-:Y:S06]  /*70a0*/  @!P0 BRA `(.L_x_413) ;  /* 0x00000000007c8947 */ /* 0x000fec0003800000 */
[----:B------:R-:W-:Y:S01]  /*70b0*/  BSSY.RECONVERGENT B4, `(.L_x_434) ;  /* 0x0000005000047945 */ /* 0x000fe20003800200 */
.L_x_435:
[----:B------:R-:W1:Y:S02]  /*70c0*/  LDS R30, [R53+0x4] ;  /* 0x00000400351e7984 */ /* 0x000e640000000800 */
[----:B-1----:R-:W-:-:S05]  /*70d0*/  FADD R31, R30, 1 ;  /* 0x3f8000001e1f7421 */ /* 0x002fca0000000000 */
[----:B------:R-:W1:Y:S02]  /*70e0*/  ATOMS.CAST.SPIN P0, [R53+0x4], R30, R31 ;  /* 0x0000041e3500758d */ /* 0x000e64000180001f */
[----:B-1----:R-:W-:Y:S05]  /*70f0*/  @!P0 BRA `(.L_x_435) ;  /* 0xfffffffc00f08947 */ /* 0x002fea000383ffff */
[----:B------:R-:W-:Y:S05]  /*7100*/  BSYNC.RECONVERGENT B4 ;  /* 0x0000000000047941 */ /* 0x000fea0003800200 */
.L_x_434:
[----:B------:R-:W-:Y:S01]  /*7110*/  BSSY.RECONVERGENT B4, `(.L_x_436) ;  /* 0x0000005000047945 */ /* 0x000fe20003800200 */
.L_x_437:
[----:B------:R-:W1:Y:S02]  /*7120*/  LDS R30, [R52+0x4] ;  /* 0x00000400341e7984 */ /* 0x000e640000000800 */
[----:B-1----:R-:W-:-:S05]  /*7130*/  FADD R31, R13, R30 ;  /* 0x0000001e0d1f7221 */ /* 0x002fca0000000000 */
[----:B------:R-:W1:Y:S02]  /*7140*/  ATOMS.CAST.SPIN P0, [R52+0x4], R30, R31 ;  /* 0x0000041e3400758d */ /* 0x000e64000180001f */
[----:B-1----:R-:W-:Y:S05]  /*7150*/  @!P0 BRA `(.L_x_437) ;  /* 0xfffffffc00f08947 */ /* 0x002fea000383ffff */
[----:B------:R-:W-:Y:S05]  /*7160*/  BSYNC.RECONVERGENT B4 ;  /* 0x0000000000047941 */ /* 0x000fea0003800200 */
.L_x_436:
[----:B------:R-:W-:Y:S01]  /*7170*/  BSSY.RECONVERGENT B4, `(.L_x_438) ;  /* 0x0000005000047945 */ /* 0x000fe20003800200 */
.L_x_439:
[----:B------:R-:W1:Y:S02]  /*7180*/  LDS R30, [R50+0x4] ;  /* 0x00000400321e7984 */ /* 0x000e640000000800 */
[----:B-1----:R-:W-:-:S05]  /*7190*/  FADD R31, R51, R30 ;  /* 0x0000001e331f7221 */ /* 0x002fca0000000000 */
[----:B------:R-:W1:Y:S02]  /*71a0*/  ATOMS.CAST.SPIN P0, [R50+0x4], R30, R31 ;  /* 0x0000041e3200758d */ /* 0x000e64000180001f */
[----:B-1----:R-:W-:Y:S05]  /*71b0*/  @!P0 BRA `(.L_x_439) ;  /* 0xfffffffc00f08947 */ /* 0x002fea000383ffff */
[----:B------:R-:W-:Y:S05]  /*71c0*/  BSYNC.RECONVERGENT B4 ;  /* 0x0000000000047941 */ /* 0x000fea0003800200 */
.L_x_438:
[----:B------:R-:W-:Y:S01]  /*71d0*/  BSSY.RECONVERGENT B4, `(.L_x_440) ;  /* 0x0000005000047945 */ /* 0x000fe20003800200 */
.L_x_441:
[----:B------:R-:W1:Y:S02]  /*71e0*/  LDS R30, [R48+0x4] ;  /* 0x00000400301e7984 */ /* 0x000e640000000800 */
[----:B-1----:R-:W-:-:S05]  /*71f0*/  FADD R31, R49, R30 ;  /* 0x0000001e311f7221 */ /* 0x002fca0000000000 */
[----:B------:R-:W1:Y:S02]  /*7200*/  ATOMS.CAST.SPIN P0, [R48+0x4], R30, R31 ;  /* 0x0000041e3000758d */ /* 0x000e64000180001f */
[----:B-1----:R-:W-:Y:S05]  /*7210*/  @!P0 BRA `(.L_x_441) ;  /* 0xfffffffc00f08947 */ /* 0x002fea000383ffff */
[----:B------:R-:W-:Y:S05]  /*7220*/  BSYNC.RECONVERGENT B4 ;  /* 0x0000000000047941 */ /* 0x000fea0003800200 */
.L_x_440:
[----:B------:R-:W-:Y:S01]  /*7230*/  BSSY.RECONVERGENT B4, `(.L_x_442) ;  /* 0x0000005000047945 */ /* 0x000fe20003800200 */
.L_x_443:
[----:B------:R-:W1:Y:S02]  /*7240*/  LDS R30, [R38+0x4] ;  /* 0x00000400261e7984 */ /* 0x000e640000000800 */
[----:B-1----:R-:W-:-:S05]  /*7250*/  FADD R31, R39, R30 ;  /* 0x0000001e271f7221 */ /* 0x002fca0000000000 */
[----:B------:R-:W1:Y:S02]  /*7260*/  ATOMS.CAST.SPIN P0, [R38+0x4], R30, R31 ;  /* 0x0000041e2600758d */ /* 0x000e64000180001f */
[----:B-1----:R-:W-:Y:S05]  /*7270*/  @!P0 BRA `(.L_x_443) ;  /* 0xfffffffc00f08947 */ /* 0x002fea000383ffff */
[----:B------:R-:W-:Y:S05]  /*7280*/  BSYNC.RECONVERGENT B4 ;  /* 0x0000000000047941 */ /* 0x000fea0003800200 */
.L_x_442:
[----:B------:R-:W-:-:S07]  /*7290*/  MOV R46, R20 ;  /* 0x00000014002e7202 */ /* 0x000fce0000000f00 */
.L_x_413:
[----:B------:R-:W-:Y:S05]  /*72a0*/  BSYNC.RECONVERGENT B1 ;  /* 0x0000000000017941 */ /* 0x000fea0003800200 */
.L_x_412:
[----:B------:R-:W-:-:S13]  /*72b0*/  ISETP.GE.U32.AND P0, PT, R16, 0x3, PT ;  /* 0x000000031000780c */ /* 0x000fda0003f06070 */
[----:B------:R-:W-:Y:S05]  /*72c0*/  @!P0 BRA `(.L_x_295) ;  /* 0x0000000800188947 */ /* 0x000fea0003800000 */
[----:B------:R-:W1:Y:S01]  /*72d0*/  S2R R31, SR_CgaCtaId ;  /* 0x00000000001f7919 */ /* 0x000e620000008800 */
[----:B------:R-:W-:-:S04]  /*72e0*/  MOV R38, 0x400 ;  /* 0x0000040000267802 */ /* 0x000fc80000000f00 */
[----:B-1----:R-:W-:-:S07]  /*72f0*/  LEA R38, R31, R38, 0x18 ;  /* 0x000000261f267211 */ /* 0x002fce00078ec0ff */
.L_x_484:
[----:B------:R-:W-:Y:S01]  /*7300*/  IADD3 R53, PT, PT, R47, R46, RZ ;  /* 0x0000002e2f357210 */ /* 0x000fe20007ffe0ff */
[----:B------:R-:W-:Y:S05]  /*7310*/  YIELD ;  /* 0x0000000000007946 */ /* 0x000fea0003800000 */
[----:B------:R-:W-:Y:S01]  /*7320*/  BSSY.RECONVERGENT B1, `(.L_x_444) ;  /* 0x0000006000017945 */ /* 0x000fe20003800200 */
[----:B------:R-:W-:-:S07]  /*7330*/  LEA R54, R53, R38, 0x2 ;  /* 0x0000002635367211 */ /* 0x000fce00078e10ff */
.L_x_445:
[----:B------:R-:W1:Y:S02]  /*7340*/  LDS R30, [R54+-0x4] ;  /* 0xfffffc00361e7984 */ /* 0x000e640000000800 */
[----:B-1----:R-:W-:-:S05]  /*7350*/  FADD R31, R30, 1 ;  /* 0x3f8000001e1f7421 */ /* 0x002fca0000000000 */
[----:B------:R-:W1:Y:S02]  /*7360*/  ATOMS.CAST.SPIN P0, [R54+-0x4], R30, R31 ;  /* 0xfffffc1e3600758d */ /* 0x000e64000180001f */
[----:B-1----:R-:W-:Y:S05]  /*7370*/  @!P0 BRA `(.L_x_445) ;  /* 0xfffffffc00f08947 */ /* 0x002fea000383ffff */
[----:B------:R-:W-:Y:S05]  /*7380*/  BSYNC.RECONVERGENT B1 ;  /* 0x0000000000017941 */ /* 0x000fea0003800200 */
.L_x_444:
[----:B------:R-:W-:Y:S01]  /*7390*/  BSSY.RECONVERGENT B1, `(.L_x_446) ;  /* 0x0000006000017945 */ /* 0x000fe20003800200 */
[----:B------:R-:W-:-:S07]  /*73a0*/  LEA R53, R53, UR7, 0x2 ;  /* 0x0000000735357c11 */ /* 0x000fce000f8e10ff */
.L_x_447:
[----:B------:R-:W1:Y:S02]  /*73b0*/  LDS R30, [R53+-0x4] ;  /* 0xfffffc00351e7984 */ /* 0x000e640000000800 */
[----:B-1----:R-:W-:-:S05]  /*73c0*/  FADD R31, R13, R30 ;  /* 0x0000001e0d1f7221 */ /* 0x002fca0000000000 */
[----:B------:R-:W1:Y:S02]  /*73d0*/  ATOMS.CAST.SPIN P0, [R53+-0x4], R30, R31 ;  /* 0xfffffc1e3500758d */ /* 0x000e64000180001f */
[----:B-1----:R-:W-:Y:S05]  /*73e0*/  @!P0 BRA `(.L_x_447) ;  /* 0xfffffffc00f08947 */ /* 0x002fea000383ffff */
[----:B------:R-:W-:Y:S05]  /*73f0*/  BSYNC.RECONVERGENT B1 ;  /* 0x0000000000017941 */ /* 0x000fea0003800200 */
.L_x_446:
[----:B------:R-:W1:Y:S01]  /*7400*/  LDC R48, c[0x0][0x3b8] ;  /* 0x0000ee00ff307b82 */ /* 0x000e620000000800 */
[----:B------:R-:W-:Y:S01]  /*7410*/  BSSY.RECONVERGENT B1, `(.L_x_448) ;  /* 0x0000006000017945 */ /* 0x000fe20003800200 */
[----:B-1----:R-:W-:-:S07]  /*7420*/  IMAD R52, R48, 0xc, R53 ;  /* 0x0000000c30347824 */ /* 0x002fce00078e0235 */
.L_x_449:
[----:B------:R-:W1:Y:S02]  /*7430*/  LDS R30, [R52+-0x4] ;  /* 0xfffffc00341e7984 */ /* 0x000e640000000800 */
[----:B-1----:R-:W-:-:S05]  /*7440*/  FADD R31, R51, R30 ;  /* 0x0000001e331f7221 */ /* 0x002fca0000000000 */
[----:B------:R-:W1:Y:S02]  /*7450*/  ATOMS.CAST.SPIN P0, [R52+-0x4], R30, R31 ;  /* 0xfffffc1e3400758d */ /* 0x000e64000180001f */
[----:B-1----:R-:W-:Y:S05]  /*7460*/  @!P0 BRA `(.L_x_449) ;  /* 0xfffffffc00f08947 */ /* 0x002fea000383ffff */
[----:B------:R-:W-:Y:S05]  /*7470*/  BSYNC.RECONVERGENT B1 ;  /* 0x0000000000017941 */ /* 0x000fea0003800200 */
.L_x_448:
[----:B------:R-:W-:Y:S01]  /*7480*/  BSSY.RECONVERGENT B1, `(.L_x_450) ;  /* 0x0000006000017945 */ /* 0x000fe20003800200 */
[----:B------:R-:W-:-:S07]  /*7490*/  LEA R50, R48, R53, 0x3 ;  /* 0x0000003530327211 */ /* 0x000fce00078e18ff */
.L_x_451:
[----:B------:R-:W1:Y:S02]  /*74a0*/  LDS R30, [R50+-0x4] ;  /* 0xfffffc00321e7984 */ /* 0x000e640000000800 */
[----:B-1----:R-:W-:-:S05]  /*74b0*/  FADD R31, R49, R30 ;  /* 0x0000001e311f7221 */ /* 0x002fca0000000000 */
[----:B------:R-:W1:Y:S02]  /*74c0*/  ATOMS.CAST.SPIN P0, [R50+-0x4], R30, R31 ;  /* 0xfffffc1e3200758d */ /* 0x000e64000180001f */
[----:B-1----:R-:W-:Y:S05]  /*74d0*/  @!P0 BRA `(.L_x_451) ;  /* 0xfffffffc00f08947 */ /* 0x002fea000383ffff */
[----:B------:R-:W-:Y:S05]  /*74e0*/  BSYNC.RECONVERGENT B1 ;  /* 0x0000000000017941 */ /* 0x000fea0003800200 */
.L_x_450:
[----:B------:R-:W-:Y:S01]  /*74f0*/  BSSY.RECONVERGENT B1, `(.L_x_452) ;  /* 0x0000006000017945 */ /* 0x000fe20003800200 */
[----:B------:R-:W-:-:S07]  /*7500*/  LEA R48, R48, R54, 0x3 ;  /* 0x0000003630307211 */ /* 0x000fce00078e18ff */
.L_x_453:
[----:B------:R-:W1:Y:S02]  /*7510*/  LDS R30, [R48+-0x4] ;  /* 0xfffffc00301e7984 */ /* 0x000e640000000800 */
[----:B-1----:R-:W-:-:S05]  /*7520*/  FADD R31, R39, R30 ;  /* 0x0000001e271f7221 */ /* 0x002fca0000000000 */
[----:B------:R-:W1:Y:S02]  /*7530*/  ATOMS.CAST.SPIN P0, [R48+-0x4], R30, R31 ;  /* 0xfffffc1e3000758d */ /* 0x000e64000180001f */
[----:B-1----:R-:W-:Y:S05]  /*7540*/  @!P0 BRA `(.L_x_453) ;  /* 0xfffffffc00f08947 */ /* 0x002fea000383ffff */
[----:B------:R-:W-:Y:S05]  /*7550*/  BSYNC.RECONVERGENT B1 ;  /* 0x0000000000017941 */ /* 0x000fea0003800200 */
.L_x_452:
[----:B------:R-:W-:Y:S01]  /*7560*/  BSSY.RECONVERGENT B1, `(.L_x_454) ;  /* 0x0000005000017945 */ /* 0x000fe20003800200 */
.L_x_455:
[----:B------:R-:W1:Y:S02]  /*7570*/  LDS R30, [R54] ;  /* 0x00000000361e7984 */ /* 0x000e640000000800 */
[----:B-1----:R-:W-:-:S05]  /*7580*/  FADD R31, R30, 1 ;  /* 0x3f8000001e1f7421 */ /* 0x002fca0000000000 */
[----:B------:R-:W1:Y:S02]  /*7590*/  ATOMS.CAST.SPIN P0, [R54], R30, R31 ;  /* 0x0000001e3600758d */ /* 0x000e64000180001f */
[----:B-1----:R-:W-:Y:S05]  /*75a0*/  @!P0 BRA `(.L_x_455) ;  /* 0xfffffffc00f08947 */ /* 0x002fea000383ffff */
[----:B------:R-:W-:Y:S05]  /*75b0*/  BSYNC.RECONVERGENT B1 ;  /* 0x0000000000017941 */ /* 0x000fea0003800200 */
.L_x_454:
[----:B------:R-:W-:Y:S01]  /*75c0*/  BSSY.RECONVERGENT B1, `(.L_x_456) ;  /* 0x0000005000017945 */ /* 0x000fe20003800200 */
.L_x_457:
[----:B------:R-:W1:Y:S02]  /*75d0*/  LDS R30, [R53] ;  /* 0x00000000351e7984 */ /* 0x000e640000000800 */
[----:B-1----:R-:W-:-:S05]  /*75e0*/  FADD R31, R13, R30 ;  /* 0x0000001e0d1f7221 */ /* 0x002fca0000000000 */
[----:B------:R-:W1:Y:S02]  /*75f0*/  ATOMS.CAST.SPIN P0, [R53], R30, R31 ;  /* 0x0000001e3500758d */ /* 0x000e64000180001f */
[----:B-1----:R-:W-:Y:S05]  /*7600*/  @!P0 BRA `(.L_x_457) ;  /* 0xfffffffc00f08947 */ /* 0x002fea000383ffff */
[----:B------:R-:W-:Y:S05]  /*7610*/  BSYNC.RECONVERGENT B1 ;  /* 0x0000000000017941 */ /* 0x000fea0003800200 */
.L_x_456:
[----:B------:R-:W-:Y:S01]  /*7620*/  BSSY.RECONVERGENT B1, `(.L_x_458) ;  /* 0x0000005000017945 */ /* 0x000fe20003800200 */
.L_x_459:
[----:B------:R-:W1:Y:S02]  /*7630*/  LDS R30, [R52] ;  /* 0x00000000341e7984 */ /* 0x000e640000000800 */
[----:B-1----:R-:W-:-:S05]  /*7640*/  FADD R31, R51, R30 ;  /* 0x0000001e331f7221 */ /* 0x002fca0000000000 */
[----:B------:R-:W1:Y:S02]  /*7650*/  ATOMS.CAST.SPIN P0, [R52], R30, R31 ;  /* 0x0000001e3400758d */ /* 0x000e64000180001f */
[----:B-1----:R-:W-:Y:S05]  /*7660*/  @!P0 BRA `(.L_x_459) ;  /* 0xfffffffc00f08947 */ /* 0x002fea000383ffff */
[----:B------:R-:W-:Y:S05]  /*7670*/  BSYNC.RECONVERGENT B1 ;  /* 0x0000000000017941 */ /* 0x000fea0003800200 */
.L_x_458:
[----:B------:R-:W-:Y:S01]  /*7680*/  BSSY.RECONVERGENT B1, `(.L_x_460) ;  /* 0x0000005000017945 */ /* 0x000fe20003800200 */
.L_x_461:
[----:B------:R-:W1:Y:S02]  /*7690*/  LDS R30, [R50] ;  /* 0x00000000321e7984 */ /* 0x000e640000000800 */
[----:B-1----:R-:W-:-:S05]  /*76a0*/  FADD R31, R49, R30 ;  /* 0x0000001e311f7221 */ /* 0x002fca0000000000 */
[----:B------:R-:W1:Y:S02]  /*76b0*/  ATOMS.CAST.SPIN P0, [R50], R30, R31 ;  /* 0x0000001e3200758d */ /* 0x000e64000180001f */
[----:B-1----:R-:W-:Y:S05]  /*76c0*/  @!P0 BRA `(.L_x_461) ;  /* 0xfffffffc00f08947 */ /* 0x002fea000383ffff */
[----:B------:R-:W-:Y:S05]  /*76d0*/  BSYNC.RECONVERGENT B1 ;  /* 0x0000000000017941 */ /* 0x000fea0003800200 */
.L_x_460:
[----:B------:R-:W-:Y:S01]  /*76e0*/  BSSY.RECONVERGENT B1, `(.L_x_462) ;  /* 0x0000005000017945 */ /* 0x000fe20003800200 */
.L_x_463:
[----:B------:R-:W1:Y:S02]  /*76f0*/  LDS R30, [R48] ;  /* 0x00000000301e7984 */ /* 0x000e640000000800 */
[----:B-1----:R-:W-:-:S05]  /*7700*/  FADD R31, R39, R30 ;  /* 0x0000001e271f7221 */ /* 0x002fca0000000000 */
[----:B------:R-:W1:Y:S02]  /*7710*/  ATOMS.CAST.SPIN P0, [R48], R30, R31 ;  /* 0x0000001e3000758d */ /* 0x000e64000180001f */
[----:B-1----:R-:W-:Y:S05]  /*7720*/  @!P0 BRA `(.L_x_463) ;  /* 0xfffffffc00f08947 */ /* 0x002fea000383ffff */
[----:B------:R-:W-:Y:S05]  /*7730*/  BSYNC.RECONVERGENT B1 ;  /* 0x0000000000017941 */ /* 0x000fea0003800200 */
.L_x_462:
[----:B------:R-:W-:Y:S01]  /*7740*/  BSSY.RECONVERGENT B1, `(.L_x_464) ;  /* 0x0000005000017945 */ /* 0x000fe20003800200 */
.L_x_465:
[----:B------:R-:W1:Y:S02]  /*7750*/  LDS R30, [R54+0x4] ;  /* 0x00000400361e7984 */ /* 0x000e640000000800 */
[----:B-1----:R-:W-:-:S05]  /*7760*/  FADD R31, R30, 1 ;  /* 0x3f8000001e1f7421 */ /* 0x002fca0000000000 */
[----:B------:R-:W1:Y:S02]  /*7770*/  ATOMS.CAST.SPIN P0, [R54+0x4], R30, R31 ;  /* 0x0000041e3600758d */ /* 0x000e64000180001f */
[----:B-1----:R-:W-:Y:S05]  /*7780*/  @!P0 BRA `(.L_x_465) ;  /* 0xfffffffc00f08947 */ /* 0x002fea000383ffff */
[----:B------:R-:W-:Y:S05]  /*7790*/  BSYNC.RECONVERGENT B1 ;  /* 0x0000000000017941 */ /* 0x000fea0003800200 */
.L_x_464:
[----:B------:R-:W-:Y:S01]  /*77a0*/  BSSY.RECONVERGENT B1, `(.L_x_466) ;  /* 0x0000005000017945 */ /* 0x000fe20003800200 */
.L_x_467:
[----:B------:R-:W1:Y:S02]  /*77b0*/  LDS R30, [R53+0x4] ;  /* 0x00000400351e7984 */ /* 0x000e640000000800 */
[----:B-1----:R-:W-:-:S05]  /*77c0*/  FADD R31, R13, R30 ;  /* 0x0000001e0d1f7221 */ /* 0x002fca0000000000 */
[----:B------:R-:W1:Y:S02]  /*77d0*/  ATOMS.CAST.SPIN P0, [R53+0x4], R30, R31 ;  /* 0x0000041e3500758d */ /* 0x000e64000180001f */
[----:B-1----:R-:W-:Y:S05]  /*77e0*/  @!P0 BRA `(.L_x_467) ;  /* 0xfffffffc00f08947 */ /* 0x002fea000383ffff */
[----:B------:R-:W-:Y:S05]  /*77f0*/  BSYNC.RECONVERGENT B1 ;  /* 0x0000000000017941 */ /* 0x000fea0003800200 */
.L_x_466:
[----:B------:R-:W-:Y:S01]  /*7800*/  BSSY.RECONVERGENT B1, `(.L_x_468) ;  /* 0x0000005000017945 */ /* 0x000fe20003800200 */
.L_x_469:
[----:B------:R-:W1:Y:S02]  /*7810*/  LDS R30, [R52+0x4] ;  /* 0x00000400341e7984 */ /* 0x000e640000000800 */
[----:B-1----:R-:W-:-:S05]  /*7820*/  FADD R31, R51, R30 ;  /* 0x0000001e331f7221 */ /* 0x002fca0000000000 */
[----:B------:R-:W1:Y:S02]  /*7830*/  ATOMS.CAST.SPIN P0, [R52+0x4], R30, R31 ;  /* 0x0000041e3400758d */ /* 0x000e64000180001f */
[----:B-1----:R-:W-:Y:S05]  /*7840*/  @!P0 BRA `(.L_x_469) ;  /* 0xfffffffc00f08947 */ /* 0x002fea000383ffff */
[----:B------:R-:W-:Y:S05]  /*7850*/  BSYNC.RECONVERGENT B1 ;  /* 0x0000000000017941 */ /* 0x000fea0003800200 */
.L_x_468:
[----:B------:R-:W-:Y:S01]  /*7860*/  BSSY.RECONVERGENT B1, `(.L_x_470) ;  /* 0x0000005000017945 */ /* 0x000fe20003800200 */
.L_x_471:
[----:B------:R-:W1:Y:S02]  /*7870*/  LDS R30, [R50+0x4] ;  /* 0x00000400321e7984 */ /* 0x000e640000000800 */
[----:B-1----:R-:W-:-:S05]  /*7880*/  FADD R31, R49, R30 ;  /* 0x0000001e311f7221 */ /* 0x002fca0000000000 */
[----:B------:R-:W1:Y:S02]  /*7890*/  ATOMS.CAST.SPIN P0, [R50+0x4], R30, R31 ;  /* 0x0000041e3200758d */ /* 0x000e64000180001f */
[----:B-1----:R-:W-:Y:S05]  /*78a0*/  @!P0 BRA `(.L_x_471) ;  /* 0xfffffffc00f08947 */ /* 0x002fea000383ffff */
[----:B------:R-:W-:Y:S05]  /*78b0*/  BSYNC.RECONVERGENT B1 ;  /* 0x0000000000017941 */ /* 0x000fea0003800200 */
.L_x_470:
[----:B------:R-:W-:Y:S01]  /*78c0*/  BSSY.RECONVERGENT B1, `(.L_x_472) ;  /* 0x0000005000017945 */ /* 0x000fe20003800200 */
.L_x_473:
[----:B------:R-:W1:Y:S02]  /*78d0*/  LDS R30, [R48+0x4] ;  /* 0x00000400301e7984 */ /* 0x000e640000000800 */
[----:B-1----:R-:W-:-:S05]  /*78e0*/  FADD R31, R39, R30 ;  /* 0x0000001e271f7221 */ /* 0x002fca0000000000 */
[----:B------:R-:W1:Y:S02]  /*78f0*/  ATOMS.CAST.SPIN P0, [R48+0x4], R30, R31 ;  /* 0x0000041e3000758d */ /* 0x000e64000180001f */
[----:B-1----:R-:W-:Y:S05]  /*7900*/  @!P0 BRA `(.L_x_473) ;  /* 0xfffffffc00f08947 */ /* 0x002fea000383ffff */
[----:B------:R-:W-:Y:S05]  /*7910*/  BSYNC.RECONVERGENT B1 ;  /* 0x0000000000017941 */ /* 0x000fea0003800200 */
.L_x_472:
[----:B------:R-:W-:Y:S01]  /*7920*/  BSSY.RECONVERGENT B1, `(.L_x_474) ;  /* 0x0000005000017945 */ /* 0x000fe20003800200 */
.L_x_475:
[----:B------:R-:W1:Y:S02]  /*7930*/  LDS R30, [R54+0x8] ;  /* 0x00000800361e7984 */ /* 0x000e640000000800 */
[----:B-1----:R-:W-:-:S05]  /*7940*/  FADD R31, R30, 1 ;  /* 0x3f8000001e1f7421 */ /* 0x002fca0000000000 */
[----:B------:R-:W1:Y:S02]  /*7950*/  ATOMS.CAST.SPIN P0, [R54+0x8], R30, R31 ;  /* 0x0000081e3600758d */ /* 0x000e64000180001f */
[----:B-1----:R-:W-:Y:S05]  /*7960*/  @!P0 BRA `(.L_x_475) ;  /* 0xfffffffc00f08947 */ /* 0x002fea000383ffff */
[----:B------:R-:W-:Y:S05]  /*7970*/  BSYNC.RECONVERGENT B1 ;  /* 0x0000000000017941 */ /* 0x000fea0003800200 */
.L_x_474:
[----:B------:R-:W-:Y:S01]  /*7980*/  BSSY.RECONVERGENT B1, `(.L_x_476) ;  /* 0x0000005000017945 */ /* 0x000fe20003800200 */
.L_x_477:
[----:B------:R-:W1:Y:S02]  /*7990*/  LDS R30, [R53+0x8] ;  /* 0x00000800351e7984 */ /* 0x000e640000000800 */
[----:B-1----:R-:W-:-:S05]  /*79a0*/  FADD R31, R13, R30 ;  /* 0x0000001e0d1f7221 */ /* 0x002fca0000000000 */
[----:B------:R-:W1:Y:S02]  /*79b0*/  ATOMS.CAST.SPIN P0, [R53+0x8], R30, R31 ;  /* 0x0000081e3500758d */ /* 0x000e64000180001f */
[----:B-1----:R-:W-:Y:S05]  /*79c0*/  @!P0 BRA `(.L_x_477) ;  /* 0xfffffffc00f08947 */ /* 0x002fea000383ffff */
[----:B------:R-:W-:Y:S05]  /*79d0*/  BSYNC.RECONVERGENT B1 ;  /* 0x0000000000017941 */ /* 0x000fea0003800200 */
.L_x_476:
[----:B------:R-:W-:Y:S01]  /*79e0*/  BSSY.RECONVERGENT B1, `(.L_x_478) ;  /* 0x0000005000017945 */ /* 0x000fe20003800200 */
.L_x_479:
[----:B------:R-:W1:Y:S02]  /*79f0*/  LDS R30, [R52+0x8] ;  /* 0x00000800341e7984 */ /* 0x000e640000000800 */
[----:B-1----:R-:W-:-:S05]  /*7a00*/  FADD R31, R51, R30 ;  /* 0x0000001e331f7221 */ /* 0x002fca0000000000 */
[----:B------:R-:W1:Y:S02]  /*7a10*/  ATOMS.CAST.SPIN P0, [R52+0x8], R30, R31 ;  /* 0x0000081e3400758d */ /* 0x000e64000180001f */
[----:B-1----:R-:W-:Y:S05]  /*7a20*/  @!P0 BRA `(.L_x_479) ;  /* 0xfffffffc00f08947 */ /* 0x002fea000383ffff */
[----:B------:R-:W-:Y:S05]  /*7a30*/  BSYNC.RECONVERGENT B1 ;  /* 0x0000000000017941 */ /* 0x000fea0003800200 */
.L_x_478:
[----:B------:R-:W-:Y:S01]  /*7a40*/  BSSY.RECONVERGENT B1, `(.L_x_480) ;  /* 0x0000005000017945 */ /* 0x000fe20003800200 */
.L_x_481:
[----:B------:R-:W1:Y:S02]  /*7a50*/  LDS R30, [R50+0x8] ;  /* 0x00000800321e7984 */ /* 0x000e640000000800 */
[----:B-1----:R-:W-:-:S05]  /*7a60*/  FADD R31, R49, R30 ;  /* 0x0000001e311f7221 */ /* 0x002fca0000000000 */
[----:B------:R-:W1:Y:S02]  /*7a70*/  ATOMS.CAST.SPIN P0, [R50+0x8], R30, R31 ;  /* 0x0000081e3200758d */ /* 0x000e64000180001f */
[----:B-1----:R-:W-:Y:S05]  /*7a80*/  @!P0 BRA `(.L_x_481) ;  /* 0xfffffffc00f08947 */ /* 0x002fea000383ffff */
[----:B------:R-:W-:Y:S05]  /*7a90*/  BSYNC.RECONVERGENT B1 ;  /* 0x0000000000017941 */ /* 0x000fea0003800200 */
.L_x_480:
[----:B------:R-:W-:Y:S01]  /*7aa0*/  BSSY.RECONVERGENT B1, `(.L_x_482) ;  /* 0x0000005000017945 */ /* 0x000fe20003800200 */
.L_x_483:
[----:B------:R-:W1:Y:S02]  /*7ab0*/  LDS R30, [R48+0x8] ;  /* 0x00000800301e7984 */ /* 0x000e640000000800 */
[----:B-1----:R-:W-:-:S05]  /*7ac0*/  FADD R31, R39, R30 ;  /* 0x0000001e271f7221 */ /* 0x002fca0000000000 */
[----:B------:R-:W1:Y:S02]  /*7ad0*/  ATOMS.CAST.SPIN P0, [R48+0x8], R30, R31 ;  /* 0x0000081e3000758d */ /* 0x000e64000180001f */
[----:B-1----:R-:W-:Y:S05]  /*7ae0*/  @!P0 BRA `(.L_x_483) ;  /* 0xfffffffc00f08947 */ /* 0x002fea000383ffff */
[----:B------:R-:W-:Y:S05]  /*7af0*/  BSYNC.RECONVERGENT B1 ;  /* 0x0000000000017941 */ /* 0x000fea0003800200 */
.L_x_482:
[----:B------:R-:W-:-:S04]  /*7b00*/  IADD3 R46, PT, PT, R46, 0x4, RZ ;  /* 0x000000042e2e7810 */ /* 0x000fc80007ffe0ff */
[----:B------:R-:W-:-:S13]  /*7b10*/  ISETP.NE.AND P0, PT, R46, R17, PT ;  /* 0x000000112e00720c */ /* 0x000fda0003f05270 */
[----:B------:R-:W-:Y:S05]  /*7b20*/  @P0 BRA `(.L_x_484) ;  /* 0xfffffff400f40947 */ /* 0x000fea000383ffff */
.L_x_295:
[----:B------:R-:W-:Y:S05]  /*7b30*/  BSYNC B0 ;  /* 0x0000000000007941 */ /* 0x000fea0003800000 */
.L_x_293:
[----:B------:R-:W1:Y:S01]  /*7b40*/  LDCU UR4, c[0x0][0x3f8] ;  /* 0x00007f00ff0477ac */ /* 0x000e620008000800 */
[----:B------:R-:W-:-:S04]  /*7b50*/  IADD3 R28, PT, PT, R28, 0x1, RZ ;  /* 0x000000011c1c7810 */ /* 0x000fc80007ffe0ff */
[----:B-1----:R-:W-:-:S13]  /*7b60*/  ISETP.NE.AND P0, PT, R28, UR4, PT ;  /* 0x000000041c007c0c */ /* 0x002fda000bf05270 */
[----:B------:R-:W-:Y:S05]  /*7b70*/  @P0 BRA `(.L_x_485) ;  /* 0xffffffd000a80947 */ /* 0x000fea000383ffff */
.L_x_17:
[----:B------:R-:W-:Y:S05]  /*7b80*/  BSYNC B2 ;  /* 0x0000000000027941 */ /* 0x000fea0003800000 */
.L_x_16:
[----:B------:R-:W1:Y:S01]  /*7b90*/  LDCU UR4, c[0x0][0x3f4] ;  /* 0x00007e80ff0477ac */ /* 0x000e620008000800 */
[----:B------:R-:W-:-:S04]  /*7ba0*/  IADD3 R21, PT, PT, R21, 0x1, RZ ;  /* 0x0000000115157810 */ /* 0x000fc80007ffe0ff */
[----:B-1----:R-:W-:-:S13]  /*7bb0*/  ISETP.NE.AND P0, PT, R21, UR4, PT ;  /* 0x0000000415007c0c */ /* 0x002fda000bf05270 */
[----:B------:R-:W-:Y:S05]  /*7bc0*/  @P0 BRA `(.L_x_486) ;  /* 0xffffff9000100947 */ /* 0x000fea000383ffff */
.L_x_1:
[----:B------:R-:W-:Y:S05]  /*7bd0*/  BSYNC B3 ;  /* 0x0000000000037941 */ /* 0x000fea0003800000 */
.L_x_0:
[----:B------:R-:W-:Y:S01]  /*7be0*/  ISETP.GT.U32.AND P0, PT, R2, R3, PT ;  /* 0x000000030200720c */ /* 0x000fe20003f04070 */
[----:B------:R-:W-:-:S12]  /*7bf0*/  BSSY B2, `(.L_x_487) ;  /* 0x0001680000027945 */ /* 0x000fd80003800000 */
[----:B------:R-:W-:Y:S05]  /*7c00*/  @!P0 BRA `(.L_x_488) ;  /* 0x0000007800748947 */ /* 0x000fea0003800000 */
[----:B------:R-:W1:Y:S01]  /*7c10*/  LDC.64 R10, c[0x0][0x398] ;  /* 0x0000e600ff0a7b82 */ /* 0x000e620000000a00 */
[----:B------:R-:W2:Y:S01]  /*7c20*/  LDG.E R26, desc[UR8][R40.64] ;  /* 0x00000008281a7981 */ /* 0x000ea2000c1e1900 */
[----:B------:R-:W3:Y:S03]  /*7c30*/  LDCU UR4, c[0x0][0x3e8] ;  /* 0x00007d00ff0477ac */ /* 0x000ee60008000800 */
[----:B------:R-:W4:Y:S03]  /*7c40*/  LDG.E R28, desc[UR8][R44.64] ;  /* 0x000000082c1c7981 */ /* 0x000f26000c1e1900 */
[----:B------:R-:W5:Y:S01]  /*7c50*/  LDC.64 R12, c[0x0][0x390] ;  /* 0x0000e400ff0c7b82 */ /* 0x000f620000000a00 */
[----:B------:R-:W3:Y:S07]  /*7c60*/  LDG.E R16, desc[UR8][R34.64] ;  /* 0x0000000822107981 */ /* 0x000eee000c1e1900 */
[----:B------:R-:W0:Y:S01]  /*7c70*/  LDC.64 R14, c[0x0][0x3a0] ;  /* 0x0000e800ff0e7b82 */ /* 0x000e220000000a00 */
[----:B-1----:R-:W-:-:S06]  /*7c80*/  IMAD.WIDE.U32 R10, R2, 0x4, R10 ;  /* 0x00000004020a7825 */ /* 0x002fcc00078e000a */
[----:B------:R-:W2:Y:S01]  /*7c90*/  LDG.E R11, desc[UR8][R10.64] ;  /* 0x000000080a0b7981 */ /* 0x000ea2000c1e1900 */
[----:B-----5:R-:W-:-:S06]  /*7ca0*/  IMAD.WIDE.U32 R12, R2, 0x4, R12 ;  /* 0x00000004020c7825 */ /* 0x020fcc00078e000c */
[----:B------:R-:W4:Y:S01]  /*7cb0*/  LDG.E R13, desc[UR8][R12.64] ;  /* 0x000000080c0d7981 */ /* 0x000f22000c1e1900 */
[----:B0-----:R-:W-:-:S06]  /*7cc0*/  IMAD.WIDE.U32 R14, R2, 0x4, R14 ;  /* 0x00000004020e7825 */ /* 0x001fcc00078e000e */
[----:B------:R-:W3:Y:S01]  /*7cd0*/  LDG.E R15, desc[UR8][R14.64] ;  /* 0x000000080e0f7981 */ /* 0x000ee2000c1e1900 */
[----:B--2---:R-:W-:-:S04]  /*7ce0*/  FADD R26, R26, -R11 ;  /* 0x8000000b1a1a7221 */ /* 0x004fc80000000000 */
[----:B------:R-:W-:Y:S01]  /*7cf0*/  FMUL R17, R26, R26 ;  /* 0x0000001a1a117220 */ /* 0x000fe20000400000 */
[----:B----4-:R-:W-:-:S04]  /*7d00*/  FADD R28, R28, -R13 ;  /* 0x8000000d1c1c7221 */ /* 0x010fc80000000000 */
[----:B------:R-:W-:Y:S01]  /*7d10*/  FFMA R17, R28, R28, R17 ;  /* 0x0000001c1c117223 */ /* 0x000fe20000000011 */
[----:B---3--:R-:W-:-:S04]  /*7d20*/  FADD R10, R16, -R15 ;  /* 0x8000000f100a7221 */ /* 0x008fc80000000000 */
[----:B------:R-:W-:-:S05]  /*7d30*/  FFMA R16, R10, R10, R17 ;  /* 0x0000000a0a107223 */ /* 0x000fca0000000011 */
[----:B------:R-:W-:-:S13]  /*7d40*/  FSETP.GTU.AND P0, PT, R16, UR4, PT ;  /* 0x0000000410007c0b */ /* 0x000fda000bf0c000 */
[----:B------:R-:W-:Y:S05]  /*7d50*/  @P0 BRA `(.L_x_489) ;  /* 0x0000016400a40947 */ /* 0x000fea0003800000 */
[----:B------:R-:W-:Y:S01]  /*7d60*/  IADD3 R12, PT, PT, R16, -0xd000000, RZ ;  /* 0xf3000000100c7810 */ /* 0x000fe20007ffe0ff */
[----:B------:R0:W1:Y:S01]  /*7d70*/  MUFU.RSQ R11, R16 ;  /* 0x00000010000b7308 */ /* 0x0000620000001400 */
[----:B------:R-:W-:Y:S02]  /*7d80*/  BSSY.RECONVERGENT B0, `(.L_x_490) ;  /* 0x000000b000007945 */ /* 0x000fe40003800200 */
[----:B------:R-:W-:-:S13]  /*7d90*/  ISETP.GT.U32.AND P0, PT, R12, 0x727fffff, PT ;  /* 0x727fffff0c00780c */ /* 0x000fda0003f04070 */
[----:B0-----:R-:W-:Y:S05]  /*7da0*/  @!P0 BRA `(.L_x_491) ;  /* 0x0000000000108947 */ /* 0x001fea0003800000 */
[----:B------:R-:W-:-:S07]  /*7db0*/  MOV R29, 0x7dd0 ;  /* 0x00007dd0001d7802 */ /* 0x000fce0000000f00 */
[----:B-1----:R-:W-:Y:S05]  /*7dc0*/  CALL.REL.NOINC `($__internal_0_$__cuda_sm20_sqrt_rn_f32_slowpath) ;  /* 0x000001d800ec7944 */ /* 0x002fea0003c00000 */
[----:B------:R-:W-:Y:S01]  /*7dd0*/  MOV R11, R21 ;  /* 0x00000015000b7202 */ /* 0x000fe20000000f00 */
[----:B------:R-:W-:Y:S06]  /*7de0*/  BRA `(.L_x_492) ;  /* 0x0000000000107947 */ /* 0x000fec0003800000 */
.L_x_491:
[----:B-1----:R-:W-:Y:S01]  /*7df0*/  FMUL.FTZ R13, R16, R11 ;  /* 0x0000000b100d7220 */ /* 0x002fe20000410000 */
[----:B------:R-:W-:-:S03]  /*7e00*/  FMUL.FTZ R11, R11, 0.5 ;  /* 0x3f0000000b0b7820 */ /* 0x000fc60000410000 */
[----:B------:R-:W-:-:S04]  /*7e10*/  FFMA R16, -R13, R13, R16 ;  /* 0x0000000d0d107223 */ /* 0x000fc80000000110 */
[----:B------:R-:W-:-:S07]  /*7e20*/  FFMA R11, R16, R11, R13 ;  /* 0x0000000b100b7223 */ /* 0x000fce000000000d */
.L_x_492:
[----:B------:R-:W-:Y:S05]  /*7e30*/  BSYNC.RECONVERGENT B0 ;  /* 0x0000000000007941 */ /* 0x000fea0003800200 */
.L_x_490:
[----:B------:R-:W0:Y:S01]  /*7e40*/  LDCU UR4, c[0x0][0x3a8] ;  /* 0x00007500ff0477ac */ /* 0x000e220008000800 */
[----:B------:R-:W-:Y:S01]  /*7e50*/  BSSY.RECONVERGENT B0, `(.L_x_493) ;  /* 0x0000053000007945 */ /* 0x000fe20003800200 */
[----:B------:R-:W-:Y:S01]  /*7e60*/  HFMA2 R12, -RZ, RZ, 0, 5.9604644775390625e-08 ;  /* 0x00000001ff0c7431 */ /* 0x000fe200000001ff */
[----:B------:R-:W-:Y:S02]  /*7e70*/  MOV R13, 0x1 ;  /* 0x00000001000d7802 */ /* 0x000fe40000000f00 */
[----:B0-----:R-:W-:-:S13]  /*7e80*/  FSETP.GTU.AND P0, PT, R11, UR4, PT ;  /* 0x000000040b007c0b */ /* 0x001fda000bf0c000 */
[----:B------:R-:W-:Y:S05]  /*7e90*/  @!P0 BRA `(.L_x_494) ;  /* 0x0000000400388947 */ /* 0x000fea0003800000 */
[----:B------:R-:W0:Y:S01]  /*7ea0*/  LDC R14, c[0x0][0x3ac] ;  /* 0x0000eb00ff0e7b82 */ /* 0x000e220000000800 */
[----:B------:R-:W-:Y:S02]  /*7eb0*/  MOV R12, 0xffffffff ;  /* 0xffffffff000c7802 */ /* 0x000fe40000000f00 */
[----:B------:R-:W-:Y:S02]  /*7ec0*/  MOV R13, 0xffffffff ;  /* 0xffffffff000d7802 */ /* 0x000fe40000000f00 */
[----:B0-----:R-:W-:-:S13]  /*7ed0*/  ISETP.GE.AND P0, PT, R14, RZ, PT ;  /* 0x000000ff0e00720c */ /* 0x001fda0003f06270 */
[----:B------:R-:W-:Y:S05]  /*7ee0*/  @!P0 BRA `(.L_x_494) ;  /* 0x0000000400248947 */ /* 0x000fea0003800000 */
[----:B------:R-:W-:Y:S01]  /*7ef0*/  IADD3 R14, PT, PT, R14, 0x2, RZ ;  /* 0x000000020e0e7810 */ /* 0x000fe20007ffe0ff */
[----:B------:R-:W-:Y:S01]  /*7f00*/  HFMA2 R16, -RZ, RZ, 0, 1.1920928955078125e-07 ;  /* 0x00000002ff107431 */ /* 0x000fe200000001ff */
[----:B------:R-:W-:Y:S02]  /*7f10*/  MOV R13, 0xffffffff ;  /* 0xffffffff000d7802 */ /* 0x000fe40000000f00 */
[C---:B------:R-:W-:Y:S02]  /*7f20*/  ISETP.GE.AND P0, PT, R14.reuse, 0x5, PT ;  /* 0x000000050e00780c */ /* 0x040fe40003f06270 */
[----:B------:R-:W-:-:S04]  /*7f30*/  VIMNMX R12, PT, PT, R14, 0x2, !PT ;  /* 0x000000020e0c7848 */ /* 0x000fc80007fe0100 */
[----:B------:R-:W-:Y:S02]  /*7f40*/  IADD3 R15, PT, PT, R12, -0x1, RZ ;  /* 0xffffffff0c0f7810 */ /* 0x000fe40007ffe0ff */
[----:B------:R-:W-:Y:S02]  /*7f50*/  MOV R12, 0xffffffff ;  /* 0xffffffff000c7802 */ /* 0x000fe40000000f00 */
[----:B------:R-:W-:-:S04]  /*7f60*/  LOP3.LUT R21, R15, 0x3, RZ, 0xc0, !PT ;  /* 0x000000030f157812 */ /* 0x000fc800078ec0ff */
[----:B------:R-:W-:Y:S01]  /*7f70*/  ISETP.NE.AND P4, PT, R21, RZ, PT ;  /* 0x000000ff1500720c */ /* 0x000fe20003f85270 */
[----:B------:R-:W-:-:S12]  /*7f80*/  @!P0 BRA `(.L_x_495) ;  /* 0x0000000000bc8947 */ /* 0x000fd80003800000 */
[----:B------:R-:W-:Y:S01]  /*7f90*/  BSSY.RECONVERGENT B1, `(.L_x_495) ;  /* 0x000002e000017945 */ /* 0x000fe20003800200 */
[----:B------:R-:W-:Y:S02]  /*7fa0*/  LOP3.LUT R30, R15, 0xfffffffc, RZ, 0xc0, !PT ;  /* 0xfffffffc0f1e7812 */ /* 0x000fe400078ec0ff */
[----:B------:R-:W-:Y:S02]  /*7fb0*/  MOV R13, 0xffffffff ;  /* 0xffffffff000d7802 */ /* 0x000fe40000000f00 */
[----:B------:R-:W-:-:S07]  /*7fc0*/  MOV R16, 0x2 ;  /* 0x0000000200107802 */ /* 0x000fce0000000f00 */
.L_x_496:
[----:B------:R-:W0:Y:S01]  /*7fd0*/  LDC.64 R14, c[0x0][0x3b0] ;  /* 0x0000ec00ff0e7b82 */ /* 0x000e220000000a00 */
[C---:B------:R-:W-:Y:S02]  /*7fe0*/  IADD3 R18, PT, PT, R16.reuse, -0x2, RZ ;  /* 0xfffffffe10127810 */ /* 0x040fe40007ffe0ff */
[C---:B------:R-:W-:Y:S02]  /*7ff0*/  IADD3 R19, PT, PT, R16.reuse, -0x1, RZ ;  /* 0xffffffff10137810 */ /* 0x040fe40007ffe0ff */
[----:B------:R-:W-:Y:S02]  /*8000*/  I2FP.F32.S32 R18, R18 ;  /* 0x0000001200127245 */ /* 0x000fe40000201400 */
[----:B------:R-:W-:Y:S02]  /*8010*/  I2FP.F32.S32 R22, R19 ;  /* 0x0000001300167245 */ /* 0x000fe40000201400 */
[----:B------:R-:W-:Y:S01]  /*8020*/  IADD3 R19, PT, PT, R16, 0x1, RZ ;  /* 0x0000000110137810 */ /* 0x000fe20007ffe0ff */
[CCC-:B0-----:R-:W-:Y:S01]  /*8030*/  FFMA R20, R18.reuse, R14.reuse, R15.reuse ;  /* 0x0000000e12147223 */ /* 0x1c1fe2000000000f */
        /* <DEDUP_REMOVED lines=25> */
[----:B------:R-:W-:Y:S02]  /*81d0*/  ISETP.NE.AND P5, PT, R15, R30, PT ;  /* 0x0000001e0f00720c */ /* 0x000fe40003fa5270 */
        /* <DEDUP_REMOVED lines=9> */
[----:B------:R-:W-:Y:S05]  /*8270*/  BSYNC.RECONVERGENT B1 ;  /* 0x0000000000017941 */ /* 0x000fea0003800200 */
.L_x_495:
[----:B------:R-:W-:Y:S05]  /*8280*/  @!P4 BRA `(.L_x_494) ;  /* 0x00000000003cc947 */ /* 0x000fea0003800000 */
[----:B------:R-:W-:-:S07]  /*8290*/  HFMA2 R14, -RZ, RZ, 0, 0 ;  /* 0x00000000ff0e7431 */ /* 0x000fce00000001ff */
.L_x_497:
[----:B------:R-:W0:Y:S01]  /*82a0*/  LDC.64 R22, c[0x0][0x3b0] ;  /* 0x0000ec00ff167b82 */ /* 0x000e220000000a00 */
[----:B------:R-:W-:Y:S02]  /*82b0*/  IADD3 R15, PT, PT, R16, -0x2, RZ ;  /* 0xfffffffe100f7810 */ /* 0x000fe40007ffe0ff */
[----:B------:R-:W-:Y:S02]  /*82c0*/  IADD3 R14, PT, PT, R14, 0x1, RZ ;  /* 0x000000010e0e7810 */ /* 0x000fe40007ffe0ff */
[----:B------:R-:W-:Y:S02]  /*82d0*/  I2FP.F32.S32 R18, R15 ;  /* 0x0000000f00127245 */ /* 0x000fe40000201400 */
[----:B------:R-:W-:Y:S02]  /*82e0*/  ISETP.NE.AND P1, PT, R14, R21, PT ;  /* 0x000000150e00720c */ /* 0x000fe40003f25270 */
[----:B------:R-:W-:Y:S01]  /*82f0*/  ISETP.GE.AND P2, PT, R12, RZ, PT ;  /* 0x000000ff0c00720c */ /* 0x000fe20003f46270 */
[CCC-:B0-----:R-:W-:Y:S01]  /*8300*/  FFMA R20, R18.reuse, R22.reuse, R23.reuse ;  /* 0x0000001612147223 */ /* 0x1c1fe20000000017 */
[----:B------:R-:W-:-:S04]  /*8310*/  FFMA R18, R18, R22, -R23 ;  /* 0x0000001612127223 */ /* 0x000fc80000000817 */
[----:B------:R-:W-:-:S04]  /*8320*/  FSETP.GTU.AND P0, PT, R11, R20, PT ;  /* 0x000000140b00720b */ /* 0x000fc80003f0c000 */
[----:B------:R-:W-:-:S04]  /*8330*/  FSETP.LTU.OR P0, PT, R11, R18, P0 ;  /* 0x000000120b00720b */ /* 0x000fc80000709400 */
[----:B------:R-:W-:-:S09]  /*8340*/  SEL R13, R13, R16, P0 ;  /* 0x000000100d0d7207 */ /* 0x000fd20000000000 */
[C---:B------:R-:W-:Y:S02]  /*8350*/  @!P0 SEL R12, R16.reuse, R12, !P2 ;  /* 0x0000000c100c8207 */ /* 0x040fe40005000000 */
[----:B------:R-:W-:Y:S01]  /*8360*/  IADD3 R16, PT, PT, R16, 0x1, RZ ;  /* 0x0000000110107810 */ /* 0x000fe20007ffe0ff */
[----:B------:R-:W-:Y:S06]  /*8370*/  @P1 BRA `(.L_x_497) ;  /* 0xfffffffc00c81947 */ /* 0x000fec000383ffff */
.L_x_494:
[----:B------:R-:W-:Y:S05]  /*8380*/  BSYNC.RECONVERGENT B0 ;  /* 0x0000000000007941 */ /* 0x000fea0003800200 */
.L_x_493:
[----:B------:R-:W0:Y:S01]  /*8390*/  LDC R14, c[0x0][0x3f4] ;  /* 0x0000fd00ff0e7b82 */ /* 0x000e220000000800 */
[----:B------:R-:W-:Y:S01]  /*83a0*/  BSSY B5, `(.L_x_498) ;  /* 0x0000722000057945 */ /* 0x000fe20003800000 */
[----:B0-----:R-:W-:-:S04]  /*83b0*/  ISETP.GE.AND P0, PT, R14, 0x1, PT ;  /* 0x000000010e00780c */ /* 0x001fc80003f06270 */
[----:B------:R-:W-:-:S13]  /*83c0*/  ISETP.LT.OR P0, PT, R13, RZ, !P0 ;  /* 0x000000ff0d00720c */ /* 0x000fda0004701670 */
[----:B------:R-:W-:Y:S05]  /*83d0*/  @P0 BRA `(.L_x_499) ;  /* 0x0000007000780947 */ /* 0x000fea0003800000 */
[C---:B------:R-:W-:Y:S01]  /*83e0*/  FSETP.GE.AND P0, PT, R17.reuse, RZ, PT ;  /* 0x000000ff1100720b */ /* 0x040fe20003f06000 */
[----:B------:R-:W-:Y:S03]  /*83f0*/  BSSY.RECONVERGENT B0, `(.L_x_500) ;  /* 0x000000e000007945 */ /* 0x000fe60003800200 */
[----:B------:R-:W-:-:S04]  /*8400*/  FSEL R16, R17, RZ, P0 ;  /* 0x000000ff11107208 */ /* 0x000fc80000000000 */
[----:B------:R-:W-:Y:S01]  /*8410*/  IADD3 R14, PT, PT, R16, -0xd000000, RZ ;  /* 0xf3000000100e7810 */ /* 0x000fe20007ffe0ff */
[----:B------:R0:W1:Y:S03]  /*8420*/  MUFU.RSQ R15, R16 ;  /* 0x00000010000f7308 */ /* 0x0000660000001400 */
[----:B------:R-:W-:-:S13]  /*8430*/  ISETP.GT.U32.AND P0, PT, R14, 0x727fffff, PT ;  /* 0x727fffff0e00780c */ /* 0x000fda0003f04070 */
[----:B0-----:R-:W-:Y:S05]  /*8440*/  @!P0 BRA `(.L_x_501) ;  /* 0x0000000000108947 */ /* 0x001fea0003800000 */
[----:B------:R-:W-:-:S07]  /*8450*/  MOV R29, 0x8470 ;  /* 0x00008470001d7802 */ /* 0x000fce0000000f00 */
[----:B-1----:R-:W-:Y:S05]  /*8460*/  CALL.REL.NOINC `($__internal_0_$__cuda_sm20_sqrt_rn_f32_slowpath) ;  /* 0x000001d400447944 */ /* 0x002fea0003c00000 */
[----:B------:R-:W-:Y:S01]  /*8470*/  MOV R14, R21 ;  /* 0x00000015000e7202 */ /* 0x000fe20000000f00 */
[----:B------:R-:W-:Y:S06]  /*8480*/  BRA `(.L_x_502) ;  /* 0x0000000000107947 */ /* 0x000fec0003800000 */
.L_x_501:
[----:B-1----:R-:W-:Y:S01]  /*8490*/  FMUL.FTZ R17, R16, R15 ;  /* 0x0000000f10117220 */ /* 0x002fe20000410000 */
[----:B------:R-:W-:-:S03]  /*84a0*/  FMUL.FTZ R15, R15, 0.5 ;  /* 0x3f0000000f0f7820 */ /* 0x000fc60000410000 */
[----:B------:R-:W-:-:S04]  /*84b0*/  FFMA R14, -R17, R17, R16 ;  /* 0x00000011110e7223 */ /* 0x000fc80000000110 */
[----:B------:R-:W-:-:S07]  /*84c0*/  FFMA R14, R14, R15, R17 ;  /* 0x0000000f0e0e7223 */ /* 0x000fce0000000011 */
.L_x_502:
[----:B------:R-:W-:Y:S05]  /*84d0*/  BSYNC.RECONVERGENT B0 ;  /* 0x0000000000007941 */ /* 0x000fea0003800200 */
.L_x_500:
[----:B------:R-:W0:Y:S01]  /*84e0*/  LDC R21, c[0x0][0x3ac] ;  /* 0x0000eb00ff157b82 */ /* 0x000e220000000800 */
[----:B------:R-:W-:Y:S01]  /*84f0*/  HFMA2 R22, -RZ, RZ, 0, 7.152557373046875e-07 ;  /* 0x0000000cff167431 */ /* 0x000fe200000001ff */
[C---:B------:R-:W-:Y:S01]  /*8500*/  IADD3 R15, PT, PT, R13.reuse, 0x1, RZ ;  /* 0x000000010d0f7810 */ /* 0x040fe20007ffe0ff */
[----:B------:R-:W-:Y:S01]  /*8510*/  BSSY B4, `(.L_x_499) ;  /* 0x000070a000047945 */ /* 0x000fe20003800000 */
[-C--:B------:R-:W-:Y:S02]  /*8520*/  IADD3 R16, PT, PT, R13, -R12.reuse, RZ ;  /* 0x8000000c0d107210 */ /* 0x080fe40007ffe0ff */
[----:B------:R-:W-:Y:S02]  /*8530*/  IADD3 R24, PT, PT, R15, -R12, RZ ;  /* 0x8000000c0f187210 */ /* 0x000fe40007ffe0ff */
[----:B------:R-:W1:Y:S01]  /*8540*/  LDC R23, c[0x0][0x3b8] ;  /* 0x0000ee00ff177b82 */ /* 0x000e620000000800 */
[C---:B------:R-:W-:Y:S02]  /*8550*/  IADD3 R17, PT, PT, R12.reuse, 0x1, RZ ;  /* 0x000000010c117810 */ /* 0x040fe40007ffe0ff */
[----:B------:R-:W-:-:S02]  /*8560*/  IADD3 R18, PT, PT, R12, 0x2, RZ ;  /* 0x000000020c127810 */ /* 0x000fc40007ffe0ff */
[----:B------:R-:W-:Y:S02]  /*8570*/  IADD3 R19, PT, PT, R12, 0x3, RZ ;  /* 0x000000030c137810 */ /* 0x000fe40007ffe0ff */
[----:B------:R-:W-:Y:S02]  /*8580*/  MOV R20, RZ ;  /* 0x000000ff00147202 */ /* 0x000fe40000000f00 */
[----:B------:R-:W-:Y:S02]  /*8590*/  LOP3.LUT R24, R24, 0x3, RZ, 0xc0, !PT ;  /* 0x0000000318187812 */ /* 0x000fe400078ec0ff */
[----:B0-----:R-:W-:-:S04]  /*85a0*/  IADD3 R21, PT, PT, R21, 0x2, RZ ;  /* 0x0000000215157810 */ /* 0x001fc80007ffe0ff */
[----:B------:R-:W-:Y:S01]  /*85b0*/  SHF.L.U32 R25, R21, 0x2, RZ ;  /* 0x0000000215197819 */ /* 0x000fe200000006ff */
[C---:B-1----:R-:W-:Y:S01]  /*85c0*/  IMAD R22, R23.reuse, R22, 0x4 ;  /* 0x0000000417167424 */ /* 0x042fe200078e0216 */
[----:B------:R-:W-:-:S07]  /*85d0*/  LEA R23, R23, 0xfffffffc, 0x3 ;  /* 0xfffffffc17177811 */ /* 0x000fce00078e18ff */
.L_x_977:
[----:B------:R-:W0:Y:S01]  /*85e0*/  LDCU UR4, c[0x0][0x3a8] ;  /* 0x00007500ff0477ac */ /* 0x000e220008000800 */
[----:B------:R-:W-:Y:S01]  /*85f0*/  BSSY.RECONVERGENT B3, `(.L_x_503) ;  /* 0x000001a000037945 */ /* 0x000fe20003800200 */
[----:B------:R-:W-:Y:S02]  /*8600*/  MOV R55, 0x3f800000 ;  /* 0x3f80000000377802 */ /* 0x000fe40000000f00 */
[----:B0-----:R-:W-:-:S13]  /*8610*/  FSETP.GEU.AND P0, PT, R14, UR4, PT ;  /* 0x000000040e007c0b */ /* 0x001fda000bf0e000 */
[----:B------:R-:W-:Y:S05]  /*8620*/  @!P0 BRA `(.L_x_504) ;  /* 0x0000000000588947 */ /* 0x000fea0003800000 */
[----:B------:R-:W0:Y:S08]  /*8630*/  LDC.64 R30, c[0x0][0x408] ;  /* 0x00010200ff1e7b82 */ /* 0x000e300000000a00 */
[----:B------:R-:W1:Y:S01]  /*8640*/  LDC.64 R38, c[0x0][0x400] ;  /* 0x00010000ff267b82 */ /* 0x000e620000000a00 */
[----:B0-----:R-:W-:-:S06]  /*8650*/  IMAD.WIDE.U32 R30, R20, 0x4, R30 ;  /* 0x00000004141e7825 */ /* 0x001fcc00078e001e */
[----:B------:R-:W2:Y:S01]  /*8660*/  LDG.E R31, desc[UR8][R30.64] ;  /* 0x000000081e1f7981 */ /* 0x000ea2000c1e1900 */
[----:B-1----:R-:W-:-:S06]  /*8670*/  IMAD.WIDE.U32 R38, R20, 0x4, R38 ;  /* 0x0000000414267825 */ /* 0x002fcc00078e0026 */
[----:B------:R-:W3:Y:S01]  /*8680*/  LDG.E R39, desc[UR8][R38.64] ;  /* 0x0000000826277981 */ /* 0x000ee2000c1e1900 */
[----:B------:R-:W0:Y:S01]  /*8690*/  MUFU.RCP R49, R14 ;  /* 0x0000000e00317308 */ /* 0x000e220000001000 */
[----:B------:R-:W-:Y:S01]  /*86a0*/  BSSY.RECONVERGENT B6, `(.L_x_504) ;  /* 0x000000e000067945 */ /* 0x000fe20003800200 */
[----:B0-----:R-:W-:-:S04]  /*86b0*/  FFMA R46, R49, -R14, 1 ;  /* 0x3f800000312e7423 */ /* 0x001fc8000000080e */
[----:B------:R-:W-:Y:S01]  /*86c0*/  FFMA R49, R49, R46, R49 ;  /* 0x0000002e31317223 */ /* 0x000fe20000000031 */
[----:B--2---:R-:W-:-:S04]  /*86d0*/  FMUL R47, R26, R31 ;  /* 0x0000001f1a2f7220 */ /* 0x004fc80000400000 */
[----:B---3--:R-:W-:-:S04]  /*86e0*/  FFMA R50, R28, R39, R47 ;  /* 0x000000271c327223 */ /* 0x008fc8000000002f */
[----:B------:R-:W0:Y:S01]  /*86f0*/  FCHK P0, R50, R14 ;  /* 0x0000000e32007302 */ /* 0x000e220000000000 */
[----:B------:R-:W-:-:S04]  /*8700*/  FFMA R47, R50, R49, RZ ;  /* 0x00000031322f7223 */ /* 0x000fc800000000ff */
[----:B------:R-:W-:-:S04]  /*8710*/  FFMA R46, R47, -R14, R50 ;  /* 0x8000000e2f2e7223 */ /* 0x000fc80000000032 */
[----:B------:R-:W-:Y:S01]  /*8720*/  FFMA R55, R49, R46, R47 ;  /* 0x0000002e31377223 */ /* 0x000fe2000000002f */
[----:B0-----:R-:W-:Y:S06]  /*8730*/  @!P0 BRA `(.L_x_505) ;  /* 0x0000000000108947 */ /* 0x001fec0003800000 */
[----:B------:R-:W-:Y:S02]  /*8740*/  MOV R47, R14 ;  /* 0x0000000e002f7202 */ /* 0x000fe40000000f00 */
[----:B------:R-:W-:-:S07]  /*8750*/  MOV R48, 0x8770 ;  /* 0x0000877000307802 */ /* 0x000fce0000000f00 */
[----:B------:R-:W-:Y:S05]  /*8760*/  CALL.REL.NOINC `($__internal_1_$__cuda_sm3x_div_rn_noftz_f32_slowpath) ;  /* 0x000001d000dc7944 */ /* 0x000fea0003c00000 */
[----:B------:R-:W-:-:S07]  /*8770*/  MOV R55, R30 ;  /* 0x0000001e00377202 */ /* 0x000fce0000000f00 */
.L_x_505:
[----:B------:R-:W-:Y:S05]  /*8780*/  BSYNC.RECONVERGENT B6 ;  /* 0x0000000000067941 */ /* 0x000fea0003800200 */
.L_x_504:
[----:B------:R-:W-:Y:S05]  /*8790*/  BSYNC.RECONVERGENT B3 ;  /* 0x0000000000037941 */ /* 0x000fea0003800200 */
.L_x_503:
[----:B------:R-:W0:Y:S02]  /*87a0*/  LDC.64 R30, c[0x0][0x420] ;  /* 0x00010800ff1e7b82 */ /* 0x000e240000000a00 */
[----:B0-----:R-:W-:-:S06]  /*87b0*/  IMAD.WIDE.U32 R30, R20, 0x4, R30 ;  /* 0x00000004141e7825 */ /* 0x001fcc00078e001e */
[----:B------:R-:W2:Y:S01]  /*87c0*/  LDG.E R30, desc[UR8][R30.64] ;  /* 0x000000081e1e7981 */ /* 0x000ea2000c1e1900 */
[----:B------:R-:W-:Y:S01]  /*87d0*/  BSSY B3, `(.L_x_506) ;  /* 0x00006d9000037945 */ /* 0x000fe20003800000 */
[----:B--2---:R-:W-:-:S13]  /*87e0*/  FSETP.GE.AND P0, PT, |R55|, R30, PT ;  /* 0x0000001e3700720b */ /* 0x004fda0003f06200 */
[----:B------:R-:W-:Y:S05]  /*87f0*/  @!P0 BRA `(.L_x_507) ;  /* 0x0000006c00588947 */ /* 0x000fea0003800000 */
[----:B------:R-:W0:Y:S08]  /*8800*/  LDC.64 R38, c[0x0][0x408] ;  /* 0x00010200ff267b82 */ /* 0x000e300000000a00 */
[----:B------:R-:W1:Y:S08]  /*8810*/  LDC.64 R46, c[0x0][0x400] ;  /* 0x00010000ff2e7b82 */ /* 0x000e700000000a00 */
[----:B------:R-:W2:Y:S01]  /*8820*/  LDC.64 R30, c[0x0][0x430] ;  /* 0x00010c00ff1e7b82 */ /* 0x000ea20000000a00 */
[----:B0-----:R-:W-:-:S06]  /*8830*/  IMAD.WIDE.U32 R38, R20, 0x4, R38 ;  /* 0x0000000414267825 */ /* 0x001fcc00078e0026 */
[----:B------:R-:W3:Y:S01]  /*8840*/  LDG.E R39, desc[UR8][R38.64] ;  /* 0x0000000826277981 */ /* 0x000ee2000c1e1900 */
[----:B-1----:R-:W-:-:S06]  /*8850*/  IMAD.WIDE.U32 R46, R20, 0x4, R46 ;  /* 0x00000004142e7825 */ /* 0x002fcc00078e002e */
[----:B------:R-:W4:Y:S01]  /*8860*/  LDG.E R47, desc[UR8][R46.64] ;  /* 0x000000082e2f7981 */ /* 0x000f22000c1e1900 */
[----:B--2---:R-:W-:-:S06]  /*8870*/  IMAD.WIDE.U32 R30, R20, 0x4, R30 ;  /* 0x00000004141e7825 */ /* 0x004fcc00078e001e */
[----:B------:R-:W2:Y:S01]  /*8880*/  LDG.E R30, desc[UR8][R30.64] ;  /* 0x000000081e1e7981 */ /* 0x000ea2000c1e1900 */
[----:B---3--:R-:W-:-:S04]  /*8890*/  FMUL R49, R28, R39 ;  /* 0x000000271c317220 */ /* 0x008fc80000400000 */
[----:B----4-:R-:W-:-:S05]  /*88a0*/  FFMA R49, R26, R47, -R49 ;  /* 0x0000002f1a317223 */ /* 0x010fca0000000831 */
[----:B--2---:R-:W-:-:S13]  /*88b0*/  FSETP.GEU.AND P0, PT, |R49|, R30, PT ;  /* 0x0000001e3100720b */ /* 0x004fda0003f0e200 */
[----:B------:R-:W-:Y:S05]  /*88c0*/  @P0 BRA `(.L_x_507) ;  /* 0x0000006c00240947 */ /* 0x000fea0003800000 */
[----:B------:R-:W-:Y:S01]  /*88d0*/  ISETP.NE.AND P1, PT, R12, 0x1, PT ;  /* 0x000000010c00780c */ /* 0x000fe20003f25270 */
[----:B------:R-:W-:Y:S01]  /*88e0*/  BSSY.RECONVERGENT B6, `(.L_x_508) ;  /* 0x0000022000067945 */ /* 0x000fe20003800200 */
[----:B------:R-:W-:-:S04]  /*88f0*/  FSETP.GEU.AND P0, PT, R55, RZ, PT ;  /* 0x000000ff3700720b */ /* 0x000fc80003f0e000 */
[----:B------:R-:W-:-:S07]  /*8900*/  FSEL R31, -R14, R14, !P0 ;  /* 0x0000000e0e1f7208 */ /* 0x000fce0004000100 */
[----:B------:R-:W-:Y:S05]  /*8910*/  @P1 BRA `(.L_x_509) ;  /* 0x0000000000201947 */ /* 0x000fea0003800000 */
[----:B------:R-:W0:Y:S08]  /*8920*/  LDC.64 R46, c[0x0][0x418] ;  /* 0x00010600ff2e7b82 */ /* 0x000e300000000a00 */
[----:B------:R-:W1:Y:S01]  /*8930*/  LDC.64 R38, c[0x0][0x410] ;  /* 0x00010400ff267b82 */ /* 0x000e620000000a00 */
[----:B0-----:R-:W-:-:S05]  /*8940*/  IMAD.WIDE.U32 R46, R20, 0x4, R46 ;  /* 0x00000004142e7825 */ /* 0x001fca00078e002e */
[----:B------:R0:W5:Y:S01]  /*8950*/  LDG.E R54, desc[UR8][R46.64] ;  /* 0x000000082e367981 */ /* 0x000162000c1e1900 */
[----:B-1----:R-:W-:-:S05]  /*8960*/  IMAD.WIDE.U32 R38, R20, 0x4, R38 ;  /* 0x0000000414267825 */ /* 0x002fca00078e0026 */
[----:B------:R0:W5:Y:S01]  /*8970*/  LDG.E R53, desc[UR8][R38.64] ;  /* 0x0000000826357981 */ /* 0x000162000c1e1900 */
[----:B------:R-:W-:Y:S01]  /*8980*/  HFMA2 R48, -RZ, RZ, 0, 0 ;  /* 0x00000000ff307431 */ /* 0x000fe200000001ff */
[----:B------:R-:W-:Y:S06]  /*8990*/  BRA `(.L_x_510) ;  /* 0x0000000000587947 */ /* 0x000fec0003800000 */
.L_x_509:
[----:B------:R-:W0:Y:S08]  /*89a0*/  LDC.64 R46, c[0x0][0x410] ;  /* 0x00010400ff2e7b82 */ /* 0x000e300000000a00 */
[----:B------:R-:W1:Y:S01]  /*89b0*/  LDC.64 R38, c[0x0][0x418] ;  /* 0x00010600ff267b82 */ /* 0x000e620000000a00 */
[----:B0-----:R-:W-:-:S05]  /*89c0*/  IMAD.WIDE.U32 R46, R20, 0x4, R46 ;  /* 0x00000004142e7825 */ /* 0x001fca00078e002e */
[----:B------:R-:W2:Y:S01]  /*89d0*/  LDG.E R53, desc[UR8][R46.64] ;  /* 0x000000082e357981 */ /* 0x000ea2000c1e1900 */
[----:B-1----:R-:W-:-:S05]  /*89e0*/  IMAD.WIDE.U32 R38, R20, 0x4, R38 ;  /* 0x0000000414267825 */ /* 0x002fca00078e0026 */
        /* <DEDUP_REMOVED lines=15> */
.L_x_512:
[----:B------:R-:W-:Y:S05]  /*8ae0*/  BSYNC.RECONVERGENT B7 ;  /* 0x0000000000077941 */ /* 0x000fea0003800200 */
.L_x_511:
[----:B------:R-:W-:-:S07]  /*8af0*/  MOV R48, R30 ;  /* 0x0000001e00307202 */ /* 0x000fce0000000f00 */
.L_x_510:
[----:B------:R-:W-:Y:S05]  /*8b00*/  BSYNC.RECONVERGENT B6 ;  /* 0x0000000000067941 */ /* 0x000fea0003800200 */
.L_x_508:
[----:B0-----:R-:W0:Y:S02]  /*8b10*/  LDC.64 R38, c[0x0][0x428] ;  /* 0x00010a00ff267b82 */ /* 0x001e240000000a00 */
[----:B0-----:R-:W-:-:S06]  /*8b20*/  IMAD.WIDE.U32 R38, R20, 0x4, R38 ;  /* 0x0000000414267825 */ /* 0x001fcc00078e0026 */
[----:B------:R-:W2:Y:S01]  /*8b30*/  LDG.E R39, desc[UR8][R38.64] ;  /* 0x0000000826277981 */ /* 0x000ea2000c1e1900 */
[----:B-----5:R-:W-:-:S04]  /*8b40*/  FMUL R31, R31, R53 ;  /* 0x000000351f1f7220 */ /* 0x020fc80000400000 */
[----:B------:R-:W-:Y:S01]  /*8b50*/  FFMA R47, R10, R54, -R31 ;  /* 0x000000360a2f7223 */ /* 0x000fe2000000081f */
[----:B--2---:R-:W-:-:S13]  /*8b60*/  FSETP.GE.AND P0, PT, |R48|, R39, PT ;  /* 0x000000273000720b */ /* 0x004fda0003f06200 */
[----:B------:R-:W-:Y:S05]  /*8b70*/  @!P0 BRA `(.L_x_507) ;  /* 0x0000006800788947 */ /* 0x000fea0003800000 */
[----:B------:R-:W0:Y:S08]  /*8b80*/  LDC.64 R30, c[0x0][0x438] ;  /* 0x00010e00ff1e7b82 */ /* 0x000e300000000a00 */
[----:B------:R-:W1:Y:S01]  /*8b90*/  LDC R38, c[0x0][0x3f8] ;  /* 0x0000fe00ff267b82 */ /* 0x000e620000000800 */
[----:B0-----:R-:W-:-:S06]  /*8ba0*/  IMAD.WIDE.U32 R30, R20, 0x4, R30 ;  /* 0x00000004141e7825 */ /* 0x001fcc00078e001e */
[----:B------:R-:W2:Y:S01]  /*8bb0*/  LDG.E R30, desc[UR8][R30.64] ;  /* 0x000000081e1e7981 */ /* 0x000ea2000c1e1900 */
[----:B-1----:R-:W-:-:S04]  /*8bc0*/  ISETP.GE.AND P0, PT, R38, 0x1, PT ;  /* 0x000000012600780c */ /* 0x002fc80003f06270 */
[----:B--2---:R-:W-:-:S13]  /*8bd0*/  FSETP.GTU.OR P0, PT, |R47|, R30, !P0 ;  /* 0x0000001e2f00720b */ /* 0x004fda000470c600 */
[----:B------:R-:W-:Y:S05]  /*8be0*/  @P0 BRA `(.L_x_507) ;  /* 0x00000068005c0947 */ /* 0x000fea0003800000 */
[----:B------:R-:W0:Y:S02]  /*8bf0*/  LDC.64 R30, c[0x0][0x440] ;  /* 0x00011000ff1e7b82 */ /* 0x000e240000000a00 */
[----:B0-----:R-:W-:-:S06]  /*8c00*/  IMAD.WIDE.U32 R30, R20, 0x4, R30 ;  /* 0x00000004141e7825 */ /* 0x001fcc00078e001e */
        /* <DEDUP_REMOVED lines=8> */
.L_x_780:
[----:B------:R-:W0:Y:S02]  /*8c90*/  LDC.64 R30, c[0x0][0x448] ;  /* 0x00011200ff1e7b82 */ /* 0x000e240000000a00 */
[----:B0-----:R-:W-:-:S05]  /*8ca0*/  IMAD.WIDE.U32 R30, R39, 0x4, R30 ;  /* 0x00000004271e7825 */ /* 0x001fca00078e001e */
[----:B------:R0:W5:Y:S01]  /*8cb0*/  LDG.E R38, desc[UR8][R30.64] ;  /* 0x000000081e267981 */ /* 0x000162000c1e1900 */
[----:B------:R-:W-:Y:S05]  /*8cc0*/  YIELD ;  /* 0x0000000000007946 */ /* 0x000fea0003800000 */
[----:B------:R-:W-:Y:S04]  /*8cd0*/  BSSY.RECONVERGENT B1, `(.L_x_515) ;  /* 0x000002f000017945 */ /* 0x000fe80003800200 */
[----:B------:R-:W-:Y:S05]  /*8ce0*/  @P1 BRA P2, `(.L_x_516) ;  /* 0x00000000005c1947 */ /* 0x000fea0001000000 */
[----:B0-----:R-:W0:Y:S01]  /*8cf0*/  LDC.64 R30, c[0x0][0x458] ;  /* 0x00011600ff1e7b82 */ /* 0x001e220000000a00 */
[----:B------:R-:W1:Y:S07]  /*8d00*/  LDCU UR4, c[0x0][0x388] ;  /* 0x00007100ff0477ac */ /* 0x000e6e0008000800 */
[----:B------:R-:W2:Y:S01]  /*8d10*/  LDC.64 R46, c[0x0][0x450] ;  /* 0x00011400ff2e7b82 */ /* 0x000ea20000000a00 */
[----:B0-----:R-:W-:-:S07]  /*8d20*/  IMAD.WIDE.U32 R48, R39, 0x4, R30 ;  /* 0x0000000427307825 */ /* 0x001fce00078e001e */
[----:B------:R-:W0:Y:S01]  /*8d30*/  LDC.64 R30, c[0x0][0x460] ;  /* 0x00011800ff1e7b82 */ /* 0x000e220000000a00 */
[----:B------:R-:W3:Y:S01]  /*8d40*/  LDG.E R48, desc[UR8][R48.64] ;  /* 0x0000000830307981 */ /* 0x000ee2000c1e1900 */
[----:B--2---:R-:W-:-:S06]  /*8d50*/  IMAD.WIDE.U32 R46, R39, 0x4, R46 ;  /* 0x00000004272e7825 */ /* 0x004fcc00078e002e */
[----:B------:R-:W2:Y:S01]  /*8d60*/  LDG.E R46, desc[UR8][R46.64] ;  /* 0x000000082e2e7981 */ /* 0x000ea2000c1e1900 */
[----:B---3--:R-:W-:Y:S02]  /*8d70*/  IADD3 R29, PT, PT, R48, -0x1, RZ ;  /* 0xffffffff301d7810 */ /* 0x008fe40007ffe0ff */
[----:B--2---:R-:W-:-:S03]  /*8d80*/  IADD3 R27, PT, PT, R46, -0x1, RZ ;  /* 0xffffffff2e1b7810 */ /* 0x004fc60007ffe0ff */
[C-C-:B-1----:R-:W-:Y:S02]  /*8d90*/  IMAD R51, R29.reuse, UR4, R3.reuse ;  /* 0x000000041d337c24 */ /* 0x142fe4000f8e0203 */
[--C-:B------:R-:W-:Y:S02]  /*8da0*/  IMAD R53, R29, UR4, R2.reuse ;  /* 0x000000041d357c24 */ /* 0x100fe4000f8e0202 */
[C---:B------:R-:W-:Y:S02]  /*8db0*/  IMAD R29, R27.reuse, UR4, R2 ;  /* 0x000000041b1d7c24 */ /* 0x040fe4000f8e0202 */
[----:B------:R-:W-:Y:S02]  /*8dc0*/  IMAD R27, R27, UR4, R3 ;  /* 0x000000041b1b7c24 */ /* 0x000fe4000f8e0203 */
[----:B0-----:R-:W-:-:S04]  /*8dd0*/  IMAD.WIDE R50, R51, 0x4, R30 ;  /* 0x0000000433327825 */ /* 0x001fc800078e021e */
[--C-:B------:R-:W-:Y:S01]  /*8de0*/  IMAD.WIDE R48, R53, 0x4, R30.reuse ;  /* 0x0000000435307825 */ /* 0x100fe200078e021e */
[----:B------:R1:W5:Y:S03]  /*8df0*/  LDG.E R55, desc[UR8][R50.64] ;  /* 0x0000000832377981 */ /* 0x000366000c1e1900 */
[----:B------:R-:W-:-:S04]  /*8e00*/  IMAD.WIDE R46, R29, 0x4, R30 ;  /* 0x000000041d2e7825 */ /* 0x000fc800078e021e */
[----:B------:R-:W-:Y:S01]  /*8e10*/  IMAD.WIDE R30, R27, 0x4, R30 ;  /* 0x000000041b1e7825 */ /* 0x000fe200078e021e */
[----:B------:R1:W5:Y:S04]  /*8e20*/  LDG.E R53, desc[UR8][R46.64] ;  /* 0x000000082e357981 */ /* 0x000368000c1e1900 */
[----:B------:R1:W5:Y:S04]  /*8e30*/  LDG.E R27, desc[UR8][R48.64] ;  /* 0x00000008301b7981 */ /* 0x000368000c1e1900 */
[----:B------:R1:W5:Y:S01]  /*8e40*/  LDG.E R29, desc[UR8][R30.64] ;  /* 0x000000081e1d7981 */ /* 0x000362000c1e1900 */
[----:B------:R-:W-:Y:S05]  /*8e50*/  BRA `(.L_x_517) ;  /* 0x0000000000587947 */ /* 0x000fea0003800000 */
.L_x_516:
[----:B------:R-:W1:Y:S01]  /*8e60*/  LDC.64 R46, c[0x0][0x458] ;  /* 0x00011600ff2e7b82 */ /* 0x000e620000000a00 */
[----:B------:R-:W2:Y:S07]  /*8e70*/  LDCU UR4, c[0x0][0x388] ;  /* 0x00007100ff0477ac */ /* 0x000eae0008000800 */
[----:B0-----:R-:W0:Y:S01]  /*8e80*/  LDC.64 R30, c[0x0][0x450] ;  /* 0x00011400ff1e7b82 */ /* 0x001e220000000a00 */
[----:B-1----:R-:W-:-:S06]  /*8e90*/  IMAD.WIDE.U32 R46, R39, 0x4, R46 ;  /* 0x00000004272e7825 */ /* 0x002fcc00078e002e */
[----:B------:R-:W3:Y:S01]  /*8ea0*/  LDG.E R46, desc[UR8][R46.64] ;  /* 0x000000082e2e7981 */ /* 0x000ee2000c1e1900 */
[----:B0-----:R-:W-:Y:S02]  /*8eb0*/  IMAD.WIDE.U32 R52, R39, 0x4, R30 ;  /* 0x0000000427347825 */ /* 0x001fe400078e001e */
[----:B------:R-:W0:Y:S04]  /*8ec0*/  LDC.64 R30, c[0x0][0x460] ;  /* 0x00011800ff1e7b82 */ /* 0x000e280000000a00 */
[----:B------:R-:W4:Y:S01]  /*8ed0*/  LDG.E R52, desc[UR8][R52.64] ;  /* 0x0000000834347981 */ /* 0x000f22000c1e1900 */
[----:B---3--:R-:W-:Y:S02]  /*8ee0*/  IADD3 R29, PT, PT, R46, -0x1, RZ ;  /* 0xffffffff2e1d7810 */ /* 0x008fe40007ffe0ff */
[----:B----4-:R-:W-:-:S03]  /*8ef0*/  IADD3 R27, PT, PT, R52, -0x1, RZ ;  /* 0xffffffff341b7810 */ /* 0x010fc60007ffe0ff */
[C-C-:B--2---:R-:W-:Y:S02]  /*8f00*/  IMAD R51, R29.reuse, UR4, R2.reuse ;  /* 0x000000041d337c24 */ /* 0x144fe4000f8e0202 */
        /* <DEDUP_REMOVED lines=10> */
[----:B------:R0:W5:Y:S02]  /*8fb0*/  LDG.E R29, desc[UR8][R30.64] ;  /* 0x000000081e1d7981 */ /* 0x000164000c1e1900 */
.L_x_517:
[----:B------:R-:W-:Y:S05]  /*8fc0*/  BSYNC.RECONVERGENT B1 ;  /* 0x0000000000017941 */ /* 0x000fea0003800200 */
.L_x_515:
[----:B01----:R-:W0:Y:S01]  /*8fd0*/  LDC R30, c[0x0][0x3f0] ;  /* 0x0000fc00ff1e7b82 */ /* 0x003e220000000800 */
[----:B-----5:R-:W-:Y:S01]  /*8fe0*/  ISETP.NE.AND P4, PT, R38, 0x2, PT ;  /* 0x000000022600780c */ /* 0x020fe20003f85270 */
[----:B------:R-:W-:Y:S06]  /*8ff0*/  BSSY B1, `(.L_x_518) ;  /* 0x0000379000017945 */ /* 0x000fec0003800000 */
[----:B------:R-:W1:Y:S01]  /*9000*/  LDC R46, c[0x0][0x3ec] ;  /* 0x0000fb00ff2e7b82 */ /* 0x000e620000000800 */
[----:B0-----:R-:W-:-:S04]  /*9010*/  FSETP.GE.AND P0, PT, R53, R30, PT ;  /* 0x0000001e3500720b */ /* 0x001fc80003f06000 */
[----:B------:R-:W-:-:S04]  /*9020*/  FSETP.GE.AND P0, PT, R55, R30, P0 ;  /* 0x0000001e3700720b */ /* 0x000fc80000706000 */
[-C--:B-1----:R-:W-:Y:S02]  /*9030*/  FSETP.LE.AND P3, PT, R55, R46.reuse, P0 ;  /* 0x0000002e3700720b */ /* 0x082fe40000763000 */
        /* <DEDUP_REMOVED lines=8> */
.L_x_519:
[C---:B------:R-:W-:Y:S02]  /*90c0*/  ISETP.GT.AND P3, PT, R38.reuse, 0x8, PT ;  /* 0x000000082600780c */ /* 0x040fe40003f64270 */
[----:B------:R-:W-:-:S04]  /*90d0*/  LOP3.LUT R38, R38, 0x4, RZ, 0xfc, !PT ;  /* 0x0000000426267812 */ /* 0x000fc800078efcff */
[----:B------:R-:W-:-:S13]  /*90e0*/  ISETP.EQ.OR P3, PT, R38, 0x5, P3 ;  /* 0x000000052600780c */ /* 0x000fda0001f62670 */
[----:B------:R-:W-:Y:S05]  /*90f0*/  @P3 BRA `(.L_x_521) ;  /* 0x0000001800243947 */ /* 0x000fea0003800000 */
[----:B------:R-:W-:Y:S01]  /*9100*/  ISETP.LT.OR P0, PT, R13, R12, P0 ;  /* 0x0000000c0d00720c */ /* 0x000fe20000701670 */
[----:B------:R-:W-:-:S12]  /*9110*/  BSSY B7, `(.L_x_522) ;  /* 0x0000186000077945 */ /* 0x000fd80003800000 */
[----:B------:R-:W-:Y:S05]  /*9120*/  @P0 BRA `(.L_x_523) ;  /* 0x0000001800100947 */ /* 0x000fea0003800000 */
[----:B------:R-:W0:Y:S01]  /*9130*/  LDCU UR4, c[0x0][0x3f8] ;  /* 0x00007f00ff0477ac */ /* 0x000e220008000800 */
        /* <DEDUP_REMOVED lines=10> */
[----:B0-----:R-:W-:-:S03]  /*91e0*/  IMAD R38, R20, UR4, R39 ;  /* 0x0000000414267c24 */ /* 0x001fc6000f8e0227 */
[----:B------:R-:W-:Y:S05]  /*91f0*/  @!P0 BRA `(.L_x_525) ;  /* 0x0000000400ac8947 */ /* 0x000fea0003800000 */
[----:B------:R-:W0:Y:S01]  /*9200*/  S2UR UR6, SR_CgaCtaId ;  /* 0x00000000000679c3 */ /* 0x000e220000008800 */
[----:B------:R-:W-:Y:S01]  /*9210*/  UMOV UR4, 0x400 ;  /* 0x0000040000047882 */ /* 0x000fe20000000000 */
[----:B------:R-:W-:Y:S01]  /*9220*/  IMAD R53, R21, R38, R12 ;  /* 0x0000002615357224 */ /* 0x000fe200078e020c */
[----:B------:R-:W-:Y:S01]  /*9230*/  BSSY.RECONVERGENT B8, `(.L_x_526) ;  /* 0x0000008000087945 */ /* 0x000fe20003800200 */
[----:B------:R-:W-:Y:S01]  /*9240*/  ISETP.NE.AND P0, PT, R24, 0x1, PT ;  /* 0x000000011800780c */ /* 0x000fe20003f05270 */
[----:B0-----:R-:W-:-:S06]  /*9250*/  ULEA UR4, UR6, UR4, 0x18 ;  /* 0x0000000406047291 */ /* 0x001fcc000f8ec0ff */
[----:B------:R-:W-:-:S07]  /*9260*/  LEA R54, R53, UR4, 0x2 ;  /* 0x0000000435367c11 */ /* 0x000fce000f8e10ff */
.L_x_527:
[----:B------:R-:W0:Y:S02]  /*9270*/  LDS R30, [R54+-0x4] ;  /* 0xfffffc00361e7984 */ /* 0x000e240000000800 */
[----:B0-----:R-:W-:-:S05]  /*9280*/  FADD R31, R30, 1 ;  /* 0x3f8000001e1f7421 */ /* 0x001fca0000000000 */
[----:B------:R-:W0:Y:S02]  /*9290*/  ATOMS.CAST.SPIN P3, [R54+-0x4], R30, R31 ;  /* 0xfffffc1e3600758d */ /* 0x000e24000186001f */
[----:B0-----:R-:W-:Y:S05]  /*92a0*/  @!P3 BRA `(.L_x_527) ;  /* 0xfffffffc00f0b947 */ /* 0x001fea000383ffff */
[----:B------:R-:W-:Y:S05]  /*92b0*/  BSYNC.RECONVERGENT B8 ;  /* 0x0000000000087941 */ /* 0x000fea0003800200 */
.L_x_526:
[----:B------:R-:W-:Y:S01]  /*92c0*/  BSSY.RECONVERGENT B8, `(.L_x_528) ;  /* 0x0000006000087945 */ /* 0x000fe20003800200 */
[----:B------:R-:W-:-:S07]  /*92d0*/  LEA R53, R53, UR7, 0x2 ;  /* 0x0000000735357c11 */ /* 0x000fce000f8e10ff */
.L_x_529:
[----:B------:R-:W0:Y:S02]  /*92e0*/  LDS R30, [R53+-0x4] ;  /* 0xfffffc00351e7984 */ /* 0x000e240000000800 */
[----:B0-----:R-:W-:-:S05]  /*92f0*/  FADD R31, R11, R30 ;  /* 0x0000001e0b1f7221 */ /* 0x001fca0000000000 */
[----:B------:R-:W0:Y:S02]  /*9300*/  ATOMS.CAST.SPIN P3, [R53+-0x4], R30, R31 ;  /* 0xfffffc1e3500758d */ /* 0x000e24000186001f */
[----:B0-----:R-:W-:Y:S05]  /*9310*/  @!P3 BRA `(.L_x_529) ;  /* 0xfffffffc00f0b947 */ /* 0x001fea000383ffff */
[----:B------:R-:W-:Y:S05]  /*9320*/  BSYNC.RECONVERGENT B8 ;  /* 0x0000000000087941 */ /* 0x000fea0003800200 */
.L_x_528:
[----:B------:R-:W0:Y:S01]  /*9330*/  LDC R48, c[0x0][0x3b8] ;  /* 0x0000ee00ff307b82 */ /* 0x000e220000000800 */
[----:B------:R-:W-:Y:S01]  /*9340*/  BSSY.RECONVERGENT B8, `(.L_x_530) ;  /* 0x0000006000087945 */ /* 0x000fe20003800200 */
[----:B0-----:R-:W-:-:S07]  /*9350*/  IMAD R52, R48, 0xc, R53 ;  /* 0x0000000c30347824 */ /* 0x001fce00078e0235 */
.L_x_531:
[----:B------:R-:W0:Y:S02]  /*9360*/  LDS R30, [R52+-0x4] ;  /* 0xfffffc00341e7984 */ /* 0x000e240000000800 */
[----:B0-----:R-:W-:-:S05]  /*9370*/  FADD R31, R51, R30 ;  /* 0x0000001e331f7221 */ /* 0x001fca0000000000 */
[----:B------:R-:W0:Y:S02]  /*9380*/  ATOMS.CAST.SPIN P3, [R52+-0x4], R30, R31 ;  /* 0xfffffc1e3400758d */ /* 0x000e24000186001f */
[----:B0-----:R-:W-:Y:S05]  /*9390*/  @!P3 BRA `(.L_x_531) ;  /* 0xfffffffc00f0b947 */ /* 0x001fea000383ffff */
[----:B------:R-:W-:Y:S05]  /*93a0*/  BSYNC.RECONVERGENT B8 ;  /* 0x0000000000087941 */ /* 0x000fea0003800200 */
.L_x_530:
[----:B------:R-:W-:Y:S01]  /*93b0*/  BSSY.RECONVERGENT B8, `(.L_x_532) ;  /* 0x0000006000087945 */ /* 0x000fe20003800200 */
[----:B------:R-:W-:-:S07]  /*93c0*/  LEA R50, R48, R53, 0x3 ;  /* 0x0000003530327211 */ /* 0x000fce00078e18ff */
.L_x_533:
[----:B------:R-:W0:Y:S02]  /*93d0*/  LDS R30, [R50+-0x4] ;  /* 0xfffffc00321e7984 */ /* 0x000e240000000800 */
[----:B0-----:R-:W-:-:S05]  /*93e0*/  FADD R31, R49, R30 ;  /* 0x0000001e311f7221 */ /* 0x001fca0000000000 */
[----:B------:R-:W0:Y:S02]  /*93f0*/  ATOMS.CAST.SPIN P3, [R50+-0x4], R30, R31 ;  /* 0xfffffc1e3200758d */ /* 0x000e24000186001f */
[----:B0-----:R-:W-:Y:S05]  /*9400*/  @!P3 BRA `(.L_x_533) ;  /* 0xfffffffc00f0b947 */ /* 0x001fea000383ffff */
[----:B------:R-:W-:Y:S05]  /*9410*/  BSYNC.RECONVERGENT B8 ;  /* 0x0000000000087941 */ /* 0x000fea0003800200 */
.L_x_532:
[----:B------:R-:W-:Y:S01]  /*9420*/  BSSY.RECONVERGENT B8, `(.L_x_534) ;  /* 0x0000006000087945 */ /* 0x000fe20003800200 */
[----:B------:R-:W-:-:S07]  /*9430*/  LEA R48, R48, R54, 0x3 ;  /* 0x0000003630307211 */ /* 0x000fce00078e18ff */
.L_x_535:
[----:B------:R-:W0:Y:S02]  /*9440*/  LDS R30, [R48+-0x4] ;  /* 0xfffffc00301e7984 */ /* 0x000e240000000800 */
[----:B0-----:R-:W-:-:S05]  /*9450*/  FADD R31, R47, R30 ;  /* 0x0000001e2f1f7221 */ /* 0x001fca0000000000 */
[----:B------:R-:W0:Y:S02]  /*9460*/  ATOMS.CAST.SPIN P3, [R48+-0x4], R30, R31 ;  /* 0xfffffc1e3000758d */ /* 0x000e24000186001f */
[----:B0-----:R-:W-:Y:S05]  /*9470*/  @!P3 BRA `(.L_x_535) ;  /* 0xfffffffc00f0b947 */ /* 0x001fea000383ffff */
[----:B------:R-:W-:Y:S05]  /*9480*/  BSYNC.RECONVERGENT B8 ;  /* 0x0000000000087941 */ /* 0x000fea0003800200 */
.L_x_534:
[----:B------:R-:W-:Y:S01]  /*9490*/  MOV R46, R17 ;  /* 0x00000011002e7202 */ /* 0x000fe20000000f00 */
[----:B------:R-:W-:Y:S06]  /*94a0*/  @!P0 BRA `(.L_x_525) ;  /* 0x0000000400008947 */ /* 0x000fec0003800000 */
[----:B------:R-:W-:Y:S01]  /*94b0*/  BSSY.RECONVERGENT B8, `(.L_x_536) ;  /* 0x0000006000087945 */ /* 0x000fe20003800200 */
[----:B------:R-:W-:-:S13]  /*94c0*/  ISETP.NE.AND P0, PT, R24, 0x2, PT ;  /* 0x000000021800780c */ /* 0x000fda0003f05270 */
.L_x_537:
[----:B------:R-:W0:Y:S02]  /*94d0*/  LDS R30, [R54] ;  /* 0x00000000361e7984 */ /* 0x000e240000000800 */
[----:B0-----:R-:W-:-:S05]  /*94e0*/  FADD R31, R30, 1 ;  /* 0x3f8000001e1f7421 */ /* 0x001fca0000000000 */
[----:B------:R-:W0:Y:S02]  /*94f0*/  ATOMS.CAST.SPIN P3, [R54], R30, R31 ;  /* 0x0000001e3600758d */ /* 0x000e24000186001f */
[----:B0-----:R-:W-:Y:S05]  /*9500*/  @!P3 BRA `(.L_x_537) ;  /* 0xfffffffc00f0b947 */ /* 0x001fea000383ffff */
[----:B------:R-:W-:Y:S05]  /*9510*/  BSYNC.RECONVERGENT B8 ;  /* 0x0000000000087941 */ /* 0x000fea0003800200 */
.L_x_536:
[----:B------:R-:W-:Y:S01]  /*9520*/  BSSY.RECONVERGENT B8, `(.L_x_538) ;  /* 0x0000005000087945 */ /* 0x000fe20003800200 */
.L_x_539:
[----:B------:R-:W0:Y:S02]  /*9530*/  LDS R30, [R53] ;  /* 0x00000000351e7984 */ /* 0x000e240000000800 */
[----:B0-----:R-:W-:-:S05]  /*9540*/  FADD R31, R11, R30 ;  /* 0x0000001e0b1f7221 */ /* 0x001fca0000000000 */
[----:B------:R-:W0:Y:S02]  /*9550*/  ATOMS.CAST.SPIN P3, [R53], R30, R31 ;  /* 0x0000001e3500758d */ /* 0x000e24000186001f */
[----:B0-----:R-:W-:Y:S05]  /*9560*/  @!P3 BRA `(.L_x_539) ;  /* 0xfffffffc00f0b947 */ /* 0x001fea000383ffff */
[----:B------:R-:W-:Y:S05]  /*9570*/  BSYNC.RECONVERGENT B8 ;  /* 0x0000000000087941 */ /* 0x000fea0003800200 */
.L_x_538:
[----:B------:R-:W-:Y:S01]  /*9580*/  BSSY.RECONVERGENT B8, `(.L_x_540) ;  /* 0x0000005000087945 */ /* 0x000fe20003800200 */
.L_x_541:
[----:B------:R-:W0:Y:S02]  /*9590*/  LDS R30, [R52] ;  /* 0x00000000341e7984 */ /* 0x000e240000000800 */
[----:B0-----:R-:W-:-:S05]  /*95a0*/  FADD R31, R51, R30 ;  /* 0x0000001e331f7221 */ /* 0x001fca0000000000 */
[----:B------:R-:W0:Y:S02]  /*95b0*/  ATOMS.CAST.SPIN P3, [R52], R30, R31 ;  /* 0x0000001e3400758d */ /* 0x000e24000186001f */
[----:B0-----:R-:W-:Y:S05]  /*95c0*/  @!P3 BRA `(.L_x_541) ;  /* 0xfffffffc00f0b947 */ /* 0x001fea000383ffff */
[----:B------:R-:W-:Y:S05]  /*95d0*/  BSYNC.RECONVERGENT B8 ;  /* 0x0000000000087941 */ /* 0x000fea0003800200 */
.L_x_540:
[----:B------:R-:W-:Y:S01]  /*95e0*/  BSSY.RECONVERGENT B8, `(.L_x_542) ;  /* 0x0000005000087945 */ /* 0x000fe20003800200 */
.L_x_543:
[----:B------:R-:W0:Y:S02]  /*95f0*/  LDS R30, [R50] ;  /* 0x00000000321e7984 */ /* 0x000e240000000800 */
[----:B0-----:R-:W-:-:S05]  /*9600*/  FADD R31, R49, R30 ;  /* 0x0000001e311f7221 */ /* 0x001fca0000000000 */
[----:B------:R-:W0:Y:S02]  /*9610*/  ATOMS.CAST.SPIN P3, [R50], R30, R31 ;  /* 0x0000001e3200758d */ /* 0x000e24000186001f */
[----:B0-----:R-:W-:Y:S05]  /*9620*/  @!P3 BRA `(.L_x_543) ;  /* 0xfffffffc00f0b947 */ /* 0x001fea000383ffff */
[----:B------:R-:W-:Y:S05]  /*9630*/  BSYNC.RECONVERGENT B8 ;  /* 0x0000000000087941 */ /* 0x000fea0003800200 */
.L_x_542:
[----:B------:R-:W-:Y:S01]  /*9640*/  BSSY.RECONVERGENT B8, `(.L_x_544) ;  /* 0x0000005000087945 */ /* 0x000fe20003800200 */
.L_x_545:
[----:B------:R-:W0:Y:S02]  /*9650*/  LDS R30, [R48] ;  /* 0x00000000301e7984 */ /* 0x000e240000000800 */
[----:B0-----:R-:W-:-:S05]  /*9660*/  FADD R31, R47, R30 ;  /* 0x0000001e2f1f7221 */ /* 0x001fca0000000000 */
[----:B------:R-:W0:Y:S02]  /*9670*/  ATOMS.CAST.SPIN P3, [R48], R30, R31 ;  /* 0x0000001e3000758d */ /* 0x000e24000186001f */
[----:B0-----:R-:W-:Y:S05]  /*9680*/  @!P3 BRA `(.L_x_545) ;  /* 0xfffffffc00f0b947 */ /* 0x001fea000383ffff */
[----:B------:R-:W-:Y:S05]  /*9690*/  BSYNC.RECONVERGENT B8 ;  /* 0x0000000000087941 */ /* 0x000fea0003800200 */
.L_x_544:
[----:B------:R-:W-:Y:S01]  /*96a0*/  MOV R46, R18 ;  /* 0x00000012002e7202 */ /* 0x000fe20000000f00 */
[----:B------:R-:W-:Y:S06]  /*96b0*/  @!P0 BRA `(.L_x_525) ;  /* 0x00000000007c8947 */ /* 0x000fec0003800000 */
[----:B------:R-:W-:Y:S01]  /*96c0*/  BSSY.RECONVERGENT B8, `(.L_x_546) ;  /* 0x0000005000087945 */ /* 0x000fe20003800200 */
.L_x_547:
[----:B------:R-:W0:Y:S02]  /*96d0*/  LDS R30, [R54+0x4] ;  /* 0x00000400361e7984 */ /* 0x000e240000000800 */
[----:B0-----:R-:W-:-:S05]  /*96e0*/  FADD R31, R30, 1 ;  /* 0x3f8000001e1f7421 */ /* 0x001fca0000000000 */
[----:B------:R-:W0:Y:S02]  /*96f0*/  ATOMS.CAST.SPIN P0, [R54+0x4], R30, R31 ;  /* 0x0000041e3600758d */ /* 0x000e24000180001f */
[----:B0-----:R-:W-:Y:S05]  /*9700*/  @!P0 BRA `(.L_x_547) ;  /* 0xfffffffc00f08947 */ /* 0x001fea000383ffff */
[----:B------:R-:W-:Y:S05]  /*9710*/  BSYNC.RECONVERGENT B8 ;  /* 0x0000000000087941 */ /* 0x000fea0003800200 */
.L_x_546:
[----:B------:R-:W-:Y:S01]  /*9720*/  BSSY.RECONVERGENT B8, `(.L_x_548) ;  /* 0x0000005000087945 */ /* 0x000fe20003800200 */
.L_x_549:
[----:B------:R-:W0:Y:S02]  /*9730*/  LDS R30, [R53+0x4] ;  /* 0x00000400351e7984 */ /* 0x000e240000000800 */
[----:B0-----:R-:W-:-:S05]  /*9740*/  FADD R31, R11, R30 ;  /* 0x0000001e0b1f7221 */ /* 0x001fca0000000000 */
[----:B------:R-:W0:Y:S02]  /*9750*/  ATOMS.CAST.SPIN P0, [R53+0x4], R30, R31 ;  /* 0x0000041e3500758d */ /* 0x000e24000180001f */
[----:B0-----:R-:W-:Y:S05]  /*9760*/  @!P0 BRA `(.L_x_549) ;  /* 0xfffffffc00f08947 */ /* 0x001fea000383ffff */
[----:B------:R-:W-:Y:S05]  /*9770*/  BSYNC.RECONVERGENT B8 ;  /* 0x0000000000087941 */ /* 0x000fea0003800200 */
.L_x_548:
[----:B------:R-:W-:Y:S01]  /*9780*/  BSSY.RECONVERGENT B8, `(.L_x_550) ;  /* 0x0000005000087945 */ /* 0x000fe20003800200 */
.L_x_551:
[----:B------:R-:W0:Y:S02]  /*9790*/  LDS R30, [R52+0x4] ;  /* 0x00000400341e7984 */ /* 0x000e240000000800 */
[----:B0-----:R-:W-:-:S05]  /*97a0*/  FADD R31, R51, R30 ;  /* 0x0000001e331f7221 */ /* 0x001fca0000000000 */
[----:B------:R-:W0:Y:S02]  /*97b0*/  ATOMS.CAST.SPIN P0, [R52+0x4], R30, R31 ;  /* 0x0000041e3400758d */ /* 0x000e24000180001f */
[----:B0-----:R-:W-:Y:S05]  /*97c0*/  @!P0 BRA `(.L_x_551) ;  /* 0xfffffffc00f08947 */ /* 0x001fea000383ffff */
[----:B------:R-:W-:Y:S05]  /*97d0*/  BSYNC.RECONVERGENT B8 ;  /* 0x0000000000087941 */ /* 0x000fea0003800200 */
.L_x_550:
[----:B------:R-:W-:Y:S01]  /*97e0*/  BSSY.RECONVERGENT B8, `(.L_x_552) ;  /* 0x0000005000087945 */ /* 0x000fe20003800200 */
.L_x_553:
[----:B------:R-:W0:Y:S02]  /*97f0*/  LDS R30, [R50+0x4] ;  /* 0x00000400321e7984 */ /* 0x000e240000000800 */
[----:B0-----:R-:W-:-:S05]  /*9800*/  FADD R31, R49, R30 ;  /* 0x0000001e311f7221 */ /* 0x001fca0000000000 */
[----:B------:R-:W0:Y:S02]  /*9810*/  ATOMS.CAST.SPIN P0, [R50+0x4], R30, R31 ;  /* 0x0000041e3200758d */ /* 0x000e24000180001f */
[----:B0-----:R-:W-:Y:S05]  /*9820*/  @!P0 BRA `(.L_x_553) ;  /* 0xfffffffc00f08947 */ /* 0x001fea000383ffff */
[----:B------:R-:W-:Y:S05]  /*9830*/  BSYNC.RECONVERGENT B8 ;  /* 0x0000000000087941 */ /* 0x000fea0003800200 */
.L_x_552:
[----:B------:R-:W-:Y:S01]  /*9840*/  BSSY.RECONVERGENT B8, `(.L_x_554) ;  /* 0x0000005000087945 */ /* 0x000fe20003800200 */
.L_x_555:
[----:B------:R-:W0:Y:S02]  /*9850*/  LDS R30, [R48+0x4] ;  /* 0x00000400301e7984 */ /* 0x000e240000000800 */
[----:B0-----:R-:W-:-:S05]  /*9860*/  FADD R31, R47, R30 ;  /* 0x0000001e2f1f7221 */ /* 0x001fca0000000000 */
[----:B------:R-:W0:Y:S02]  /*9870*/  ATOMS.CAST.SPIN P0, [R48+0x4], R30, R31 ;  /* 0x0000041e3000758d */ /* 0x000e24000180001f */
[----:B0-----:R-:W-:Y:S05]  /*9880*/  @!P0 BRA `(.L_x_555) ;  /* 0xfffffffc00f08947 */ /* 0x001fea000383ffff */
[----:B------:R-:W-:Y:S05]  /*9890*/  BSYNC.RECONVERGENT B8 ;  /* 0x0000000000087941 */ /* 0x000fea0003800200 */
.L_x_554:
[----:B------:R-:W-:-:S07]  /*98a0*/  MOV R46, R19 ;  /* 0x00000013002e7202 */ /* 0x000fce0000000f00 */
.L_x_525:
[----:B------:R-:W-:Y:S05]  /*98b0*/  BSYNC.RECONVERGENT B6 ;  /* 0x0000000000067941 */ /* 0x000fea0003800200 */
.L_x_524:
[----:B------:R-:W-:-:S13]  /*98c0*/  ISETP.GE.U32.AND P0, PT, R16, 0x3, PT ;  /* 0x000000031000780c */ /* 0x000fda0003f06070 */
[----:B------:R-:W-:Y:S05]  /*98d0*/  @!P0 BRA `(.L_x_523) ;  /* 0x0000001000248947 */ /* 0x000fea0003800000 */
[----:B------:R-:W0:Y:S01]  /*98e0*/  S2R R48, SR_CgaCtaId ;  /* 0x0000000000307919 */ /* 0x000e220000008800 */
[----:B------:R-:W-:Y:S01]  /*98f0*/  SHF.L.U32 R30, R46, 0x2, RZ ;  /* 0x000000022e1e7819 */ /* 0x000fe200000006ff */
[----:B------:R-:W-:Y:S01]  /*9900*/  BSSY.RECONVERGENT B6, `(.L_x_556) ;  /* 0x0000009000067945 */ /* 0x000fe20003800200 */
[----:B------:R-:W-:-:S03]  /*9910*/  MOV R31, 0x400 ;  /* 0x00000400001f7802 */ /* 0x000fc60000000f00 */
[----:B------:R-:W-:Y:S01]  /*9920*/  IMAD R38, R25, R38, R30 ;  /* 0x0000002619267224 */ /* 0x000fe200078e021e */
[----:B0-----:R-:W-:-:S04]  /*9930*/  LEA R31, R48, R31, 0x18 ;  /* 0x0000001f301f7211 */ /* 0x001fc800078ec0ff */
[----:B------:R-:W-:-:S07]  /*9940*/  IADD3 R38, PT, PT, R31, R38, RZ ;  /* 0x000000261f267210 */ /* 0x000fce0007ffe0ff */
.L_x_557:
[----:B------:R-:W0:Y:S02]  /*9950*/  LDS R30, [R38+-0x4] ;  /* 0xfffffc00261e7984 */ /* 0x000e240000000800 */
[----:B0-----:R-:W-:-:S05]  /*9960*/  FADD R31, R30, 1 ;  /* 0x3f8000001e1f7421 */ /* 0x001fca0000000000 */
[----:B------:R-:W0:Y:S02]  /*9970*/  ATOMS.CAST.SPIN P0, [R38+-0x4], R30, R31 ;  /* 0xfffffc1e2600758d */ /* 0x000e24000180001f */
[----:B0-----:R-:W-:Y:S05]  /*9980*/  @!P0 BRA `(.L_x_557) ;  /* 0xfffffffc00f08947 */ /* 0x001fea000383ffff */
[----:B------:R-:W-:Y:S05]  /*9990*/  BSYNC.RECONVERGENT B6 ;  /* 0x0000000000067941 */ /* 0x000fea0003800200 */
.L_x_556:
[----:B------:R-:W0:Y:S01]  /*99a0*/  LDC R55, c[0x0][0x3b8] ;  /* 0x0000ee00ff377b82 */ /* 0x000e220000000800 */
[----:B------:R-:W-:Y:S01]  /*99b0*/  BSSY.RECONVERGENT B6, `(.L_x_558) ;  /* 0x0000006000067945 */ /* 0x000fe20003800200 */
[----:B0-----:R-:W-:-:S07]  /*99c0*/  LEA R53, R55, R38, 0x2 ;  /* 0x0000002637357211 */ /* 0x001fce00078e10ff */
.L_x_559:
[----:B------:R-:W0:Y:S02]  /*99d0*/  LDS R30, [R53+-0x4] ;  /* 0xfffffc00351e7984 */ /* 0x000e240000000800 */
[----:B0-----:R-:W-:-:S05]  /*99e0*/  FADD R31, R11, R30 ;  /* 0x0000001e0b1f7221 */ /* 0x001fca0000000000 */
[----:B------:R-:W0:Y:S02]  /*99f0*/  ATOMS.CAST.SPIN P0, [R53+-0x4], R30, R31 ;  /* 0xfffffc1e3500758d */ /* 0x000e24000180001f */
[----:B0-----:R-:W-:Y:S05]  /*9a00*/  @!P0 BRA `(.L_x_559) ;  /* 0xfffffffc00f08947 */ /* 0x001fea000383ffff */
[----:B------:R-:W-:Y:S05]  /*9a10*/  BSYNC.RECONVERGENT B6 ;  /* 0x0000000000067941 */ /* 0x000fea0003800200 */
.L_x_558:
[----:B------:R-:W-:Y:S01]  /*9a20*/  BSSY.RECONVERGENT B6, `(.L_x_560) ;  /* 0x0000006000067945 */ /* 0x000fe20003800200 */
[----:B------:R-:W-:-:S07]  /*9a30*/  LEA R52, R55, R38, 0x4 ;  /* 0x0000002637347211 */ /* 0x000fce00078e20ff */
.L_x_561:
[----:B------:R-:W0:Y:S02]  /*9a40*/  LDS R30, [R52+-0x4] ;  /* 0xfffffc00341e7984 */ /* 0x000e240000000800 */
[----:B0-----:R-:W-:-:S05]  /*9a50*/  FADD R31, R51, R30 ;  /* 0x0000001e331f7221 */ /* 0x001fca0000000000 */
[----:B------:R-:W0:Y:S02]  /*9a60*/  ATOMS.CAST.SPIN P0, [R52+-0x4], R30, R31 ;  /* 0xfffffc1e3400758d */ /* 0x000e24000180001f */
[----:B0-----:R-:W-:Y:S05]  /*9a70*/  @!P0 BRA `(.L_x_561) ;  /* 0xfffffffc00f08947 */ /* 0x001fea000383ffff */
[----:B------:R-:W-:Y:S05]  /*9a80*/  BSYNC.RECONVERGENT B6 ;  /* 0x0000000000067941 */ /* 0x000fea0003800200 */
.L_x_560:
[----:B------:R-:W-:Y:S01]  /*9a90*/  BSSY.RECONVERGENT B6, `(.L_x_562) ;  /* 0x0000006000067945 */ /* 0x000fe20003800200 */
[----:B------:R-:W-:-:S07]  /*9aa0*/  IADD3 R50, PT, PT, R22, R38, RZ ;  /* 0x0000002616327210 */ /* 0x000fce0007ffe0ff */
.L_x_563:
[----:B------:R-:W0:Y:S02]  /*9ab0*/  LDS R30, [R50+-0x8] ;  /* 0xfffff800321e7984 */ /* 0x000e240000000800 */
[----:B0-----:R-:W-:-:S05]  /*9ac0*/  FADD R31, R49, R30 ;  /* 0x0000001e311f7221 */ /* 0x001fca0000000000 */
[----:B------:R-:W0:Y:S02]  /*9ad0*/  ATOMS.CAST.SPIN P0, [R50+-0x8], R30, R31 ;  /* 0xfffff81e3200758d */ /* 0x000e24000180001f */
[----:B0-----:R-:W-:Y:S05]  /*9ae0*/  @!P0 BRA `(.L_x_563) ;  /* 0xfffffffc00f08947 */ /* 0x001fea000383ffff */
[----:B------:R-:W-:Y:S05]  /*9af0*/  BSYNC.RECONVERGENT B6 ;  /* 0x0000000000067941 */ /* 0x000fea0003800200 */
.L_x_562:
[----:B------:R-:W-:Y:S01]  /*9b00*/  BSSY.RECONVERGENT B6, `(.L_x_564) ;  /* 0x0000006000067945 */ /* 0x000fe20003800200 */
[----:B------:R-:W-:-:S07]  /*9b10*/  IADD3 R48, PT, PT, R23, R38, RZ ;  /* 0x0000002617307210 */ /* 0x000fce0007ffe0ff */
.L_x_565:
[----:B------:R-:W0:Y:S02]  /*9b20*/  LDS R30, [R48] ;  /* 0x00000000301e7984 */ /* 0x000e240000000800 */
[----:B0-----:R-:W-:-:S05]  /*9b30*/  FADD R31, R47, R30 ;  /* 0x0000001e2f1f7221 */ /* 0x001fca0000000000 */
[----:B------:R-:W0:Y:S02]  /*9b40*/  ATOMS.CAST.SPIN P0, [R48], R30, R31 ;  /* 0x0000001e3000758d */ /* 0x000e24000180001f */
[----:B0-----:R-:W-:Y:S05]  /*9b50*/  @!P0 BRA `(.L_x_565) ;  /* 0xfffffffc00f08947 */ /* 0x001fea000383ffff */
[----:B------:R-:W-:Y:S05]  /*9b60*/  BSYNC.RECONVERGENT B6 ;  /* 0x0000000000067941 */ /* 0x000fea0003800200 */
.L_x_564:
[----:B------:R-:W-:Y:S01]  /*9b70*/  BSSY.RECONVERGENT B6, `(.L_x_566) ;  /* 0x0000005000067945 */ /* 0x000fe20003800200 */
.L_x_567:
[----:B------:R-:W0:Y:S02]  /*9b80*/  LDS R30, [R38] ;  /* 0x00000000261e7984 */ /* 0x000e240000000800 */
[----:B0-----:R-:W-:-:S05]  /*9b90*/  FADD R31, R30, 1 ;  /* 0x3f8000001e1f7421 */ /* 0x001fca0000000000 */
[----:B------:R-:W0:Y:S02]  /*9ba0*/  ATOMS.CAST.SPIN P0, [R38], R30, R31 ;  /* 0x0000001e2600758d */ /* 0x000e24000180001f */
[----:B0-----:R-:W-:Y:S05]  /*9bb0*/  @!P0 BRA `(.L_x_567) ;  /* 0xfffffffc00f08947 */ /* 0x001fea000383ffff */
[----:B------:R-:W-:Y:S05]  /*9bc0*/  BSYNC.RECONVERGENT B6 ;  /* 0x0000000000067941 */ /* 0x000fea0003800200 */
.L_x_566:
[----:B------:R-:W-:Y:S01]  /*9bd0*/  BSSY.RECONVERGENT B6, `(.L_x_568) ;  /* 0x0000005000067945 */ /* 0x000fe20003800200 */
.L_x_569:
[----:B------:R-:W0:Y:S02]  /*9be0*/  LDS R30, [R53] ;  /* 0x00000000351e7984 */ /* 0x000e240000000800 */
[----:B0-----:R-:W-:-:S05]  /*9bf0*/  FADD R31, R11, R30 ;  /* 0x0000001e0b1f7221 */ /* 0x001fca0000000000 */
[----:B------:R-:W0:Y:S02]  /*9c00*/  ATOMS.CAST.SPIN P0, [R53], R30, R31 ;  /* 0x0000001e3500758d */ /* 0x000e24000180001f */
[----:B0-----:R-:W-:Y:S05]  /*9c10*/  @!P0 BRA `(.L_x_569) ;  /* 0xfffffffc00f08947 */ /* 0x001fea000383ffff */
[----:B------:R-:W-:Y:S05]  /*9c20*/  BSYNC.RECONVERGENT B6 ;  /* 0x0000000000067941 */ /* 0x000fea0003800200 */
.L_x_568:
[----:B------:R-:W-:Y:S01]  /*9c30*/  BSSY.RECONVERGENT B6, `(.L_x_570) ;  /* 0x0000005000067945 */ /* 0x000fe20003800200 */
.L_x_571:
[----:B------:R-:W0:Y:S02]  /*9c40*/  LDS R30, [R52] ;  /* 0x00000000341e7984 */ /* 0x000e240000000800 */
[----:B0-----:R-:W-:-:S05]  /*9c50*/  FADD R31, R51, R30 ;  /* 0x0000001e331f7221 */ /* 0x001fca0000000000 */
[----:B------:R-:W0:Y:S02]  /*9c60*/  ATOMS.CAST.SPIN P0, [R52], R30, R31 ;  /* 0x0000001e3400758d */ /* 0x000e24000180001f */
[----:B0-----:R-:W-:Y:S05]  /*9c70*/  @!P0 BRA `(.L_x_571) ;  /* 0xfffffffc00f08947 */ /* 0x001fea000383ffff */
[----:B------:R-:W-:Y:S05]  /*9c80*/  BSYNC.RECONVERGENT B6 ;  /* 0x0000000000067941 */ /* 0x000fea0003800200 */
.L_x_570:
[----:B------:R-:W-:Y:S01]  /*9c90*/  BSSY.RECONVERGENT B6, `(.L_x_572) ;  /* 0x0000005000067945 */ /* 0x000fe20003800200 */
.L_x_573:
[----:B------:R-:W0:Y:S02]  /*9ca0*/  LDS R30, [R50+-0x4] ;  /* 0xfffffc00321e7984 */ /* 0x000e240000000800 */
[----:B0-----:R-:W-:-:S05]  /*9cb0*/  FADD R31, R49, R30 ;  /* 0x0000001e311f7221 */ /* 0x001fca0000000000 */
[----:B------:R-:W0:Y:S02]  /*9cc0*/  ATOMS.CAST.SPIN P0, [R50+-0x4], R30, R31 ;  /* 0xfffffc1e3200758d */ /* 0x000e24000180001f */
[----:B0-----:R-:W-:Y:S05]  /*9cd0*/  @!P0 BRA `(.L_x_573) ;  /* 0xfffffffc00f08947 */ /* 0x001fea000383ffff */
[----:B------:R-:W-:Y:S05]  /*9ce0*/  BSYNC.RECONVERGENT B6 ;  /* 0x0000000000067941 */ /* 0x000fea0003800200 */
.L_x_572:
[----:B------:R-:W-:Y:S01]  /*9cf0*/  BSSY.RECONVERGENT B6, `(.L_x_574) ;  /* 0x0000005000067945 */ /* 0x000fe20003800200 */
.L_x_575:
[----:B------:R-:W0:Y:S02]  /*9d00*/  LDS R30, [R48+0x4] ;  /* 0x00000400301e7984 */ /* 0x000e240000000800 */
[----:B0-----:R-:W-:-:S05]  /*9d10*/  FADD R31, R47, R30 ;  /* 0x0000001e2f1f7221 */ /* 0x001fca0000000000 */
[----:B------:R-:W0:Y:S02]  /*9d20*/  ATOMS.CAST.SPIN P0, [R48+0x4], R30, R31 ;  /* 0x0000041e3000758d */ /* 0x000e24000180001f */
[----:B0-----:R-:W-:Y:S05]  /*9d30*/  @!P0 BRA `(.L_x_575) ;  /* 0xfffffffc00f08947 */ /* 0x001fea000383ffff */
[----:B------:R-:W-:Y:S05]  /*9d40*/  BSYNC.RECONVERGENT B6 ;  /* 0x0000000000067941 */ /* 0x000fea0003800200 */
.L_x_574:
[----:B------:R-:W-:Y:S01]  /*9d50*/  BSSY.RECONVERGENT B6, `(.L_x_576) ;  /* 0x0000005000067945 */ /* 0x000fe20003800200 */
.L_x_577:
[----:B------:R-:W0:Y:S02]  /*9d60*/  LDS R30, [R38+0x4] ;  /* 0x00000400261e7984 */ /* 0x000e240000000800 */
[----:B0-----:R-:W-:-:S05]  /*9d70*/  FADD R31, R30, 1 ;  /* 0x3f8000001e1f7421 */ /* 0x001fca0000000000 */
[----:B------:R-:W0:Y:S02]  /*9d80*/  ATOMS.CAST.SPIN P0, [R38+0x4], R30, R31 ;  /* 0x0000041e2600758d */ /* 0x000e24000180001f */
[----:B0-----:R-:W-:Y:S05]  /*9d90*/  @!P0 BRA `(.L_x_577) ;  /* 0xfffffffc00f08947 */ /* 0x001fea000383ffff */
[----:B------:R-:W-:Y:S05]  /*9da0*/  BSYNC.RECONVERGENT B6 ;  /* 0x0000000000067941 */ /* 0x000fea0003800200 */
.L_x_576:
[----:B------:R-:W-:Y:S01]  /*9db0*/  BSSY.RECONVERGENT B6, `(.L_x_578) ;  /* 0x0000005000067945 */ /* 0x000fe20003800200 */
.L_x_579:
[----:B------:R-:W0:Y:S02]  /*9dc0*/  LDS R30, [R53+0x4] ;  /* 0x00000400351e7984 */ /* 0x000e240000000800 */
[----:B0-----:R-:W-:-:S05]  /*9dd0*/  FADD R31, R11, R30 ;  /* 0x0000001e0b1f7221 */ /* 0x001fca0000000000 */
[----:B------:R-:W0:Y:S02]  /*9de0*/  ATOMS.CAST.SPIN P0, [R53+0x4], R30, R31 ;  /* 0x0000041e3500758d */ /* 0x000e24000180001f */
[----:B0-----:R-:W-:Y:S05]  /*9df0*/  @!P0 BRA `(.L_x_579) ;  /* 0xfffffffc00f08947 */ /* 0x001fea000383ffff */
[----:B------:R-:W-:Y:S05]  /*9e00*/  BSYNC.RECONVERGENT B6 ;  /* 0x0000000000067941 */ /* 0x000fea0003800200 */
.L_x_578:
[----:B------:R-:W-:Y:S01]  /*9e10*/  BSSY.RECONVERGENT B6, `(.L_x_580) ;  /* 0x0000005000067945 */ /* 0x000fe20003800200 */
.L_x_581:
[----:B------:R-:W0:Y:S02]  /*9e20*/  LDS R30, [R52+0x4] ;  /* 0x00000400341e7984 */ /* 0x000e240000000800 */
[----:B0-----:R-:W-:-:S05]  /*9e30*/  FADD R31, R51, R30 ;  /* 0x0000001e331f7221 */ /* 0x001fca0000000000 */
[----:B------:R-:W0:Y:S02]  /*9e40*/  ATOMS.CAST.SPIN P0, [R52+0x4], R30, R31 ;  /* 0x0000041e3400758d */ /* 0x000e24000180001f */
[----:B0-----:R-:W-:Y:S05]  /*9e50*/  @!P0 BRA `(.L_x_581) ;  /* 0xfffffffc00f08947 */ /* 0x001fea000383ffff */
[----:B------:R-:W-:Y:S05]  /*9e60*/  BSYNC.RECONVERGENT B6 ;  /* 0x0000000000067941 */ /* 0x000fea0003800200 */
.L_x_580:
[----:B------:R-:W-:Y:S01]  /*9e70*/  BSSY.RECONVERGENT B6, `(.L_x_582) ;  /* 0x0000005000067945 */ /* 0x000fe20003800200 */
.L_x_583:
[----:B------:R-:W0:Y:S02]  /*9e80*/  LDS R30, [R50] ;  /* 0x00000000321e7984 */ /* 0x000e240000000800 */
[----:B0-----:R-:W-:-:S05]  /*9e90*/  FADD R31, R49, R30 ;  /* 0x0000001e311f7221 */ /* 0x001fca0000000000 */
[----:B------:R-:W0:Y:S02]  /*9ea0*/  ATOMS.CAST.SPIN P0, [R50], R30, R31 ;  /* 0x0000001e3200758d */ /* 0x000e24000180001f */
[----:B0-----:R-:W-:Y:S05]  /*9eb0*/  @!P0 BRA `(.L_x_583) ;  /* 0xfffffffc00f08947 */ /* 0x001fea000383ffff */
[----:B------:R-:W-:Y:S05]  /*9ec0*/  BSYNC.RECONVERGENT B6 ;  /* 0x0000000000067941 */ /* 0x000fea0003800200 */
.L_x_582:
[----:B------:R-:W-:Y:S01]  /*9ed0*/  BSSY.RECONVERGENT B6, `(.L_x_584) ;  /* 0x0000005000067945 */ /* 0x000fe20003800200 */
.L_x_585:
[----:B------:R-:W0:Y:S02]  /*9ee0*/  LDS R30, [R48+0x8] ;  /* 0x00000800301e7984 */ /* 0x000e240000000800 */
[----:B0-----:R-:W-:-:S05]  /*9ef0*/  FADD R31, R47, R30 ;  /* 0x0000001e2f1f7221 */ /* 0x001fca0000000000 */
[----:B------:R-:W0:Y:S02]  /*9f00*/  ATOMS.CAST.SPIN P0, [R48+0x8], R30, R31 ;  /* 0x0000081e3000758d */ /* 0x000e24000180001f */
[----:B0-----:R-:W-:Y:S05]  /*9f10*/  @!P0 BRA `(.L_x_585) ;  /* 0xfffffffc00f08947 */ /* 0x001fea000383ffff */
[----:B------:R-:W-:Y:S05]  /*9f20*/  BSYNC.RECONVERGENT B6 ;  /* 0x0000000000067941 */ /* 0x000fea0003800200 */
.L_x_584:
[----:B------:R-:W-:Y:S01]  /*9f30*/  BSSY.RECONVERGENT B6, `(.L_x_586) ;  /* 0x0000005000067945 */ /* 0x000fe20003800200 */
.L_x_587:
[----:B------:R-:W0:Y:S02]  /*9f40*/  LDS R30, [R38+0x8] ;  /* 0x00000800261e7984 */ /* 0x000e240000000800 */
[----:B0-----:R-:W-:-:S05]  /*9f50*/  FADD R31, R30, 1 ;  /* 0x3f8000001e1f7421 */ /* 0x001fca0000000000 */
[----:B------:R-:W0:Y:S02]  /*9f60*/  ATOMS.CAST.SPIN P0, [R38+0x8], R30, R31 ;  /* 0x0000081e2600758d */ /* 0x000e24000180001f */
[----:B0-----:R-:W-:Y:S05]  /*9f70*/  @!P0 BRA `(.L_x_587) ;  /* 0xfffffffc00f08947 */ /* 0x001fea000383ffff */
[----:B------:R-:W-:Y:S05]  /*9f80*/  BSYNC.RECONVERGENT B6 ;  /* 0x0000000000067941 */ /* 0x000fea0003800200 */
.L_x_586:
[----:B------:R-:W-:Y:S01]  /*9f90*/  BSSY.RECONVERGENT B6, `(.L_x_588) ;  /* 0x0000005000067945 */ /* 0x000fe20003800200 */
.L_x_589:
[----:B------:R-:W0:Y:S02]  /*9fa0*/  LDS R30, [R53+0x8] ;  /* 0x00000800351e7984 */ /* 0x000e240000000800 */
[----:B0-----:R-:W-:-:S05]  /*9fb0*/  FADD R31, R11, R30 ;  /* 0x0000001e0b1f7221 */ /* 0x001fca0000000000 */
[----:B------:R-:W0:Y:S02]  /*9fc0*/  ATOMS.CAST.SPIN P0, [R53+0x8], R30, R31 ;  /* 0x0000081e3500758d */ /* 0x000e24000180001f */
[----:B0-----:R-:W-:Y:S05]  /*9fd0*/  @!P0 BRA `(.L_x_589) ;  /* 0xfffffffc00f08947 */ /* 0x001fea000383ffff */
[----:B------:R-:W-:Y:S05]  /*9fe0*/  BSYNC.RECONVERGENT B6 ;  /* 0x0000000000067941 */ /* 0x000fea0003800200 */
.L_x_588:
[----:B------:R-:W-:Y:S01]  /*9ff0*/  BSSY.RECONVERGENT B6, `(.L_x_590) ;  /* 0x0000005000067945 */ /* 0x000fe20003800200 */
.L_x_591:
[----:B------:R-:W0:Y:S02]  /*a000*/  LDS R30, [R52+0x8] ;  /* 0x00000800341e7984 */ /* 0x000e240000000800 */
[----:B0-----:R-:W-:-:S05]  /*a010*/  FADD R31, R51, R30 ;  /* 0x0000001e331f7221 */ /* 0x001fca0000000000 */
[----:B------:R-:W0:Y:S02]  /*a020*/  ATOMS.CAST.SPIN P0, [R52+0x8], R30, R31 ;  /* 0x0000081e3400758d */ /* 0x000e24000180001f */
[----:B0-----:R-:W-:Y:S05]  /*a030*/  @!P0 BRA `(.L_x_591) ;  /* 0xfffffffc00f08947 */ /* 0x001fea000383ffff */
[----:B------:R-:W-:Y:S05]  /*a040*/  BSYNC.RECONVERGENT B6 ;  /* 0x0000000000067941 */ /* 0x000fea0003800200 */
.L_x_590:
[----:B------:R-:W-:Y:S01]  /*a050*/  BSSY.RECONVERGENT B6, `(.L_x_592) ;  /* 0x0000005000067945 */ /* 0x000fe20003800200 */
.L_x_593:
[----:B------:R-:W0:Y:S02]  /*a060*/  LDS R30, [R50+0x4] ;  /* 0x00000400321e7984 */ /* 0x000e240000000800 */
[----:B0-----:R-:W-:-:S05]  /*a070*/  FADD R31, R49, R30 ;  /* 0x0000001e311f7221 */ /* 0x001fca0000000000 */
[----:B------:R-:W0:Y:S02]  /*a080*/  ATOMS.CAST.SPIN P0, [R50+0x4], R30, R31 ;  /* 0x0000041e3200758d */ /* 0x000e24000180001f */
[----:B0-----:R-:W-:Y:S05]  /*a090*/  @!P0 BRA `(.L_x_593) ;  /* 0xfffffffc00f08947 */ /* 0x001fea000383ffff */
[----:B------:R-:W-:Y:S05]  /*a0a0*/  BSYNC.RECONVERGENT B6 ;  /* 0x0000000000067941 */ /* 0x000fea0003800200 */
.L_x_592:
[----:B------:R-:W-:Y:S01]  /*a0b0*/  BSSY.RECONVERGENT B6, `(.L_x_594) ;  /* 0x0000005000067945 */ /* 0x000fe20003800200 */
.L_x_595:
[----:B------:R-:W0:Y:S02]  /*a0c0*/  LDS R30, [R48+0xc] ;  /* 0x00000c00301e7984 */ /* 0x000e240000000800 */
[----:B0-----:R-:W-:-:S05]  /*a0d0*/  FADD R31, R47, R30 ;  /* 0x0000001e2f1f7221 */ /* 0x001fca0000000000 */
[----:B------:R-:W0:Y:S02]  /*a0e0*/  ATOMS.CAST.SPIN P0, [R48+0xc], R30, R31 ;  /* 0x00000c1e3000758d */ /* 0x000e24000180001f */
[----:B0-----:R-:W-:Y:S05]  /*a0f0*/  @!P0 BRA `(.L_x_595) ;  /* 0xfffffffc00f08947 */ /* 0x001fea000383ffff */
[----:B------:R-:W-:Y:S05]  /*a100*/  BSYNC.RECONVERGENT B6 ;  /* 0x0000000000067941 */ /* 0x000fea0003800200 */
.L_x_594:
[----:B------:R-:W-:-:S04]  /*a110*/  IADD3 R46, PT, PT, -R13, 0x4, R46 ;  /* 0x000000040d2e7810 */ /* 0x000fc80007ffe12e */
[----:B------:R-:W-:-:S13]  /*a120*/  ISETP.NE.AND P0, PT, R46, 0x1, PT ;  /* 0x000000012e00780c */ /* 0x000fda0003f05270 */
[----:B------:R-:W-:Y:S05]  /*a130*/  @!P0 BRA `(.L_x_523) ;  /* 0x00000008000c8947 */ /* 0x000fea0003800000 */
[----:B------:R-:W-:-:S07]  /*a140*/  IADD3 R38, PT, PT, R38, 0x10, RZ ;  /* 0x0000001026267810 */ /* 0x000fce0007ffe0ff */
.L_x_636:
[----:B------:R-:W-:Y:S05]  /*a150*/  YIELD ;  /* 0x0000000000007946 */ /* 0x000fea0003800000 */
[----:B------:R-:W-:Y:S01]  /*a160*/  BSSY.RECONVERGENT B6, `(.L_x_596) ;  /* 0x0000005000067945 */ /* 0x000fe20003800200 */
.L_x_597:
[----:B------:R-:W0:Y:S02]  /*a170*/  LDS R30, [R38+-0x4] ;  /* 0xfffffc00261e7984 */ /* 0x000e240000000800 */
[----:B0-----:R-:W-:-:S05]  /*a180*/  FADD R31, R30, 1 ;  /* 0x3f8000001e1f7421 */ /* 0x001fca0000000000 */
[----:B------:R-:W0:Y:S02]  /*a190*/  ATOMS.CAST.SPIN P0, [R38+-0x4], R30, R31 ;  /* 0xfffffc1e2600758d */ /* 0x000e24000180001f */
[----:B0-----:R-:W-:Y:S05]  /*a1a0*/  @!P0 BRA `(.L_x_597) ;  /* 0xfffffffc00f08947 */ /* 0x001fea000383ffff */
[----:B------:R-:W-:Y:S05]  /*a1b0*/  BSYNC.RECONVERGENT B6 ;  /* 0x0000000000067941 */ /* 0x000fea0003800200 */
.L_x_596:
[----:B------:R-:W0:Y:S01]  /*a1c0*/  LDC R55, c[0x0][0x3b8] ;  /* 0x0000ee00ff377b82 */ /* 0x000e220000000800 */
[----:B------:R-:W-:Y:S01]  /*a1d0*/  BSSY.RECONVERGENT B6, `(.L_x_598) ;  /* 0x0000006000067945 */ /* 0x000fe20003800200 */
[----:B0-----:R-:W-:-:S07]  /*a1e0*/  LEA R53, R55, R38, 0x2 ;  /* 0x0000002637357211 */ /* 0x001fce00078e10ff */
.L_x_599:
[----:B------:R-:W0:Y:S02]  /*a1f0*/  LDS R30, [R53+-0x4] ;  /* 0xfffffc00351e7984 */ /* 0x000e240000000800 */
[----:B0-----:R-:W-:-:S05]  /*a200*/  FADD R31, R11, R30 ;  /* 0x0000001e0b1f7221 */ /* 0x001fca0000000000 */
[----:B------:R-:W0:Y:S02]  /*a210*/  ATOMS.CAST.SPIN P0, [R53+-0x4], R30, R31 ;  /* 0xfffffc1e3500758d */ /* 0x000e24000180001f */
[----:B0-----:R-:W-:Y:S05]  /*a220*/  @!P0 BRA `(.L_x_599) ;  /* 0xfffffffc00f08947 */ /* 0x001fea000383ffff */
[----:B------:R-:W-:Y:S05]  /*a230*/  BSYNC.RECONVERGENT B6 ;  /* 0x0000000000067941 */ /* 0x000fea0003800200 */
.L_x_598:
[----:B------:R-:W-:Y:S01]  /*a240*/  BSSY.RECONVERGENT B6, `(.L_x_600) ;  /* 0x0000006000067945 */ /* 0x000fe20003800200 */
[----:B------:R-:W-:-:S07]  /*a250*/  LEA R52, R55, R38, 0x4 ;  /* 0x0000002637347211 */ /* 0x000fce00078e20ff */
.L_x_601:
[----:B------:R-:W0:Y:S02]  /*a260*/  LDS R30, [R52+-0x4] ;  /* 0xfffffc00341e7984 */ /* 0x000e240000000800 */
[----:B0-----:R-:W-:-:S05]  /*a270*/  FADD R31, R51, R30 ;  /* 0x0000001e331f7221 */ /* 0x001fca0000000000 */
[----:B------:R-:W0:Y:S02]  /*a280*/  ATOMS.CAST.SPIN P0, [R52+-0x4], R30, R31 ;  /* 0xfffffc1e3400758d */ /* 0x000e24000180001f */
[----:B0-----:R-:W-:Y:S05]  /*a290*/  @!P0 BRA `(.L_x_601) ;  /* 0xfffffffc00f08947 */ /* 0x001fea000383ffff */
[----:B------:R-:W-:Y:S05]  /*a2a0*/  BSYNC.RECONVERGENT B6 ;  /* 0x0000000000067941 */ /* 0x000fea0003800200 */
.L_x_600:
[----:B------:R-:W-:Y:S01]  /*a2b0*/  BSSY.RECONVERGENT B6, `(.L_x_602) ;  /* 0x0000006000067945 */ /* 0x000fe20003800200 */
[----:B------:R-:W-:-:S07]  /*a2c0*/  IADD3 R50, PT, PT, R22, R38, RZ ;  /* 0x0000002616327210 */ /* 0x000fce0007ffe0ff */
.L_x_603:
[----:B------:R-:W0:Y:S02]  /*a2d0*/  LDS R30, [R50+-0x8] ;  /* 0xfffff800321e7984 */ /* 0x000e240000000800 */
[----:B0-----:R-:W-:-:S05]  /*a2e0*/  FADD R31, R49, R30 ;  /* 0x0000001e311f7221 */ /* 0x001fca0000000000 */
[----:B------:R-:W0:Y:S02]  /*a2f0*/  ATOMS.CAST.SPIN P0, [R50+-0x8], R30, R31 ;  /* 0xfffff81e3200758d */ /* 0x000e24000180001f */
[----:B0-----:R-:W-:Y:S05]  /*a300*/  @!P0 BRA `(.L_x_603) ;  /* 0xfffffffc00f08947 */ /* 0x001fea000383ffff */
[----:B------:R-:W-:Y:S05]  /*a310*/  BSYNC.RECONVERGENT B6 ;  /* 0x0000000000067941 */ /* 0x000fea0003800200 */
.L_x_602:
[----:B------:R-:W-:Y:S01]  /*a320*/  BSSY.RECONVERGENT B6, `(.L_x_604) ;  /* 0x0000006000067945 */ /* 0x000fe20003800200 */
[----:B------:R-:W-:-:S07]  /*a330*/  IADD3 R48, PT, PT, R23, R38, RZ ;  /* 0x0000002617307210 */ /* 0x000fce0007ffe0ff */
.L_x_605:
[----:B------:R-:W0:Y:S02]  /*a340*/  LDS R30, [R48] ;  /* 0x00000000301e7984 */ /* 0x000e240000000800 */
[----:B0-----:R-:W-:-:S05]  /*a350*/  FADD R31, R47, R30 ;  /* 0x0000001e2f1f7221 */ /* 0x001fca0000000000 */
[----:B------:R-:W0:Y:S02]  /*a360*/  ATOMS.CAST.SPIN P0, [R48], R30, R31 ;  /* 0x0000001e3000758d */ /* 0x000e24000180001f */
[----:B0-----:R-:W-:Y:S05]  /*a370*/  @!P0 BRA `(.L_x_605) ;  /* 0xfffffffc00f08947 */ /* 0x001fea000383ffff */
[----:B------:R-:W-:Y:S05]  /*a380*/  BSYNC.RECONVERGENT B6 ;  /* 0x0000000000067941 */ /* 0x000fea0003800200 */
.L_x_604:
[----:B------:R-:W-:Y:S01]  /*a390*/  BSSY.RECONVERGENT B6, `(.L_x_606) ;  /* 0x0000005000067945 */ /* 0x000fe20003800200 */
.L_x_607:
[----:B------:R-:W0:Y:S02]  /*a3a0*/  LDS R30, [R38] ;  /* 0x00000000261e7984 */ /* 0x000e240000000800 */
[----:B0-----:R-:W-:-:S05]  /*a3b0*/  FADD R31, R30, 1 ;  /* 0x3f8000001e1f7421 */ /* 0x001fca0000000000 */
[----:B------:R-:W0:Y:S02]  /*a3c0*/  ATOMS.CAST.SPIN P0, [R38], R30, R31 ;  /* 0x0000001e2600758d */ /* 0x000e24000180001f */
[----:B0-----:R-:W-:Y:S05]  /*a3d0*/  @!P0 BRA `(.L_x_607) ;  /* 0xfffffffc00f08947 */ /* 0x001fea000383ffff */
[----:B------:R-:W-:Y:S05]  /*a3e0*/  BSYNC.RECONVERGENT B6 ;  /* 0x0000000000067941 */ /* 0x000fea0003800200 */
.L_x_606:
[----:B------:R-:W-:Y:S01]  /*a3f0*/  BSSY.RECONVERGENT B6, `(.L_x_608) ;  /* 0x0000005000067945 */ /* 0x000fe20003800200 */
.L_x_609:
[----:B------:R-:W0:Y:S02]  /*a400*/  LDS R30, [R53] ;  /* 0x00000000351e7984 */ /* 0x000e240000000800 */
[----:B0-----:R-:W-:-:S05]  /*a410*/  FADD R31, R11, R30 ;  /* 0x0000001e0b1f7221 */ /* 0x001fca0000000000 */
[----:B------:R-:W0:Y:S02]  /*a420*/  ATOMS.CAST.SPIN P0, [R53], R30, R31 ;  /* 0x0000001e3500758d */ /* 0x000e24000180001f */
[----:B0-----:R-:W-:Y:S05]  /*a430*/  @!P0 BRA `(.L_x_609) ;  /* 0xfffffffc00f08947 */ /* 0x001fea000383ffff */
[----:B------:R-:W-:Y:S05]  /*a440*/  BSYNC.RECONVERGENT B6 ;  /* 0x0000000000067941 */ /* 0x000fea0003800200 */
.L_x_608:
[----:B------:R-:W-:Y:S01]  /*a450*/  BSSY.RECONVERGENT B6, `(.L_x_610) ;  /* 0x0000005000067945 */ /* 0x000fe20003800200 */
.L_x_611:
[----:B------:R-:W0:Y:S02]  /*a460*/  LDS R30, [R52] ;  /* 0x00000000341e7984 */ /* 0x000e240000000800 */
[----:B0-----:R-:W-:-:S05]  /*a470*/  FADD R31, R51, R30 ;  /* 0x0000001e331f7221 */ /* 0x001fca0000000000 */
[----:B------:R-:W0:Y:S02]  /*a480*/  ATOMS.CAST.SPIN P0, [R52], R30, R31 ;  /* 0x0000001e3400758d */ /* 0x000e24000180001f */
[----:B0-----:R-:W-:Y:S05]  /*a490*/  @!P0 BRA `(.L_x_611) ;  /* 0xfffffffc00f08947 */ /* 0x001fea000383ffff */
[----:B------:R-:W-:Y:S05]  /*a4a0*/  BSYNC.RECONVERGENT B6 ;  /* 0x0000000000067941 */ /* 0x000fea0003800200 */
.L_x_610:
[----:B------:R-:W-:Y:S01]  /*a4b0*/  BSSY.RECONVERGENT B6, `(.L_x_612) ;  /* 0x0000005000067945 */ /* 0x000fe20003800200 */
.L_x_613:
[----:B------:R-:W0:Y:S02]  /*a4c0*/  LDS R30, [R50+-0x4] ;  /* 0xfffffc00321e7984 */ /* 0x000e240000000800 */
[----:B0-----:R-:W-:-:S05]  /*a4d0*/  FADD R31, R49, R30 ;  /* 0x0000001e311f7221 */ /* 0x001fca0000000000 */
[----:B------:R-:W0:Y:S02]  /*a4e0*/  ATOMS.CAST.SPIN P0, [R50+-0x4], R30, R31 ;  /* 0xfffffc1e3200758d */ /* 0x000e24000180001f */
[----:B0-----:R-:W-:Y:S05]  /*a4f0*/  @!P0 BRA `(.L_x_613) ;  /* 0xfffffffc00f08947 */ /* 0x001fea000383ffff */
[----:B------:R-:W-:Y:S05]  /*a500*/  BSYNC.RECONVERGENT B6 ;  /* 0x0000000000067941 */ /* 0x000fea0003800200 */
.L_x_612:
[----:B------:R-:W-:Y:S01]  /*a510*/  BSSY.RECONVERGENT B6, `(.L_x_614) ;  /* 0x0000005000067945 */ /* 0x000fe20003800200 */
.L_x_615:
[----:B------:R-:W0:Y:S02]  /*a520*/  LDS R30, [R48+0x4] ;  /* 0x00000400301e7984 */ /* 0x000e240000000800 */
[----:B0-----:R-:W-:-:S05]  /*a530*/  FADD R31, R47, R30 ;  /* 0x0000001e2f1f7221 */ /* 0x001fca0000000000 */
[----:B------:R-:W0:Y:S02]  /*a540*/  ATOMS.CAST.SPIN P0, [R48+0x4], R30, R31 ;  /* 0x0000041e3000758d */ /* 0x000e24000180001f */
[----:B0-----:R-:W-:Y:S05]  /*a550*/  @!P0 BRA `(.L_x_615) ;  /* 0xfffffffc00f08947 */ /* 0x001fea000383ffff */
[----:B------:R-:W-:Y:S05]  /*a560*/  BSYNC.RECONVERGENT B6 ;  /* 0x0000000000067941 */ /* 0x000fea0003800200 */
.L_x_614:
[----:B------:R-:W-:Y:S01]  /*a570*/  BSSY.RECONVERGENT B6, `(.L_x_616) ;  /* 0x0000005000067945 */ /* 0x000fe20003800200 */
.L_x_617:
[----:B------:R-:W0:Y:S02]  /*a580*/  LDS R30, [R38+0x4] ;  /* 0x00000400261e7984 */ /* 0x000e240000000800 */
[----:B0-----:R-:W-:-:S05]  /*a590*/  FADD R31, R30, 1 ;  /* 0x3f8000001e1f7421 */ /* 0x001fca0000000000 */
[----:B------:R-:W0:Y:S02]  /*a5a0*/  ATOMS.CAST.SPIN P0, [R38+0x4], R30, R31 ;  /* 0x0000041e2600758d */ /* 0x000e24000180001f */
[----:B0-----:R-:W-:Y:S05]  /*a5b0*/  @!P0 BRA `(.L_x_617) ;  /* 0xfffffffc00f08947 */ /* 0x001fea000383ffff */
[----:B------:R-:W-:Y:S05]  /*a5c0*/  BSYNC.RECONVERGENT B6 ;  /* 0x0000000000067941 */ /* 0x000fea0003800200 */
.L_x_616:
[----:B------:R-:W-:Y:S01]  /*a5d0*/  BSSY.RECONVERGENT B6, `(.L_x_618) ;  /* 0x0000005000067945 */ /* 0x000fe20003800200 */
.L_x_619:
[----:B------:R-:W0:Y:S02]  /*a5e0*/  LDS R30, [R53+0x4] ;  /* 0x00000400351e7984 */ /* 0x000e240000000800 */
[----:B0-----:R-:W-:-:S05]  /*a5f0*/  FADD R31, R11, R30 ;  /* 0x0000001e0b1f7221 */ /* 0x001fca0000000000 */
[----:B------:R-:W0:Y:S02]  /*a600*/  ATOMS.CAST.SPIN P0, [R53+0x4], R30, R31 ;  /* 0x0000041e3500758d */ /* 0x000e24000180001f */
[----:B0-----:R-:W-:Y:S05]  /*a610*/  @!P0 BRA `(.L_x_619) ;  /* 0xfffffffc00f08947 */ /* 0x001fea000383ffff */
[----:B------:R-:W-:Y:S05]  /*a620*/  BSYNC.RECONVERGENT B6 ;  /* 0x0000000000067941 */ /* 0x000fea0003800200 */
.L_x_618:
[----:B------:R-:W-:Y:S01]  /*a630*/  BSSY.RECONVERGENT B6, `(.L_x_620) ;  /* 0x0000005000067945 */ /* 0x000fe20003800200 */
.L_x_621:
[----:B------:R-:W0:Y:S02]  /*a640*/  LDS R30, [R52+0x4] ;  /* 0x00000400341e7984 */ /* 0x000e240000000800 */
[----:B0-----:R-:W-:-:S05]  /*a650*/  FADD R31, R51, R30 ;  /* 0x0000001e331f7221 */ /* 0x001fca0000000000 */
[----:B------:R-:W0:Y:S02]  /*a660*/  ATOMS.CAST.SPIN P0, [R52+0x4], R30, R31 ;  /* 0x0000041e3400758d */ /* 0x000e24000180001f */
[----:B0-----:R-:W-:Y:S05]  /*a670*/  @!P0 BRA `(.L_x_621) ;  /* 0xfffffffc00f08947 */ /* 0x001fea000383ffff */
[----:B------:R-:W-:Y:S05]  /*a680*/  BSYNC.RECONVERGENT B6 ;  /* 0x0000000000067941 */ /* 0x000fea0003800200 */
.L_x_620:
[----:B------:R-:W-:Y:S01]  /*a690*/  BSSY.RECONVERGENT B6, `(.L_x_622) ;  /* 0x0000005000067945 */ /* 0x000fe20003800200 */
.L_x_623:
[----:B------:R-:W0:Y:S02]  /*a6a0*/  LDS R30, [R50] ;  /* 0x00000000321e7984 */ /* 0x000e240000000800 */
[----:B0-----:R-:W-:-:S05]  /*a6b0*/  FADD R31, R49, R30 ;  /* 0x0000001e311f7221 */ /* 0x001fca0000000000 */
[----:B------:R-:W0:Y:S02]  /*a6c0*/  ATOMS.CAST.SPIN P0, [R50], R30, R31 ;  /* 0x0000001e3200758d */ /* 0x000e24000180001f */
[----:B0-----:R-:W-:Y:S05]  /*a6d0*/  @!P0 BRA `(.L_x_623) ;  /* 0xfffffffc00f08947 */ /* 0x001fea000383ffff */
[----:B------:R-:W-:Y:S05]  /*a6e0*/  BSYNC.RECONVERGENT B6 ;  /* 0x0000000000067941 */ /* 0x000fea0003800200 */
.L_x_622:
[----:B------:R-:W-:Y:S01]  /*a6f0*/  BSSY.RECONVERGENT B6, `(.L_x_624) ;  /* 0x0000005000067945 */ /* 0x000fe20003800200 */
.L_x_625:
[----:B------:R-:W0:Y:S02]  /*a700*/  LDS R30, [R48+0x8] ;  /* 0x00000800301e7984 */ /* 0x000e240000000800 */
[----:B0-----:R-:W-:-:S05]  /*a710*/  FADD R31, R47, R30 ;  /* 0x0000001e2f1f7221 */ /* 0x001fca0000000000 */
[----:B------:R-:W0:Y:S02]  /*a720*/  ATOMS.CAST.SPIN P0, [R48+0x8], R30, R31 ;  /* 0x0000081e3000758d */ /* 0x000e24000180001f */
[----:B0-----:R-:W-:Y:S05]  /*a730*/  @!P0 BRA `(.L_x_625) ;  /* 0xfffffffc00f08947 */ /* 0x001fea000383ffff */
[----:B------:R-:W-:Y:S05]  /*a740*/  BSYNC.RECONVERGENT B6 ;  /* 0x0000000000067941 */ /* 0x000fea0003800200 */
.L_x_624:
[----:B------:R-:W-:Y:S01]  /*a750*/  BSSY.RECONVERGENT B6, `(.L_x_626) ;  /* 0x0000005000067945 */ /* 0x000fe20003800200 */
.L_x_627:
[----:B------:R-:W0:Y:S02]  /*a760*/  LDS R30, [R38+0x8] ;  /* 0x00000800261e7984 */ /* 0x000e240000000800 */
[----:B0-----:R-:W-:-:S05]  /*a770*/  FADD R31, R30, 1 ;  /* 0x3f8000001e1f7421 */ /* 0x001fca0000000000 */
[----:B------:R-:W0:Y:S02]  /*a780*/  ATOMS.CAST.SPIN P0, [R38+0x8], R30, R31 ;  /* 0x0000081e2600758d */ /* 0x000e24000180001f */
[----:B0-----:R-:W-:Y:S05]  /*a790*/  @!P0 BRA `(.L_x_627) ;  /* 0xfffffffc00f08947 */ /* 0x001fea000383ffff */
[----:B------:R-:W-:Y:S05]  /*a7a0*/  BSYNC.RECONVERGENT B6 ;  /* 0x0000000000067941 */ /* 0x000fea0003800200 */
.L_x_626:
[----:B------:R-:W-:Y:S01]  /*a7b0*/  BSSY.RECONVERGENT B6, `(.L_x_628) ;  /* 0x0000005000067945 */ /* 0x000fe20003800200 */
.L_x_629:
[----:B------:R-:W0:Y:S02]  /*a7c0*/  LDS R30, [R53+0x8] ;  /* 0x00000800351e7984 */ /* 0x000e240000000800 */
[----:B0-----:R-:W-:-:S05]  /*a7d0*/  FADD R31, R11, R30 ;  /* 0x0000001e0b1f7221 */ /* 0x001fca0000000000 */
[----:B------:R-:W0:Y:S02]  /*a7e0*/  ATOMS.CAST.SPIN P0, [R53+0x8], R30, R31 ;  /* 0x0000081e3500758d */ /* 0x000e24000180001f */
[----:B0-----:R-:W-:Y:S05]  /*a7f0*/  @!P0 BRA `(.L_x_629) ;  /* 0xfffffffc00f08947 */ /* 0x001fea000383ffff */
[----:B------:R-:W-:Y:S05]  /*a800*/  BSYNC.RECONVERGENT B6 ;  /* 0x0000000000067941 */ /* 0x000fea0003800200 */
.L_x_628:
[----:B------:R-:W-:Y:S01]  /*a810*/  BSSY.RECONVERGENT B6, `(.L_x_630) ;  /* 0x0000005000067945 */ /* 0x000fe20003800200 */
.L_x_631:
[----:B------:R-:W0:Y:S02]  /*a820*/  LDS R30, [R52+0x8] ;  /* 0x00000800341e7984 */ /* 0x000e240000000800 */
[----:B0-----:R-:W-:-:S05]  /*a830*/  FADD R31, R51, R30 ;  /* 0x0000001e331f7221 */ /* 0x001fca0000000000 */
[----:B------:R-:W0:Y:S02]  /*a840*/  ATOMS.CAST.SPIN P0, [R52+0x8], R30, R31 ;  /* 0x0000081e3400758d */ /* 0x000e24000180001f */
[----:B0-----:R-:W-:Y:S05]  /*a850*/  @!P0 BRA `(.L_x_631) ;  /* 0xfffffffc00f08947 */ /* 0x001fea000383ffff */
[----:B------:R-:W-:Y:S05]  /*a860*/  BSYNC.RECONVERGENT B6 ;  /* 0x0000000000067941 */ /* 0x000fea0003800200 */
.L_x_630:
[----:B------:R-:W-:Y:S01]  /*a870*/  BSSY.RECONVERGENT B6, `(.L_x_632) ;  /* 0x0000005000067945 */ /* 0x000fe20003800200 */
.L_x_633:
[----:B------:R-:W0:Y:S02]  /*a880*/  LDS R30, [R50+0x4] ;  /* 0x00000400321e7984 */ /* 0x000e240000000800 */
[----:B0-----:R-:W-:-:S05]  /*a890*/  FADD R31, R49, R30 ;  /* 0x0000001e311f7221 */ /* 0x001fca0000000000 */
[----:B------:R-:W0:Y:S02]  /*a8a0*/  ATOMS.CAST.SPIN P0, [R50+0x4], R30, R31 ;  /* 0x0000041e3200758d */ /* 0x000e24000180001f */
[----:B0-----:R-:W-:Y:S05]  /*a8b0*/  @!P0 BRA `(.L_x_633) ;  /* 0xfffffffc00f08947 */ /* 0x001fea000383ffff */
[----:B------:R-:W-:Y:S05]  /*a8c0*/  BSYNC.RECONVERGENT B6 ;  /* 0x0000000000067941 */ /* 0x000fea0003800200 */
.L_x_632:
[----:B------:R-:W-:Y:S01]  /*a8d0*/  BSSY.RECONVERGENT B6, `(.L_x_634) ;  /* 0x0000005000067945 */ /* 0x000fe20003800200 */
.L_x_635:
[----:B------:R-:W0:Y:S02]  /*a8e0*/  LDS R30, [R48+0xc] ;  /* 0x00000c00301e7984 */ /* 0x000e240000000800 */
[----:B0-----:R-:W-:-:S05]  /*a8f0*/  FADD R31, R47, R30 ;  /* 0x0000001e2f1f7221 */ /* 0x001fca0000000000 */
[----:B------:R-:W0:Y:S02]  /*a900*/  ATOMS.CAST.SPIN P0, [R48+0xc], R30, R31 ;  /* 0x00000c1e3000758d */ /* 0x000e24000180001f */
[----:B0-----:R-:W-:Y:S05]  /*a910*/  @!P0 BRA `(.L_x_635) ;  /* 0xfffffffc00f08947 */ /* 0x001fea000383ffff */
[----:B------:R-:W-:Y:S05]  /*a920*/  BSYNC.RECONVERGENT B6 ;  /* 0x0000000000067941 */ /* 0x000fea0003800200 */
.L_x_634:
[----:B------:R-:W-:Y:S02]  /*a930*/  IADD3 R46, PT, PT, R46, 0x4, RZ ;  /* 0x000000042e2e7810 */ /* 0x000fe40007ffe0ff */
[----:B------:R-:W-:Y:S02]  /*a940*/  IADD3 R38, PT, PT, R38, 0x10, RZ ;  /* 0x0000001026267810 */ /* 0x000fe40007ffe0ff */
[----:B------:R-:W-:-:S13]  /*a950*/  ISETP.NE.AND P0, PT, R46, 0x1, PT ;  /* 0x000000012e00780c */ /* 0x000fda0003f05270 */
[----:B------:R-:W-:Y:S05]  /*a960*/  @P0 BRA `(.L_x_636) ;  /* 0xfffffff400f80947 */ /* 0x000fea000383ffff */
.L_x_523:
[----:B------:R-:W-:Y:S05]  /*a970*/  BSYNC B7 ;  /* 0x0000000000077941 */ /* 0x000fea0003800000 */
.L_x_522:
[----:B------:R-:W-:Y:S05]  /*a980*/  BRA `(.L_x_520) ;  /* 0x0000001c007c7947 */ /* 0x000fea0003800000 */
.L_x_521:
[----:B------:R-:W-:-:S13]  /*a990*/  ISETP.GE.AND P0, PT, R13, R12, PT ;  /* 0x0000000c0d00720c */ /* 0x000fda0003f06270 */
[----:B------:R-:W-:Y:S05]  /*a9a0*/  @!P0 BRA `(.L_x_520) ;  /* 0x0000001c00748947 */ /* 0x000fea0003800000 */
[----:B------:R-:W0:Y:S01]  /*a9b0*/  LDCU UR4, c[0x0][0x3f8] ;  /* 0x00007f00ff0477ac */ /* 0x000e220008000800 */
[----:B------:R-:W-:Y:S01]  /*a9c0*/  ISETP.NE.AND P3, PT, R24, RZ, PT ;  /* 0x000000ff1800720c */ /* 0x000fe20003f65270 */
[----:B------:R-:W-:Y:S01]  /*a9d0*/  FADD R49, R53, -R55 ;  /* 0x8000003735317221 */ /* 0x000fe20000000000 */
[-C--:B------:R-:W-:Y:S01]  /*a9e0*/  FSETP.GE.AND P0, PT, R29, R30.reuse, PT ;  /* 0x0000001e1d00720b */ /* 0x080fe20003f06000 */
[----:B------:R-:W-:Y:S01]  /*a9f0*/  FADD R47, -R27, R29 ;  /* 0x0000001d1b2f7221 */ /* 0x000fe20000000100 */
[----:B------:R-:W-:Y:S01]  /*aa00*/  BSSY.RECONVERGENT B6, `(.L_x_637) ;  /* 0x00000d3000067945 */ /* 0x000fe20003800200 */
[----:B------:R-:W-:Y:S01]  /*aa10*/  FMUL R49, R49, R49 ;  /* 0x0000003131317220 */ /* 0x000fe20000400000 */
[----:B------:R-:W-:Y:S01]  /*aa20*/  FSETP.GE.AND P0, PT, R27, R30, P0 ;  /* 0x0000001e1b00720b */ /* 0x000fe20000706000 */
[----:B------:R-:W-:-:S03]  /*aa30*/  FMUL R47, R47, R47 ;  /* 0x0000002f2f2f7220 */ /* 0x000fc60000400000 */
[----:B------:R-:W-:-:S04]  /*aa40*/  FSETP.LT.AND P0, PT, R27, R46, P0 ;  /* 0x0000002e1b00720b */ /* 0x000fc80000701000 */
[----:B------:R-:W-:Y:S02]  /*aa50*/  FSETP.LT.AND P0, PT, R29, R46, P0 ;  /* 0x0000002e1d00720b */ /* 0x000fe40000701000 */
[----:B------:R-:W-:Y:S01]  /*aa60*/  MOV R46, R12 ;  /* 0x0000000c002e7202 */ /* 0x000fe20000000f00 */
[----:B0-----:R-:W-:-:S04]  /*aa70*/  IMAD R30, R20, UR4, R39 ;  /* 0x00000004141e7c24 */ /* 0x001fc8000f8e0227 */
[----:B------:R-:W-:Y:S01]  /*aa80*/  IMAD R51, R21, R30, RZ ;  /* 0x0000001e15337224 */ /* 0x000fe200078e02ff */
[----:B------:R-:W-:Y:S06]  /*aa90*/  @!P3 BRA `(.L_x_638) ;  /* 0x0000000c0024b947 */ /* 0x000fec0003800000 */
[----:B------:R-:W0:Y:S01]  /*aaa0*/  S2UR UR6, SR_CgaCtaId ;  /* 0x00000000000679c3 */ /* 0x000e220000008800 */
[----:B------:R-:W-:Y:S01]  /*aab0*/  UMOV UR4, 0x400 ;  /* 0x0000040000047882 */ /* 0x000fe20000000000 */
[----:B------:R-:W-:Y:S01]  /*aac0*/  IADD3 R52, PT, PT, R51, R12, RZ ;  /* 0x0000000c33347210 */ /* 0x000fe20007ffe0ff */
[----:B------:R-:W-:Y:S01]  /*aad0*/  BSSY.RECONVERGENT B7, `(.L_x_639) ;  /* 0x0000007000077945 */ /* 0x000fe20003800200 */
[----:B0-----:R-:W-:-:S06]  /*aae0*/  ULEA UR4, UR6, UR4, 0x18 ;  /* 0x0000000406047291 */ /* 0x001fcc000f8ec0ff */
[----:B------:R-:W-:-:S07]  /*aaf0*/  LEA R54, R52, UR4, 0x2 ;  /* 0x0000000434367c11 */ /* 0x000fce000f8e10ff */
.L_x_640:
[----:B------:R-:W0:Y:S02]  /*ab00*/  LDS R30, [R54+-0x4] ;  /* 0xfffffc00361e7984 */ /* 0x000e240000000800 */
[----:B0-----:R-:W-:-:S05]  /*ab10*/  FADD R31, R30, 1 ;  /* 0x3f8000001e1f7421 */ /* 0x001fca0000000000 */
[----:B------:R-:W0:Y:S02]  /*ab20*/  ATOMS.CAST.SPIN P3, [R54+-0x4], R30, R31 ;  /* 0xfffffc1e3600758d */ /* 0x000e24000186001f */
[----:B0-----:R-:W-:Y:S05]  /*ab30*/  @!P3 BRA `(.L_x_640) ;  /* 0xfffffffc00f0b947 */ /* 0x001fea000383ffff */
[----:B------:R-:W-:Y:S05]  /*ab40*/  BSYNC.RECONVERGENT B7 ;  /* 0x0000000000077941 */ /* 0x000fea0003800200 */
.L_x_639:
[----:B------:R-:W-:Y:S01]  /*ab50*/  BSSY.RECONVERGENT B7, `(.L_x_641) ;  /* 0x0000006000077945 */ /* 0x000fe20003800200 */
[----:B------:R-:W-:-:S07]  /*ab60*/  LEA R52, R52, UR7, 0x2 ;  /* 0x0000000734347c11 */ /* 0x000fce000f8e10ff */
.L_x_642:
[----:B------:R-:W0:Y:S02]  /*ab70*/  LDS R30, [R52+-0x4] ;  /* 0xfffffc00341e7984 */ /* 0x000e240000000800 */
[----:B0-----:R-:W-:-:S05]  /*ab80*/  FADD R31, R11, R30 ;  /* 0x0000001e0b1f7221 */ /* 0x001fca0000000000 */
[----:B------:R-:W0:Y:S02]  /*ab90*/  ATOMS.CAST.SPIN P3, [R52+-0x4], R30, R31 ;  /* 0xfffffc1e3400758d */ /* 0x000e24000186001f */
[----:B0-----:R-:W-:Y:S05]  /*aba0*/  @!P3 BRA `(.L_x_642) ;  /* 0xfffffffc00f0b947 */ /* 0x001fea000383ffff */
[----:B------:R-:W-:Y:S05]  /*abb0*/  BSYNC.RECONVERGENT B7 ;  /* 0x0000000000077941 */ /* 0x000fea0003800200 */
.L_x_641:
[----:B------:R-:W0:Y:S01]  /*abc0*/  LDC R57, c[0x0][0x3b8] ;  /* 0x0000ee00ff397b82 */ /* 0x000e220000000800 */
[----:B------:R-:W-:Y:S01]  /*abd0*/  BSSY.RECONVERGENT B7, `(.L_x_643) ;  /* 0x0000006000077945 */ /* 0x000fe20003800200 */
[----:B0-----:R-:W-:-:S07]  /*abe0*/  IMAD R50, R57, 0xc, R52 ;  /* 0x0000000c39327824 */ /* 0x001fce00078e0234 */
.L_x_644:
[----:B------:R-:W0:Y:S02]  /*abf0*/  LDS R30, [R50+-0x4] ;  /* 0xfffffc00321e7984 */ /* 0x000e240000000800 */
[----:B0-----:R-:W-:-:S05]  /*ac00*/  FADD R31, R55, R30 ;  /* 0x0000001e371f7221 */ /* 0x001fca0000000000 */
[----:B------:R-:W0:Y:S02]  /*ac10*/  ATOMS.CAST.SPIN P3, [R50+-0x4], R30, R31 ;  /* 0xfffffc1e3200758d */ /* 0x000e24000186001f */
[----:B0-----:R-:W-:Y:S05]  /*ac20*/  @!P3 BRA `(.L_x_644) ;  /* 0xfffffffc00f0b947 */ /* 0x001fea000383ffff */
[----:B------:R-:W-:Y:S05]  /*ac30*/  BSYNC.RECONVERGENT B7 ;  /* 0x0000000000077941 */ /* 0x000fea0003800200 */
.L_x_643:
[----:B------:R-:W-:Y:S01]  /*ac40*/  BSSY.RECONVERGENT B7, `(.L_x_645) ;  /* 0x0000006000077945 */ /* 0x000fe20003800200 */
[----:B------:R-:W-:-:S07]  /*ac50*/  LEA R48, R57, R52, 0x3 ;  /* 0x0000003439307211 */ /* 0x000fce00078e18ff */
.L_x_646:
[----:B------:R-:W0:Y:S02]  /*ac60*/  LDS R30, [R48+-0x4] ;  /* 0xfffffc00301e7984 */ /* 0x000e240000000800 */
[----:B0-----:R-:W-:-:S05]  /*ac70*/  FADD R31, R53, R30 ;  /* 0x0000001e351f7221 */ /* 0x001fca0000000000 */
[----:B------:R-:W0:Y:S02]  /*ac80*/  ATOMS.CAST.SPIN P3, [R48+-0x4], R30, R31 ;  /* 0xfffffc1e3000758d */ /* 0x000e24000186001f */
[----:B0-----:R-:W-:Y:S05]  /*ac90*/  @!P3 BRA `(.L_x_646) ;  /* 0xfffffffc00f0b947 */ /* 0x001fea000383ffff */
[----:B------:R-:W-:Y:S05]  /*aca0*/  BSYNC.RECONVERGENT B7 ;  /* 0x0000000000077941 */ /* 0x000fea0003800200 */
.L_x_645:
[----:B------:R-:W-:Y:S01]  /*acb0*/  BSSY.RECONVERGENT B7, `(.L_x_647) ;  /* 0x0000006000077945 */ /* 0x000fe20003800200 */
[----:B------:R-:W-:-:S07]  /*acc0*/  LEA R38, R57, R54, 0x3 ;  /* 0x0000003639267211 */ /* 0x000fce00078e18ff */
.L_x_648:
[----:B------:R-:W0:Y:S02]  /*acd0*/  LDS R30, [R38+-0x4] ;  /* 0xfffffc00261e7984 */ /* 0x000e240000000800 */
[----:B0-----:R-:W-:-:S05]  /*ace0*/  FADD R31, R49, R30 ;  /* 0x0000001e311f7221 */ /* 0x001fca0000000000 */
[----:B------:R-:W0:Y:S02]  /*acf0*/  ATOMS.CAST.SPIN P3, [R38+-0x4], R30, R31 ;  /* 0xfffffc1e2600758d */ /* 0x000e24000186001f */
[----:B0-----:R-:W-:Y:S05]  /*ad00*/  @!P3 BRA `(.L_x_648) ;  /* 0xfffffffc00f0b947 */ /* 0x001fea000383ffff */
[----:B------:R-:W-:Y:S05]  /*ad10*/  BSYNC.RECONVERGENT B7 ;  /* 0x0000000000077941 */ /* 0x000fea0003800200 */
.L_x_647:
[----:B------:R-:W-:Y:S04]  /*ad20*/  BSSY.RECONVERGENT B7, `(.L_x_649) ;  /* 0x000001e000077945 */ /* 0x000fe80003800200 */
[----:B------:R-:W-:Y:S05]  /*ad30*/  @!P0 BRA `(.L_x_650) ;  /* 0x0000000000708947 */ /* 0x000fea0003800000 */
[----:B------:R-:W-:Y:S01]  /*ad40*/  BSSY.RECONVERGENT B8, `(.L_x_651) ;  /* 0x0000005000087945 */ /* 0x000fe20003800200 */
.L_x_652:
[----:B------:R-:W0:Y:S02]  /*ad50*/  LDS R30, [R54+-0x4] ;  /* 0xfffffc00361e7984 */ /* 0x000e240000000800 */
[----:B0-----:R-:W-:-:S05]  /*ad60*/  FADD R31, R30, 1 ;  /* 0x3f8000001e1f7421 */ /* 0x001fca0000000000 */
[----:B------:R-:W0:Y:S02]  /*ad70*/  ATOMS.CAST.SPIN P3, [R54+-0x4], R30, R31 ;  /* 0xfffffc1e3600758d */ /* 0x000e24000186001f */
[----:B0-----:R-:W-:Y:S05]  /*ad80*/  @!P3 BRA `(.L_x_652) ;  /* 0xfffffffc00f0b947 */ /* 0x001fea000383ffff */
[----:B------:R-:W-:Y:S05]  /*ad90*/  BSYNC.RECONVERGENT B8 ;  /* 0x0000000000087941 */ /* 0x000fea0003800200 */
.L_x_651:
[----:B------:R-:W-:Y:S01]  /*ada0*/  BSSY.RECONVERGENT B8, `(.L_x_653) ;  /* 0x0000005000087945 */ /* 0x000fe20003800200 */
.L_x_654:
[----:B------:R-:W0:Y:S02]  /*adb0*/  LDS R30, [R52+-0x4] ;  /* 0xfffffc00341e7984 */ /* 0x000e240000000800 */
[----:B0-----:R-:W-:-:S05]  /*adc0*/  FADD R31, R11, R30 ;  /* 0x0000001e0b1f7221 */ /* 0x001fca0000000000 */
[----:B------:R-:W0:Y:S02]  /*add0*/  ATOMS.CAST.SPIN P3, [R52+-0x4], R30, R31 ;  /* 0xfffffc1e3400758d */ /* 0x000e24000186001f */
[----:B0-----:R-:W-:Y:S05]  /*ade0*/  @!P3 BRA `(.L_x_654) ;  /* 0xfffffffc00f0b947 */ /* 0x001fea000383ffff */
[----:B------:R-:W-:Y:S05]  /*adf0*/  BSYNC.RECONVERGENT B8 ;  /* 0x0000000000087941 */ /* 0x000fea0003800200 */
.L_x_653:
[----:B------:R-:W-:Y:S01]  /*ae00*/  BSSY.RECONVERGENT B8, `(.L_x_655) ;  /* 0x0000005000087945 */ /* 0x000fe20003800200 */
.L_x_656:
[----:B------:R-:W0:Y:S02]  /*ae10*/  LDS R30, [R50+-0x4] ;  /* 0xfffffc00321e7984 */ /* 0x000e240000000800 */
[----:B0-----:R-:W-:-:S05]  /*ae20*/  FADD R31, R27, R30 ;  /* 0x0000001e1b1f7221 */ /* 0x001fca0000000000 */
[----:B------:R-:W0:Y:S02]  /*ae30*/  ATOMS.CAST.SPIN P3, [R50+-0x4], R30, R31 ;  /* 0xfffffc1e3200758d */ /* 0x000e24000186001f */
[----:B0-----:R-:W-:Y:S05]  /*ae40*/  @!P3 BRA `(.L_x_656) ;  /* 0xfffffffc00f0b947 */ /* 0x001fea000383ffff */
[----:B------:R-:W-:Y:S05]  /*ae50*/  BSYNC.RECONVERGENT B8 ;  /* 0x0000000000087941 */ /* 0x000fea0003800200 */
.L_x_655:
[----:B------:R-:W-:Y:S01]  /*ae60*/  BSSY.RECONVERGENT B8, `(.L_x_657) ;  /* 0x0000005000087945 */ /* 0x000fe20003800200 */
.L_x_658:
[----:B------:R-:W0:Y:S02]  /*ae70*/  LDS R30, [R48+-0x4] ;  /* 0xfffffc00301e7984 */ /* 0x000e240000000800 */
[----:B0-----:R-:W-:-:S05]  /*ae80*/  FADD R31, R29, R30 ;  /* 0x0000001e1d1f7221 */ /* 0x001fca0000000000 */
[----:B------:R-:W0:Y:S02]  /*ae90*/  ATOMS.CAST.SPIN P3, [R48+-0x4], R30, R31 ;  /* 0xfffffc1e3000758d */ /* 0x000e24000186001f */
[----:B0-----:R-:W-:Y:S05]  /*aea0*/  @!P3 BRA `(.L_x_658) ;  /* 0xfffffffc00f0b947 */ /* 0x001fea000383ffff */
[----:B------:R-:W-:Y:S05]  /*aeb0*/  BSYNC.RECONVERGENT B8 ;  /* 0x0000000000087941 */ /* 0x000fea0003800200 */
.L_x_657:
[----:B------:R-:W0:Y:S02]  /*aec0*/  LDS R30, [R38+-0x4] ;  /* 0xfffffc00261e7984 */ /* 0x000e240000000800 */
[----:B0-----:R-:W-:-:S05]  /*aed0*/  FADD R31, R47, R30 ;  /* 0x0000001e2f1f7221 */ /* 0x001fca0000000000 */
[----:B------:R-:W0:Y:S02]  /*aee0*/  ATOMS.CAST.SPIN P3, [R38+-0x4], R30, R31 ;  /* 0xfffffc1e2600758d */ /* 0x000e24000186001f */
[----:B0-----:R-:W-:Y:S05]  /*aef0*/  @!P3 BRA `(.L_x_657) ;  /* 0xfffffffc00f0b947 */ /* 0x001fea000383ffff */
.L_x_650:
[----:B------:R-:W-:Y:S05]  /*af00*/  BSYNC.RECONVERGENT B7 ;  /* 0x0000000000077941 */ /* 0x000fea0003800200 */
.L_x_649:
[----:B------:R-:W-:Y:S02]  /*af10*/  ISETP.NE.AND P3, PT, R24, 0x1, PT ;  /* 0x000000011800780c */ /* 0x000fe40003f65270 */
[----:B------:R-:W-:-:S11]  /*af20*/  MOV R46, R17 ;  /* 0x00000011002e7202 */ /* 0x000fd60000000f00 */
[----:B------:R-:W-:Y:S05]  /*af30*/  @!P3 BRA `(.L_x_638) ;  /* 0x0000000400fcb947 */ /* 0x000fea0003800000 */
[----:B------:R-:W-:Y:S01]  /*af40*/  BSSY.RECONVERGENT B7, `(.L_x_659) ;  /* 0x0000005000077945 */ /* 0x000fe20003800200 */
.L_x_660:
[----:B------:R-:W0:Y:S02]  /*af50*/  LDS R30, [R54] ;  /* 0x00000000361e7984 */ /* 0x000e240000000800 */
[----:B0-----:R-:W-:-:S05]  /*af60*/  FADD R31, R30, 1 ;  /* 0x3f8000001e1f7421 */ /* 0x001fca0000000000 */
[----:B------:R-:W0:Y:S02]  /*af70*/  ATOMS.CAST.SPIN P3, [R54], R30, R31 ;  /* 0x0000001e3600758d */ /* 0x000e24000186001f */
[----:B0-----:R-:W-:Y:S05]  /*af80*/  @!P3 BRA `(.L_x_660) ;  /* 0xfffffffc00f0b947 */ /* 0x001fea000383ffff */
[----:B------:R-:W-:Y:S05]  /*af90*/  BSYNC.RECONVERGENT B7 ;  /* 0x0000000000077941 */ /* 0x000fea0003800200 */
.L_x_659:
[----:B------:R-:W-:Y:S01]  /*afa0*/  BSSY.RECONVERGENT B7, `(.L_x_661) ;  /* 0x0000005000077945 */ /* 0x000fe20003800200 */
.L_x_662:
[----:B------:R-:W0:Y:S02]  /*afb0*/  LDS R30, [R52] ;  /* 0x00000000341e7984 */ /* 0x000e240000000800 */
[----:B0-----:R-:W-:-:S05]  /*afc0*/  FADD R31, R11, R30 ;  /* 0x0000001e0b1f7221 */ /* 0x001fca0000000000 */
[----:B------:R-:W0:Y:S02]  /*afd0*/  ATOMS.CAST.SPIN P3, [R52], R30, R31 ;  /* 0x0000001e3400758d */ /* 0x000e24000186001f */
[----:B0-----:R-:W-:Y:S05]  /*afe0*/  @!P3 BRA `(.L_x_662) ;  /* 0xfffffffc00f0b947 */ /* 0x001fea000383ffff */
[----:B------:R-:W-:Y:S05]  /*aff0*/  BSYNC.RECONVERGENT B7 ;  /* 0x0000000000077941 */ /* 0x000fea0003800200 */
.L_x_661:
[----:B------:R-:W-:Y:S01]  /*b000*/  BSSY.RECONVERGENT B7, `(.L_x_663) ;  /* 0x0000005000077945 */ /* 0x000fe20003800200 */
.L_x_664:
[----:B------:R-:W0:Y:S02]  /*b010*/  LDS R30, [R50] ;  /* 0x00000000321e7984 */ /* 0x000e240000000800 */
[----:B0-----:R-:W-:-:S05]  /*b020*/  FADD R31, R55, R30 ;  /* 0x0000001e371f7221 */ /* 0x001fca0000000000 */
[----:B------:R-:W0:Y:S02]  /*b030*/  ATOMS.CAST.SPIN P3, [R50], R30, R31 ;  /* 0x0000001e3200758d */ /* 0x000e24000186001f */
[----:B0-----:R-:W-:Y:S05]  /*b040*/  @!P3 BRA `(.L_x_664) ;  /* 0xfffffffc00f0b947 */ /* 0x001fea000383ffff */
[----:B------:R-:W-:Y:S05]  /*b050*/  BSYNC.RECONVERGENT B7 ;  /* 0x0000000000077941 */ /* 0x000fea0003800200 */
.L_x_663:
[----:B------:R-:W-:Y:S01]  /*b060*/  BSSY.RECONVERGENT B7, `(.L_x_665) ;  /* 0x0000005000077945 */ /* 0x000fe20003800200 */
.L_x_666:
[----:B------:R-:W0:Y:S02]  /*b070*/  LDS R30, [R48] ;  /* 0x00000000301e7984 */ /* 0x000e240000000800 */
[----:B0-----:R-:W-:-:S05]  /*b080*/  FADD R31, R53, R30 ;  /* 0x0000001e351f7221 */ /* 0x001fca0000000000 */
[----:B------:R-:W0:Y:S02]  /*b090*/  ATOMS.CAST.SPIN P3, [R48], R30, R31 ;  /* 0x0000001e3000758d */ /* 0x000e24000186001f */
[----:B0-----:R-:W-:Y:S05]  /*b0a0*/  @!P3 BRA `(.L_x_666) ;  /* 0xfffffffc00f0b947 */ /* 0x001fea000383ffff */
[----:B------:R-:W-:Y:S05]  /*b0b0*/  BSYNC.RECONVERGENT B7 ;  /* 0x0000000000077941 */ /* 0x000fea0003800200 */
.L_x_665:
[----:B------:R-:W-:Y:S01]  /*b0c0*/  BSSY.RECONVERGENT B7, `(.L_x_667) ;  /* 0x0000005000077945 */ /* 0x000fe20003800200 */
.L_x_668:
[----:B------:R-:W0:Y:S02]  /*b0d0*/  LDS R30, [R38] ;  /* 0x00000000261e7984 */ /* 0x000e240000000800 */
[----:B0-----:R-:W-:-:S05]  /*b0e0*/  FADD R31, R49, R30 ;  /* 0x0000001e311f7221 */ /* 0x001fca0000000000 */
[----:B------:R-:W0:Y:S02]  /*b0f0*/  ATOMS.CAST.SPIN P3, [R38], R30, R31 ;  /* 0x0000001e2600758d */ /* 0x000e24000186001f */
[----:B0-----:R-:W-:Y:S05]  /*b100*/  @!P3 BRA `(.L_x_668) ;  /* 0xfffffffc00f0b947 */ /* 0x001fea000383ffff */
[----:B------:R-:W-:Y:S05]  /*b110*/  BSYNC.RECONVERGENT B7 ;  /* 0x0000000000077941 */ /* 0x000fea0003800200 */
.L_x_667:
[----:B------:R-:W-:Y:S04]  /*b120*/  BSSY.RECONVERGENT B7, `(.L_x_669) ;  /* 0x000001e000077945 */ /* 0x000fe80003800200 */
[----:B------:R-:W-:Y:S05]  /*b130*/  @!P0 BRA `(.L_x_670) ;  /* 0x0000000000708947 */ /* 0x000fea0003800000 */
[----:B------:R-:W-:Y:S01]  /*b140*/  BSSY.RECONVERGENT B8, `(.L_x_671) ;  /* 0x0000005000087945 */ /* 0x000fe20003800200 */
.L_x_672:
[----:B------:R-:W0:Y:S02]  /*b150*/  LDS R30, [R54] ;  /* 0x00000000361e7984 */ /* 0x000e240000000800 */
[----:B0-----:R-:W-:-:S05]  /*b160*/  FADD R31, R30, 1 ;  /* 0x3f8000001e1f7421 */ /* 0x001fca0000000000 */
[----:B------:R-:W0:Y:S02]  /*b170*/  ATOMS.CAST.SPIN P3, [R54], R30, R31 ;  /* 0x0000001e3600758d */ /* 0x000e24000186001f */
[----:B0-----:R-:W-:Y:S05]  /*b180*/  @!P3 BRA `(.L_x_672) ;  /* 0xfffffffc00f0b947 */ /* 0x001fea000383ffff */
[----:B------:R-:W-:Y:S05]  /*b190*/  BSYNC.RECONVERGENT B8 ;  /* 0x0000000000087941 */ /* 0x000fea0003800200 */
.L_x_671:
[----:B------:R-:W-:Y:S01]  /*b1a0*/  BSSY.RECONVERGENT B8, `(.L_x_673) ;  /* 0x0000005000087945 */ /* 0x000fe20003800200 */
.L_x_674:
[----:B------:R-:W0:Y:S02]  /*b1b0*/  LDS R30, [R52] ;  /* 0x00000000341e7984 */ /* 0x000e240000000800 */
[----:B0-----:R-:W-:-:S05]  /*b1c0*/  FADD R31, R11, R30 ;  /* 0x0000001e0b1f7221 */ /* 0x001fca0000000000 */
[----:B------:R-:W0:Y:S02]  /*b1d0*/  ATOMS.CAST.SPIN P3, [R52], R30, R31 ;  /* 0x0000001e3400758d */ /* 0x000e24000186001f */
[----:B0-----:R-:W-:Y:S05]  /*b1e0*/  @!P3 BRA `(.L_x_674) ;  /* 0xfffffffc00f0b947 */ /* 0x001fea000383ffff */
[----:B------:R-:W-:Y:S05]  /*b1f0*/  BSYNC.RECONVERGENT B8 ;  /* 0x0000000000087941 */ /* 0x000fea0003800200 */
.L_x_673:
[----:B------:R-:W-:Y:S01]  /*b200*/  BSSY.RECONVERGENT B8, `(.L_x_675) ;  /* 0x0000005000087945 */ /* 0x000fe20003800200 */
.L_x_676:
[----:B------:R-:W0:Y:S02]  /*b210*/  LDS R30, [R50] ;  /* 0x00000000321e7984 */ /* 0x000e240000000800 */
[----:B0-----:R-:W-:-:S05]  /*b220*/  FADD R31, R27, R30 ;  /* 0x0000001e1b1f7221 */ /* 0x001fca0000000000 */
[----:B------:R-:W0:Y:S02]  /*b230*/  ATOMS.CAST.SPIN P3, [R50], R30, R31 ;  /* 0x0000001e3200758d */ /* 0x000e24000186001f */
[----:B0-----:R-:W-:Y:S05]  /*b240*/  @!P3 BRA `(.L_x_676) ;  /* 0xfffffffc00f0b947 */ /* 0x001fea000383ffff */
[----:B------:R-:W-:Y:S05]  /*b250*/  BSYNC.RECONVERGENT B8 ;  /* 0x0000000000087941 */ /* 0x000fea0003800200 */
.L_x_675:
[----:B------:R-:W-:Y:S01]  /*b260*/  BSSY.RECONVERGENT B8, `(.L_x_677) ;  /* 0x0000005000087945 */ /* 0x000fe20003800200 */
.L_x_678:
[----:B------:R-:W0:Y:S02]  /*b270*/  LDS R30, [R48] ;  /* 0x00000000301e7984 */ /* 0x000e240000000800 */
[----:B0-----:R-:W-:-:S05]  /*b280*/  FADD R31, R29, R30 ;  /* 0x0000001e1d1f7221 */ /* 0x001fca0000000000 */
[----:B------:R-:W0:Y:S02]  /*b290*/  ATOMS.CAST.SPIN P3, [R48], R30, R31 ;  /* 0x0000001e3000758d */ /* 0x000e24000186001f */
[----:B0-----:R-:W-:Y:S05]  /*b2a0*/  @!P3 BRA `(.L_x_678) ;  /* 0xfffffffc00f0b947 */ /* 0x001fea000383ffff */
[----:B------:R-:W-:Y:S05]  /*b2b0*/  BSYNC.RECONVERGENT B8 ;  /* 0x0000000000087941 */ /* 0x000fea0003800200 */
.L_x_677:
[----:B------:R-:W0:Y:S02]  /*b2c0*/  LDS R30, [R38] ;  /* 0x00000000261e7984 */ /* 0x000e240000000800 */
[----:B0-----:R-:W-:-:S05]  /*b2d0*/  FADD R31, R47, R30 ;  /* 0x0000001e2f1f7221 */ /* 0x001fca0000000000 */
[----:B------:R-:W0:Y:S02]  /*b2e0*/  ATOMS.CAST.SPIN P3, [R38], R30, R31 ;  /* 0x0000001e2600758d */ /* 0x000e24000186001f */
[----:B0-----:R-:W-:Y:S05]  /*b2f0*/  @!P3 BRA `(.L_x_677) ;  /* 0xfffffffc00f0b947 */ /* 0x001fea000383ffff */
.L_x_670:
[----:B------:R-:W-:Y:S05]  /*b300*/  BSYNC.RECONVERGENT B7 ;  /* 0x0000000000077941 */ /* 0x000fea0003800200 */
.L_x_669:
[----:B------:R-:W-:Y:S02]  /*b310*/  ISETP.NE.AND P3, PT, R24, 0x2, PT ;  /* 0x000000021800780c */ /* 0x000fe40003f65270 */
[----:B------:R-:W-:-:S11]  /*b320*/  MOV R46, R18 ;  /* 0x00000012002e7202 */ /* 0x000fd60000000f00 */
[----:B------:R-:W-:Y:S05]  /*b330*/  @!P3 BRA `(.L_x_638) ;  /* 0x0000000000fcb947 */ /* 0x000fea0003800000 */
[----:B------:R-:W-:Y:S01]  /*b340*/  BSSY.RECONVERGENT B7, `(.L_x_679) ;  /* 0x0000005000077945 */ /* 0x000fe20003800200 */
.L_x_680:
[----:B------:R-:W0:Y:S02]  /*b350*/  LDS R30, [R54+0x4] ;  /* 0x00000400361e7984 */ /* 0x000e240000000800 */
[----:B0-----:R-:W-:-:S05]  /*b360*/  FADD R31, R30, 1 ;  /* 0x3f8000001e1f7421 */ /* 0x001fca0000000000 */
[----:B------:R-:W0:Y:S02]  /*b370*/  ATOMS.CAST.SPIN P3, [R54+0x4], R30, R31 ;  /* 0x0000041e3600758d */ /* 0x000e24000186001f */
[----:B0-----:R-:W-:Y:S05]  /*b380*/  @!P3 BRA `(.L_x_680) ;  /* 0xfffffffc00f0b947 */ /* 0x001fea000383ffff */
[----:B------:R-:W-:Y:S05]  /*b390*/  BSYNC.RECONVERGENT B7 ;  /* 0x0000000000077941 */ /* 0x000fea0003800200 */
.L_x_679:
[----:B------:R-:W-:Y:S01]  /*b3a0*/  BSSY.RECONVERGENT B7, `(.L_x_681) ;  /* 0x0000005000077945 */ /* 0x000fe20003800200 */
.L_x_682:
[----:B------:R-:W0:Y:S02]  /*b3b0*/  LDS R30, [R52+0x4] ;  /* 0x00000400341e7984 */ /* 0x000e240000000800 */
[----:B0-----:R-:W-:-:S05]  /*b3c0*/  FADD R31, R11, R30 ;  /* 0x0000001e0b1f7221 */ /* 0x001fca0000000000 */
[----:B------:R-:W0:Y:S02]  /*b3d0*/  ATOMS.CAST.SPIN P3, [R52+0x4], R30, R31 ;  /* 0x0000041e3400758d */ /* 0x000e24000186001f */
[----:B0-----:R-:W-:Y:S05]  /*b3e0*/  @!P3 BRA `(.L_x_682) ;  /* 0xfffffffc00f0b947 */ /* 0x001fea000383ffff */
[----:B------:R-:W-:Y:S05]  /*b3f0*/  BSYNC.RECONVERGENT B7 ;  /* 0x0000000000077941 */ /* 0x000fea0003800200 */
.L_x_681:
[----:B------:R-:W-:Y:S01]  /*b400*/  BSSY.RECONVERGENT B7, `(.L_x_683) ;  /* 0x0000005000077945 */ /* 0x000fe20003800200 */
.L_x_684:
[----:B------:R-:W0:Y:S02]  /*b410*/  LDS R30, [R50+0x4] ;  /* 0x00000400321e7984 */ /* 0x000e240000000800 */
[----:B0-----:R-:W-:-:S05]  /*b420*/  FADD R31, R55, R30 ;  /* 0x0000001e371f7221 */ /* 0x001fca0000000000 */
[----:B------:R-:W0:Y:S02]  /*b430*/  ATOMS.CAST.SPIN P3, [R50+0x4], R30, R31 ;  /* 0x0000041e3200758d */ /* 0x000e24000186001f */
[----:B0-----:R-:W-:Y:S05]  /*b440*/  @!P3 BRA `(.L_x_684) ;  /* 0xfffffffc00f0b947 */ /* 0x001fea000383ffff */
[----:B------:R-:W-:Y:S05]  /*b450*/  BSYNC.RECONVERGENT B7 ;  /* 0x0000000000077941 */ /* 0x000fea0003800200 */
.L_x_683:
[----:B------:R-:W-:Y:S01]  /*b460*/  BSSY.RECONVERGENT B7, `(.L_x_685) ;  /* 0x0000005000077945 */ /* 0x000fe20003800200 */
.L_x_686:
[----:B------:R-:W0:Y:S02]  /*b470*/  LDS R30, [R48+0x4] ;  /* 0x00000400301e7984 */ /* 0x000e240000000800 */
[----:B0-----:R-:W-:-:S05]  /*b480*/  FADD R31, R53, R30 ;  /* 0x0000001e351f7221 */ /* 0x001fca0000000000 */
[----:B------:R-:W0:Y:S02]  /*b490*/  ATOMS.CAST.SPIN P3, [R48+0x4], R30, R31 ;  /* 0x0000041e3000758d */ /* 0x000e24000186001f */
[----:B0-----:R-:W-:Y:S05]  /*b4a0*/  @!P3 BRA `(.L_x_686) ;  /* 0xfffffffc00f0b947 */ /* 0x001fea000383ffff */
[----:B------:R-:W-:Y:S05]  /*b4b0*/  BSYNC.RECONVERGENT B7 ;  /* 0x0000000000077941 */ /* 0x000fea0003800200 */
.L_x_685:
[----:B------:R-:W-:Y:S01]  /*b4c0*/  BSSY.RECONVERGENT B7, `(.L_x_687) ;  /* 0x0000005000077945 */ /* 0x000fe20003800200 */
.L_x_688:
[----:B------:R-:W0:Y:S02]  /*b4d0*/  LDS R30, [R38+0x4] ;  /* 0x00000400261e7984 */ /* 0x000e240000000800 */
[----:B0-----:R-:W-:-:S05]  /*b4e0*/  FADD R31, R49, R30 ;  /* 0x0000001e311f7221 */ /* 0x001fca0000000000 */
[----:B------:R-:W0:Y:S02]  /*b4f0*/  ATOMS.CAST.SPIN P3, [R38+0x4], R30, R31 ;  /* 0x0000041e2600758d */ /* 0x000e24000186001f */
[----:B0-----:R-:W-:Y:S05]  /*b500*/  @!P3 BRA `(.L_x_688) ;  /* 0xfffffffc00f0b947 */ /* 0x001fea000383ffff */
[----:B------:R-:W-:Y:S05]  /*b510*/  BSYNC.RECONVERGENT B7 ;  /* 0x0000000000077941 */ /* 0x000fea0003800200 */
.L_x_687:
[----:B------:R-:W-:Y:S01]  /*b520*/  MOV R46, R19 ;  /* 0x00000013002e7202 */ /* 0x000fe20000000f00 */
[----:B------:R-:W-:Y:S06]  /*b530*/  @!P0 BRA `(.L_x_638) ;  /* 0x00000000007c8947 */ /* 0x000fec0003800000 */
[----:B------:R-:W-:Y:S01]  /*b540*/  BSSY.RECONVERGENT B7, `(.L_x_689) ;  /* 0x0000005000077945 */ /* 0x000fe20003800200 */
.L_x_690:
[----:B------:R-:W0:Y:S02]  /*b550*/  LDS R30, [R54+0x4] ;  /* 0x00000400361e7984 */ /* 0x000e240000000800 */
[----:B0-----:R-:W-:-:S05]  /*b560*/  FADD R31, R30, 1 ;  /* 0x3f8000001e1f7421 */ /* 0x001fca0000000000 */
[----:B------:R-:W0:Y:S02]  /*b570*/  ATOMS.CAST.SPIN P3, [R54+0x4], R30, R31 ;  /* 0x0000041e3600758d */ /* 0x000e24000186001f */
[----:B0-----:R-:W-:Y:S05]  /*b580*/  @!P3 BRA `(.L_x_690) ;  /* 0xfffffffc00f0b947 */ /* 0x001fea000383ffff */
[----:B------:R-:W-:Y:S05]  /*b590*/  BSYNC.RECONVERGENT B7 ;  /* 0x0000000000077941 */ /* 0x000fea0003800200 */
.L_x_689:
[----:B------:R-:W-:Y:S01]  /*b5a0*/  BSSY.RECONVERGENT B7, `(.L_x_691) ;  /* 0x0000005000077945 */ /* 0x000fe20003800200 */
.L_x_692:
[----:B------:R-:W0:Y:S02]  /*b5b0*/  LDS R30, [R52+0x4] ;  /* 0x00000400341e7984 */ /* 0x000e240000000800 */
[----:B0-----:R-:W-:-:S05]  /*b5c0*/  FADD R31, R11, R30 ;  /* 0x0000001e0b1f7221 */ /* 0x001fca0000000000 */
[----:B------:R-:W0:Y:S02]  /*b5d0*/  ATOMS.CAST.SPIN P3, [R52+0x4], R30, R31 ;  /* 0x0000041e3400758d */ /* 0x000e24000186001f */
[----:B0-----:R-:W-:Y:S05]  /*b5e0*/  @!P3 BRA `(.L_x_692) ;  /* 0xfffffffc00f0b947 */ /* 0x001fea000383ffff */
[----:B------:R-:W-:Y:S05]  /*b5f0*/  BSYNC.RECONVERGENT B7 ;  /* 0x0000000000077941 */ /* 0x000fea0003800200 */
.L_x_691:
[----:B------:R-:W-:Y:S01]  /*b600*/  BSSY.RECONVERGENT B7, `(.L_x_693) ;  /* 0x0000005000077945 */ /* 0x000fe20003800200 */
.L_x_694:
[----:B------:R-:W0:Y:S02]  /*b610*/  LDS R30, [R50+0x4] ;  /* 0x00000400321e7984 */ /* 0x000e240000000800 */
[----:B0-----:R-:W-:-:S05]  /*b620*/  FADD R31, R27, R30 ;  /* 0x0000001e1b1f7221 */ /* 0x001fca0000000000 */
[----:B------:R-:W0:Y:S02]  /*b630*/  ATOMS.CAST.SPIN P3, [R50+0x4], R30, R31 ;  /* 0x0000041e3200758d */ /* 0x000e24000186001f */
[----:B0-----:R-:W-:Y:S05]  /*b640*/  @!P3 BRA `(.L_x_694) ;  /* 0xfffffffc00f0b947 */ /* 0x001fea000383ffff */
[----:B------:R-:W-:Y:S05]  /*b650*/  BSYNC.RECONVERGENT B7 ;  /* 0x0000000000077941 */ /* 0x000fea0003800200 */
.L_x_693:
[----:B------:R-:W-:Y:S01]  /*b660*/  BSSY.RECONVERGENT B7, `(.L_x_695) ;  /* 0x0000005000077945 */ /* 0x000fe20003800200 */
.L_x_696:
[----:B------:R-:W0:Y:S02]  /*b670*/  LDS R30, [R48+0x4] ;  /* 0x00000400301e7984 */ /* 0x000e240000000800 */
[----:B0-----:R-:W-:-:S05]  /*b680*/  FADD R31, R29, R30 ;  /* 0x0000001e1d1f7221 */ /* 0x001fca0000000000 */
[----:B------:R-:W0:Y:S02]  /*b690*/  ATOMS.CAST.SPIN P3, [R48+0x4], R30, R31 ;  /* 0x0000041e3000758d */ /* 0x000e24000186001f */
[----:B0-----:R-:W-:Y:S05]  /*b6a0*/  @!P3 BRA `(.L_x_696) ;  /* 0xfffffffc00f0b947 */ /* 0x001fea000383ffff */
[----:B------:R-:W-:Y:S05]  /*b6b0*/  BSYNC.RECONVERGENT B7 ;  /* 0x0000000000077941 */ /* 0x000fea0003800200 */
.L_x_695:
[----:B------:R-:W-:Y:S01]  /*b6c0*/  BSSY.RECONVERGENT B7, `(.L_x_697) ;  /* 0x0000005000077945 */ /* 0x000fe20003800200 */
.L_x_698:
[----:B------:R-:W0:Y:S02]  /*b6d0*/  LDS R30, [R38+0x4] ;  /* 0x00000400261e7984 */ /* 0x000e240000000800 */
[----:B0-----:R-:W-:-:S05]  /*b6e0*/  FADD R31, R47, R30 ;  /* 0x0000001e2f1f7221 */ /* 0x001fca0000000000 */
[----:B------:R-:W0:Y:S02]  /*b6f0*/  ATOMS.CAST.SPIN P3, [R38+0x4], R30, R31 ;  /* 0x0000041e2600758d */ /* 0x000e24000186001f */
[----:B0-----:R-:W-:Y:S05]  /*b700*/  @!P3 BRA `(.L_x_698) ;  /* 0xfffffffc00f0b947 */ /* 0x001fea000383ffff */
[----:B------:R-:W-:Y:S05]  /*b710*/  BSYNC.RECONVERGENT B7 ;  /* 0x0000000000077941 */ /* 0x000fea0003800200 */
.L_x_697:
[----:B------:R-:W-:-:S07]  /*b720*/  MOV R46, R19 ;  /* 0x00000013002e7202 */ /* 0x000fce0000000f00 */
.L_x_638:
[----:B------:R-:W-:Y:S05]  /*b730*/  BSYNC.RECONVERGENT B6 ;  /* 0x0000000000067941 */ /* 0x000fea0003800200 */
.L_x_637:
[----:B------:R-:W-:-:S13]  /*b740*/  ISETP.GE.U32.AND P3, PT, R16, 0x3, PT ;  /* 0x000000031000780c */ /* 0x000fda0003f66070 */
[----:B------:R-:W-:Y:S05]  /*b750*/  @!P3 BRA `(.L_x_520) ;  /* 0x000000100008b947 */ /* 0x000fea0003800000 */
[----:B------:R-:W0:Y:S01]  /*b760*/  S2R R31, SR_CgaCtaId ;  /* 0x00000000001f7919 */ /* 0x000e220000008800 */
[----:B------:R-:W-:-:S04]  /*b770*/  MOV R38, 0x400 ;  /* 0x0000040000267802 */ /* 0x000fc80000000f00 */
[----:B0-----:R-:W-:-:S07]  /*b780*/  LEA R38, R31, R38, 0x18 ;  /* 0x000000261f267211 */ /* 0x001fce00078ec0ff */
.L_x_779:
[----:B------:R-:W-:Y:S01]  /*b790*/  IADD3 R57, PT, PT, R51, R46, RZ ;  /* 0x0000002e33397210 */ /* 0x000fe20007ffe0ff */
[----:B------:R-:W-:Y:S05]  /*b7a0*/  YIELD ;  /* 0x0000000000007946 */ /* 0x000fea0003800000 */
[----:B------:R-:W-:Y:S01]  /*b7b0*/  BSSY.RECONVERGENT B6, `(.L_x_699) ;  /* 0x0000006000067945 */ /* 0x000fe20003800200 */
[----:B------:R-:W-:-:S07]  /*b7c0*/  LEA R56, R57, R38, 0x2 ;  /* 0x0000002639387211 */ /* 0x000fce00078e10ff */
.L_x_700:
[----:B------:R-:W0:Y:S02]  /*b7d0*/  LDS R30, [R56+-0x4] ;  /* 0xfffffc00381e7984 */ /* 0x000e240000000800 */
[----:B0-----:R-:W-:-:S05]  /*b7e0*/  FADD R31, R30, 1 ;  /* 0x3f8000001e1f7421 */ /* 0x001fca0000000000 */
[----:B------:R-:W0:Y:S02]  /*b7f0*/  ATOMS.CAST.SPIN P3, [R56+-0x4], R30, R31 ;  /* 0xfffffc1e3800758d */ /* 0x000e24000186001f */
[----:B0-----:R-:W-:Y:S05]  /*b800*/  @!P3 BRA `(.L_x_700) ;  /* 0xfffffffc00f0b947 */ /* 0x001fea000383ffff */
[----:B------:R-:W-:Y:S05]  /*b810*/  BSYNC.RECONVERGENT B6 ;  /* 0x0000000000067941 */ /* 0x000fea0003800200 */
.L_x_699:
[----:B------:R-:W-:Y:S01]  /*b820*/  BSSY.RECONVERGENT B6, `(.L_x_701) ;  /* 0x0000006000067945 */ /* 0x000fe20003800200 */
[----:B------:R-:W-:-:S07]  /*b830*/  LEA R54, R57, UR7, 0x2 ;  /* 0x0000000739367c11 */ /* 0x000fce000f8e10ff */
.L_x_702:
[----:B------:R-:W0:Y:S02]  /*b840*/  LDS R30, [R54+-0x4] ;  /* 0xfffffc00361e7984 */ /* 0x000e240000000800 */
[----:B0-----:R-:W-:-:S05]  /*b850*/  FADD R31, R11, R30 ;  /* 0x0000001e0b1f7221 */ /* 0x001fca0000000000 */
[----:B------:R-:W0:Y:S02]  /*b860*/  ATOMS.CAST.SPIN P3, [R54+-0x4], R30, R31 ;  /* 0xfffffc1e3600758d */ /* 0x000e24000186001f */
[----:B0-----:R-:W-:Y:S05]  /*b870*/  @!P3 BRA `(.L_x_702) ;  /* 0xfffffffc00f0b947 */ /* 0x001fea000383ffff */
[----:B------:R-:W-:Y:S05]  /*b880*/  BSYNC.RECONVERGENT B6 ;  /* 0x0000000000067941 */ /* 0x000fea0003800200 */
.L_x_701:
[----:B------:R-:W0:Y:S01]  /*b890*/  LDC R57, c[0x0][0x3b8] ;  /* 0x0000ee00ff397b82 */ /* 0x000e220000000800 */
[----:B------:R-:W-:Y:S01]  /*b8a0*/  BSSY.RECONVERGENT B6, `(.L_x_703) ;  /* 0x0000006000067945 */ /* 0x000fe20003800200 */
[----:B0-----:R-:W-:-:S07]  /*b8b0*/  IMAD R52, R57, 0xc, R54 ;  /* 0x0000000c39347824 */ /* 0x001fce00078e0236 */
.L_x_704:
[----:B------:R-:W0:Y:S02]  /*b8c0*/  LDS R30, [R52+-0x4] ;  /* 0xfffffc00341e7984 */ /* 0x000e240000000800 */
[----:B0-----:R-:W-:-:S05]  /*b8d0*/  FADD R31, R55, R30 ;  /* 0x0000001e371f7221 */ /* 0x001fca0000000000 */
[----:B------:R-:W0:Y:S02]  /*b8e0*/  ATOMS.CAST.SPIN P3, [R52+-0x4], R30, R31 ;  /* 0xfffffc1e3400758d */ /* 0x000e24000186001f */
[----:B0-----:R-:W-:Y:S05]  /*b8f0*/  @!P3 BRA `(.L_x_704) ;  /* 0xfffffffc00f0b947 */ /* 0x001fea000383ffff */
[----:B------:R-:W-:Y:S05]  /*b900*/  BSYNC.RECONVERGENT B6 ;  /* 0x0000000000067941 */ /* 0x000fea0003800200 */
.L_x_703:
[----:B------:R-:W-:Y:S01]  /*b910*/  BSSY.RECONVERGENT B6, `(.L_x_705) ;  /* 0x0000006000067945 */ /* 0x000fe20003800200 */
[----:B------:R-:W-:-:S07]  /*b920*/  LEA R50, R57, R54, 0x3 ;  /* 0x0000003639327211 */ /* 0x000fce00078e18ff */
.L_x_706:
[----:B------:R-:W0:Y:S02]  /*b930*/  LDS R30, [R50+-0x4] ;  /* 0xfffffc00321e7984 */ /* 0x000e240000000800 */
[----:B0-----:R-:W-:-:S05]  /*b940*/  FADD R31, R53, R30 ;  /* 0x0000001e351f7221 */ /* 0x001fca0000000000 */
[----:B------:R-:W0:Y:S02]  /*b950*/  ATOMS.CAST.SPIN P3, [R50+-0x4], R30, R31 ;  /* 0xfffffc1e3200758d */ /* 0x000e24000186001f */
[----:B0-----:R-:W-:Y:S05]  /*b960*/  @!P3 BRA `(.L_x_706) ;  /* 0xfffffffc00f0b947 */ /* 0x001fea000383ffff */
[----:B------:R-:W-:Y:S05]  /*b970*/  BSYNC.RECONVERGENT B6 ;  /* 0x0000000000067941 */ /* 0x000fea0003800200 */
.L_x_705:
[----:B------:R-:W-:Y:S01]  /*b980*/  BSSY.RECONVERGENT B6, `(.L_x_707) ;  /* 0x0000006000067945 */ /* 0x000fe20003800200 */
[----:B------:R-:W-:-:S07]  /*b990*/  LEA R48, R57, R56, 0x3 ;  /* 0x0000003839307211 */ /* 0x000fce00078e18ff */
.L_x_708:
[----:B------:R-:W0:Y:S02]  /*b9a0*/  LDS R30, [R48+-0x4] ;  /* 0xfffffc00301e7984 */ /* 0x000e240000000800 */
[----:B0-----:R-:W-:-:S05]  /*b9b0*/  FADD R31, R49, R30 ;  /* 0x0000001e311f7221 */ /* 0x001fca0000000000 */
[----:B------:R-:W0:Y:S02]  /*b9c0*/  ATOMS.CAST.SPIN P3, [R48+-0x4], R30, R31 ;  /* 0xfffffc1e3000758d */ /* 0x000e24000186001f */
[----:B0-----:R-:W-:Y:S05]  /*b9d0*/  @!P3 BRA `(.L_x_708) ;  /* 0xfffffffc00f0b947 */ /* 0x001fea000383ffff */
[----:B------:R-:W-:Y:S05]  /*b9e0*/  BSYNC.RECONVERGENT B6 ;  /* 0x0000000000067941 */ /* 0x000fea0003800200 */
.L_x_707:
[----:B------:R-:W-:Y:S01]  /*b9f0*/  IADD3 R46, PT, PT, R46, 0x4, RZ ;  /* 0x000000042e2e7810 */ /* 0x000fe20007ffe0ff */
[----:B------:R-:W-:Y:S03]  /*ba00*/  BSSY.RECONVERGENT B6, `(.L_x_709) ;  /* 0x000001f000067945 */ /* 0x000fe60003800200 */
[----:B------:R-:W-:Y:S01]  /*ba10*/  ISETP.NE.AND P3, PT, R46, R15, PT ;  /* 0x0000000f2e00720c */ /* 0x000fe20003f65270 */
[----:B------:R-:W-:-:S12]  /*ba20*/  @!P0 BRA `(.L_x_710) ;  /* 0x0000000000708947 */ /* 0x000fd80003800000 */
[----:B------:R-:W-:Y:S01]  /*ba30*/  BSSY.RECONVERGENT B7, `(.L_x_711) ;  /* 0x0000005000077945 */ /* 0x000fe20003800200 */
.L_x_712:
[----:B------:R-:W0:Y:S02]  /*ba40*/  LDS R30, [R56+-0x4] ;  /* 0xfffffc00381e7984 */ /* 0x000e240000000800 */
[----:B0-----:R-:W-:-:S05]  /*ba50*/  FADD R31, R30, 1 ;  /* 0x3f8000001e1f7421 */ /* 0x001fca0000000000 */
[----:B------:R-:W0:Y:S02]  /*ba60*/  ATOMS.CAST.SPIN P4, [R56+-0x4], R30, R31 ;  /* 0xfffffc1e3800758d */ /* 0x000e24000188001f */
[----:B0-----:R-:W-:Y:S05]  /*ba70*/  @!P4 BRA `(.L_x_712) ;  /* 0xfffffffc00f0c947 */ /* 0x001fea000383ffff */
[----:B------:R-:W-:Y:S05]  /*ba80*/  BSYNC.RECONVERGENT B7 ;  /* 0x0000000000077941 */ /* 0x000fea0003800200 */
.L_x_711:
[----:B------:R-:W-:Y:S01]  /*ba90*/  BSSY.RECONVERGENT B7, `(.L_x_713) ;  /* 0x0000005000077945 */ /* 0x000fe20003800200 */
.L_x_714:
[----:B------:R-:W0:Y:S02]  /*baa0*/  LDS R30, [R54+-0x4] ;  /* 0xfffffc00361e7984 */ /* 0x000e240000000800 */
[----:B0-----:R-:W-:-:S05]  /*bab0*/  FADD R31, R11, R30 ;  /* 0x0000001e0b1f7221 */ /* 0x001fca0000000000 */
[----:B------:R-:W0:Y:S02]  /*bac0*/  ATOMS.CAST.SPIN P4, [R54+-0x4], R30, R31 ;  /* 0xfffffc1e3600758d */ /* 0x000e24000188001f */
[----:B0-----:R-:W-:Y:S05]  /*bad0*/  @!P4 BRA `(.L_x_714) ;  /* 0xfffffffc00f0c947 */ /* 0x001fea000383ffff */
[----:B------:R-:W-:Y:S05]  /*bae0*/  BSYNC.RECONVERGENT B7 ;  /* 0x0000000000077941 */ /* 0x000fea0003800200 */
.L_x_713:
[----:B------:R-:W-:Y:S01]  /*baf0*/  BSSY.RECONVERGENT B7, `(.L_x_715) ;  /* 0x0000005000077945 */ /* 0x000fe20003800200 */
.L_x_716:
[----:B------:R-:W0:Y:S02]  /*bb00*/  LDS R30, [R52+-0x4] ;  /* 0xfffffc00341e7984 */ /* 0x000e240000000800 */
[----:B0-----:R-:W-:-:S05]  /*bb10*/  FADD R31, R27, R30 ;  /* 0x0000001e1b1f7221 */ /* 0x001fca0000000000 */
[----:B------:R-:W0:Y:S02]  /*bb20*/  ATOMS.CAST.SPIN P4, [R52+-0x4], R30, R31 ;  /* 0xfffffc1e3400758d */ /* 0x000e24000188001f */
[----:B0-----:R-:W-:Y:S05]  /*bb30*/  @!P4 BRA `(.L_x_716) ;  /* 0xfffffffc00f0c947 */ /* 0x001fea000383ffff */
[----:B------:R-:W-:Y:S05]  /*bb40*/  BSYNC.RECONVERGENT B7 ;  /* 0x0000000000077941 */ /* 0x000fea0003800200 */
.L_x_715:
[----:B------:R-:W-:Y:S01]  /*bb50*/  BSSY.RECONVERGENT B7, `(.L_x_717) ;  /* 0x0000005000077945 */ /* 0x000fe20003800200 */
.L_x_718:
[----:B------:R-:W0:Y:S02]  /*bb60*/  LDS R30, [R50+-0x4] ;  /* 0xfffffc00321e7984 */ /* 0x000e240000000800 */
[----:B0-----:R-:W-:-:S05]  /*bb70*/  FADD R31, R29, R30 ;  /* 0x0000001e1d1f7221 */ /* 0x001fca0000000000 */
[----:B------:R-:W0:Y:S02]  /*bb80*/  ATOMS.CAST.SPIN P4, [R50+-0x4], R30, R31 ;  /* 0xfffffc1e3200758d */ /* 0x000e24000188001f */
[----:B0-----:R-:W-:Y:S05]  /*bb90*/  @!P4 BRA `(.L_x_718) ;  /* 0xfffffffc00f0c947 */ /* 0x001fea000383ffff */
[----:B------:R-:W-:Y:S05]  /*bba0*/  BSYNC.RECONVERGENT B7 ;  /* 0x0000000000077941 */ /* 0x000fea0003800200 */
.L_x_717:
[----:B------:R-:W0:Y:S02]  /*bbb0*/  LDS R30, [R48+-0x4] ;  /* 0xfffffc00301e7984 */ /* 0x000e240000000800 */
[----:B0-----:R-:W-:-:S05]  /*bbc0*/  FADD R31, R47, R30 ;  /* 0x0000001e2f1f7221 */ /* 0x001fca0000000000 */
[----:B------:R-:W0:Y:S02]  /*bbd0*/  ATOMS.CAST.SPIN P4, [R48+-0x4], R30, R31 ;  /* 0xfffffc1e3000758d */ /* 0x000e24000188001f */
[----:B0-----:R-:W-:Y:S05]  /*bbe0*/  @!P4 BRA `(.L_x_717) ;  /* 0xfffffffc00f0c947 */ /* 0x001fea000383ffff */
.L_x_710:
[----:B------:R-:W-:Y:S05]  /*bbf0*/  BSYNC.RECONVERGENT B6 ;  /* 0x0000000000067941 */ /* 0x000fea0003800200 */
.L_x_709:
[----:B------:R-:W-:Y:S01]  /*bc00*/  BSSY.RECONVERGENT B6, `(.L_x_719) ;  /* 0x0000005000067945 */ /* 0x000fe20003800200 */
.L_x_720:
[----:B------:R-:W0:Y:S02]  /*bc10*/  LDS R30, [R56] ;  /* 0x00000000381e7984 */ /* 0x000e240000000800 */
[----:B0-----:R-:W-:-:S05]  /*bc20*/  FADD R31, R30, 1 ;  /* 0x3f8000001e1f7421 */ /* 0x001fca0000000000 */
[----:B------:R-:W0:Y:S02]  /*bc30*/  ATOMS.CAST.SPIN P4, [R56], R30, R31 ;  /* 0x0000001e3800758d */ /* 0x000e24000188001f */
[----:B0-----:R-:W-:Y:S05]  /*bc40*/  @!P4 BRA `(.L_x_720) ;  /* 0xfffffffc00f0c947 */ /* 0x001fea000383ffff */
[----:B------:R-:W-:Y:S05]  /*bc50*/  BSYNC.RECONVERGENT B6 ;  /* 0x0000000000067941 */ /* 0x000fea0003800200 */
.L_x_719:
[----:B------:R-:W-:Y:S01]  /*bc60*/  BSSY.RECONVERGENT B6, `(.L_x_721) ;  /* 0x0000005000067945 */ /* 0x000fe20003800200 */
.L_x_722:
[----:B------:R-:W0:Y:S02]  /*bc70*/  LDS R30, [R54] ;  /* 0x00000000361e7984 */ /* 0x000e240000000800 */
[----:B0-----:R-:W-:-:S05]  /*bc80*/  FADD R31, R11, R30 ;  /* 0x0000001e0b1f7221 */ /* 0x001fca0000000000 */
[----:B------:R-:W0:Y:S02]  /*bc90*/  ATOMS.CAST.SPIN P4, [R54], R30, R31 ;  /* 0x0000001e3600758d */ /* 0x000e24000188001f */
[----:B0-----:R-:W-:Y:S05]  /*bca0*/  @!P4 BRA `(.L_x_722) ;  /* 0xfffffffc00f0c947 */ /* 0x001fea000383ffff */
[----:B------:R-:W-:Y:S05]  /*bcb0*/  BSYNC.RECONVERGENT B6 ;  /* 0x0000000000067941 */ /* 0x000fea0003800200 */
.L_x_721:
[----:B------:R-:W-:Y:S01]  /*bcc0*/  BSSY.RECONVERGENT B6, `(.L_x_723) ;  /* 0x0000005000067945 */ /* 0x000fe20003800200 */
.L_x_724:
[----:B------:R-:W0:Y:S02]  /*bcd0*/  LDS R30, [R52] ;  /* 0x00000000341e7984 */ /* 0x000e240000000800 */
[----:B0-----:R-:W-:-:S05]  /*bce0*/  FADD R31, R55, R30 ;  /* 0x0000001e371f7221 */ /* 0x001fca0000000000 */
[----:B------:R-:W0:Y:S02]  /*bcf0*/  ATOMS.CAST.SPIN P4, [R52], R30, R31 ;  /* 0x0000001e3400758d */ /* 0x000e24000188001f */
[----:B0-----:R-:W-:Y:S05]  /*bd00*/  @!P4 BRA `(.L_x_724) ;  /* 0xfffffffc00f0c947 */ /* 0x001fea000383ffff */
[----:B------:R-:W-:Y:S05]  /*bd10*/  BSYNC.RECONVERGENT B6 ;  /* 0x0000000000067941 */ /* 0x000fea0003800200 */
.L_x_723:
[----:B------:R-:W-:Y:S01]  /*bd20*/  BSSY.RECONVERGENT B6, `(.L_x_725) ;  /* 0x0000005000067945 */ /* 0x000fe20003800200 */
.L_x_726:
[----:B------:R-:W0:Y:S02]  /*bd30*/  LDS R30, [R50] ;  /* 0x00000000321e7984 */ /* 0x000e240000000800 */
[----:B0-----:R-:W-:-:S05]  /*bd40*/  FADD R31, R53, R30 ;  /* 0x0000001e351f7221 */ /* 0x001fca0000000000 */
[----:B------:R-:W0:Y:S02]  /*bd50*/  ATOMS.CAST.SPIN P4, [R50], R30, R31 ;  /* 0x0000001e3200758d */ /* 0x000e24000188001f */
[----:B0-----:R-:W-:Y:S05]  /*bd60*/  @!P4 BRA `(.L_x_726) ;  /* 0xfffffffc00f0c947 */ /* 0x001fea000383ffff */
[----:B------:R-:W-:Y:S05]  /*bd70*/  BSYNC.RECONVERGENT B6 ;  /* 0x0000000000067941 */ /* 0x000fea0003800200 */
.L_x_725:
[----:B------:R-:W-:Y:S01]  /*bd80*/  BSSY.RECONVERGENT B6, `(.L_x_727) ;  /* 0x0000005000067945 */ /* 0x000fe20003800200 */
.L_x_728:
[----:B------:R-:W0:Y:S02]  /*bd90*/  LDS R30, [R48] ;  /* 0x00000000301e7984 */ /* 0x000e240000000800 */
[----:B0-----:R-:W-:-:S05]  /*bda0*/  FADD R31, R49, R30 ;  /* 0x0000001e311f7221 */ /* 0x001fca0000000000 */
[----:B------:R-:W0:Y:S02]  /*bdb0*/  ATOMS.CAST.SPIN P4, [R48], R30, R31 ;  /* 0x0000001e3000758d */ /* 0x000e24000188001f */
[----:B0-----:R-:W-:Y:S05]  /*bdc0*/  @!P4 BRA `(.L_x_728) ;  /* 0xfffffffc00f0c947 */ /* 0x001fea000383ffff */
[----:B------:R-:W-:Y:S05]  /*bdd0*/  BSYNC.RECONVERGENT B6 ;  /* 0x0000000000067941 */ /* 0x000fea0003800200 */
.L_x_727:
[----:B------:R-:W-:Y:S04]  /*bde0*/  BSSY.RECONVERGENT B6, `(.L_x_729) ;  /* 0x000001e000067945 */ /* 0x000fe80003800200 */
[----:B------:R-:W-:Y:S05]  /*bdf0*/  @!P0 BRA `(.L_x_730) ;  /* 0x0000000000708947 */ /* 0x000fea0003800000 */
[----:B------:R-:W-:Y:S01]  /*be00*/  BSSY.RECONVERGENT B7, `(.L_x_731) ;  /* 0x0000005000077945 */ /* 0x000fe20003800200 */
.L_x_732:
[----:B------:R-:W0:Y:S02]  /*be10*/  LDS R30, [R56] ;  /* 0x00000000381e7984 */ /* 0x000e240000000800 */
[----:B0-----:R-:W-:-:S05]  /*be20*/  FADD R31, R30, 1 ;  /* 0x3f8000001e1f7421 */ /* 0x001fca0000000000 */
[----:B------:R-:W0:Y:S02]  /*be30*/  ATOMS.CAST.SPIN P4, [R56], R30, R31 ;  /* 0x0000001e3800758d */ /* 0x000e24000188001f */
[----:B0-----:R-:W-:Y:S05]  /*be40*/  @!P4 BRA `(.L_x_732) ;  /* 0xfffffffc00f0c947 */ /* 0x001fea000383ffff */
[----:B------:R-:W-:Y:S05]  /*be50*/  BSYNC.RECONVERGENT B7 ;  /* 0x0000000000077941 */ /* 0x000fea0003800200 */
.L_x_731:
[----:B------:R-:W-:Y:S01]  /*be60*/  BSSY.RECONVERGENT B7, `(.L_x_733) ;  /* 0x0000005000077945 */ /* 0x000fe20003800200 */
.L_x_734:
[----:B------:R-:W0:Y:S02]  /*be70*/  LDS R30, [R54] ;  /* 0x00000000361e7984 */ /* 0x000e240000000800 */
[----:B0-----:R-:W-:-:S05]  /*be80*/  FADD R31, R11, R30 ;  /* 0x0000001e0b1f7221 */ /* 0x001fca0000000000 */
[----:B------:R-:W0:Y:S02]  /*be90*/  ATOMS.CAST.SPIN P4, [R54], R30, R31 ;  /* 0x0000001e3600758d */ /* 0x000e24000188001f */
[----:B0-----:R-:W-:Y:S05]  /*bea0*/  @!P4 BRA `(.L_x_734) ;  /* 0xfffffffc00f0c947 */ /* 0x001fea000383ffff */
[----:B------:R-:W-:Y:S05]  /*beb0*/  BSYNC.RECONVERGENT B7 ;  /* 0x0000000000077941 */ /* 0x000fea0003800200 */
.L_x_733:
[----:B------:R-:W-:Y:S01]  /*bec0*/  BSSY.RECONVERGENT B7, `(.L_x_735) ;  /* 0x0000005000077945 */ /* 0x000fe20003800200 */
.L_x_736:
[----:B------:R-:W0:Y:S02]  /*bed0*/  LDS R30, [R52] ;  /* 0x00000000341e7984 */ /* 0x000e240000000800 */
[----:B0-----:R-:W-:-:S05]  /*bee0*/  FADD R31, R27, R30 ;  /* 0x0000001e1b1f7221 */ /* 0x001fca0000000000 */
[----:B------:R-:W0:Y:S02]  /*bef0*/  ATOMS.CAST.SPIN P4, [R52], R30, R31 ;  /* 0x0000001e3400758d */ /* 0x000e24000188001f */
[----:B0-----:R-:W-:Y:S05]  /*bf00*/  @!P4 BRA `(.L_x_736) ;  /* 0xfffffffc00f0c947 */ /* 0x001fea000383ffff */
[----:B------:R-:W-:Y:S05]  /*bf10*/  BSYNC.RECONVERGENT B7 ;  /* 0x0000000000077941 */ /* 0x000fea0003800200 */
.L_x_735:
[----:B------:R-:W-:Y:S01]  /*bf20*/  BSSY.RECONVERGENT B7, `(.L_x_737) ;  /* 0x0000005000077945 */ /* 0x000fe20003800200 */
.L_x_738:
[----:B------:R-:W0:Y:S02]  /*bf30*/  LDS R30, [R50] ;  /* 0x00000000321e7984 */ /* 0x000e240000000800 */
[----:B0-----:R-:W-:-:S05]  /*bf40*/  FADD R31, R29, R30 ;  /* 0x0000001e1d1f7221 */ /* 0x001fca0000000000 */
[----:B------:R-:W0:Y:S02]  /*bf50*/  ATOMS.CAST.SPIN P4, [R50], R30, R31 ;  /* 0x0000001e3200758d */ /* 0x000e24000188001f */
[----:B0-----:R-:W-:Y:S05]  /*bf60*/  @!P4 BRA `(.L_x_738) ;  /* 0xfffffffc00f0c947 */ /* 0x001fea000383ffff */
[----:B------:R-:W-:Y:S05]  /*bf70*/  BSYNC.RECONVERGENT B7 ;  /* 0x0000000000077941 */ /* 0x000fea0003800200 */
.L_x_737:
[----:B------:R-:W0:Y:S02]  /*bf80*/  LDS R30, [R48] ;  /* 0x00000000301e7984 */ /* 0x000e240000000800 */
[----:B0-----:R-:W-:-:S05]  /*bf90*/  FADD R31, R47, R30 ;  /* 0x0000001e2f1f7221 */ /* 0x001fca0000000000 */
[----:B------:R-:W0:Y:S02]  /*bfa0*/  ATOMS.CAST.SPIN P4, [R48], R30, R31 ;  /* 0x0000001e3000758d */ /* 0x000e24000188001f */
[----:B0-----:R-:W-:Y:S05]  /*bfb0*/  @!P4 BRA `(.L_x_737) ;  /* 0xfffffffc00f0c947 */ /* 0x001fea000383ffff */
.L_x_730:
[----:B------:R-:W-:Y:S05]  /*bfc0*/  BSYNC.RECONVERGENT B6 ;  /* 0x0000000000067941 */ /* 0x000fea0003800200 */
.L_x_729:
[----:B------:R-:W-:Y:S01]  /*bfd0*/  BSSY.RECONVERGENT B6, `(.L_x_739) ;  /* 0x0000005000067945 */ /* 0x000fe20003800200 */
.L_x_740:
[----:B------:R-:W0:Y:S02]  /*bfe0*/  LDS R30, [R56+0x4] ;  /* 0x00000400381e7984 */ /* 0x000e240000000800 */
[----:B0-----:R-:W-:-:S05]  /*bff0*/  FADD R31, R30, 1 ;  /* 0x3f8000001e1f7421 */ /* 0x001fca0000000000 */
[----:B------:R-:W0:Y:S02]  /*c000*/  ATOMS.CAST.SPIN P4, [R56+0x4], R30, R31 ;  /* 0x0000041e3800758d */ /* 0x000e24000188001f */
[----:B0-----:R-:W-:Y:S05]  /*c010*/  @!P4 BRA `(.L_x_740) ;  /* 0xfffffffc00f0c947 */ /* 0x001fea000383ffff */
[----:B------:R-:W-:Y:S05]  /*c020*/  BSYNC.RECONVERGENT B6 ;  /* 0x0000000000067941 */ /* 0x000fea0003800200 */
.L_x_739:
[----:B------:R-:W-:Y:S01]  /*c030*/  BSSY.RECONVERGENT B6, `(.L_x_741) ;  /* 0x0000005000067945 */ /* 0x000fe20003800200 */
.L_x_742:
[----:B------:R-:W0:Y:S02]  /*c040*/  LDS R30, [R54+0x4] ;  /* 0x00000400361e7984 */ /* 0x000e240000000800 */
[----:B0-----:R-:W-:-:S05]  /*c050*/  FADD R31, R11, R30 ;  /* 0x0000001e0b1f7221 */ /* 0x001fca0000000000 */
[----:B------:R-:W0:Y:S02]  /*c060*/  ATOMS.CAST.SPIN P4, [R54+0x4], R30, R31 ;  /* 0x0000041e3600758d */ /* 0x000e24000188001f */
[----:B0-----:R-:W-:Y:S05]  /*c070*/  @!P4 BRA `(.L_x_742) ;  /* 0xfffffffc00f0c947 */ /* 0x001fea000383ffff */
[----:B------:R-:W-:Y:S05]  /*c080*/  BSYNC.RECONVERGENT B6 ;  /* 0x0000000000067941 */ /* 0x000fea0003800200 */
.L_x_741:
[----:B------:R-:W-:Y:S01]  /*c090*/  BSSY.RECONVERGENT B6, `(.L_x_743) ;  /* 0x0000005000067945 */ /* 0x000fe20003800200 */
.L_x_744:
[----:B------:R-:W0:Y:S02]  /*c0a0*/  LDS R30, [R52+0x4] ;  /* 0x00000400341e7984 */ /* 0x000e240000000800 */
[----:B0-----:R-:W-:-:S05]  /*c0b0*/  FADD R31, R55, R30 ;  /* 0x0000001e371f7221 */ /* 0x001fca0000000000 */
[----:B------:R-:W0:Y:S02]  /*c0c0*/  ATOMS.CAST.SPIN P4, [R52+0x4], R30, R31 ;  /* 0x0000041e3400758d */ /* 0x000e24000188001f */
[----:B0-----:R-:W-:Y:S05]  /*c0d0*/  @!P4 BRA `(.L_x_744) ;  /* 0xfffffffc00f0c947 */ /* 0x001fea000383ffff */
[----:B------:R-:W-:Y:S05]  /*c0e0*/  BSYNC.RECONVERGENT B6 ;  /* 0x0000000000067941 */ /* 0x000fea0003800200 */
.L_x_743:
[----:B------:R-:W-:Y:S01]  /*c0f0*/  BSSY.RECONVERGENT B6, `(.L_x_745) ;  /* 0x0000005000067945 */ /* 0x000fe20003800200 */
.L_x_746:
[----:B------:R-:W0:Y:S02]  /*c100*/  LDS R30, [R50+0x4] ;  /* 0x00000400321e7984 */ /* 0x000e240000000800 */
[----:B0-----:R-:W-:-:S05]  /*c110*/  FADD R31, R53, R30 ;  /* 0x0000001e351f7221 */ /* 0x001fca0000000000 */
[----:B------:R-:W0:Y:S02]  /*c120*/  ATOMS.CAST.SPIN P4, [R50+0x4], R30, R31 ;  /* 0x0000041e3200758d */ /* 0x000e24000188001f */
[----:B0-----:R-:W-:Y:S05]  /*c130*/  @!P4 BRA `(.L_x_746) ;  /* 0xfffffffc00f0c947 */ /* 0x001fea000383ffff */
[----:B------:R-:W-:Y:S05]  /*c140*/  BSYNC.RECONVERGENT B6 ;  /* 0x0000000000067941 */ /* 0x000fea0003800200 */
.L_x_745:
[----:B------:R-:W-:Y:S01]  /*c150*/  BSSY.RECONVERGENT B6, `(.L_x_747) ;  /* 0x0000005000067945 */ /* 0x000fe20003800200 */
.L_x_748:
[----:B------:R-:W0:Y:S02]  /*c160*/  LDS R30, [R48+0x4] ;  /* 0x00000400301e7984 */ /* 0x000e240000000800 */
[----:B0-----:R-:W-:-:S05]  /*c170*/  FADD R31, R49, R30 ;  /* 0x0000001e311f7221 */ /* 0x001fca0000000000 */
[----:B------:R-:W0:Y:S02]  /*c180*/  ATOMS.CAST.SPIN P4, [R48+0x4], R30, R31 ;  /* 0x0000041e3000758d */ /* 0x000e24000188001f */
[----:B0-----:R-:W-:Y:S05]  /*c190*/  @!P4 BRA `(.L_x_748) ;  /* 0xfffffffc00f0c947 */ /* 0x001fea000383ffff */
[----:B------:R-:W-:Y:S05]  /*c1a0*/  BSYNC.RECONVERGENT B6 ;  /* 0x0000000000067941 */ /* 0x000fea0003800200 */
.L_x_747:
[----:B------:R-:W-:Y:S04]  /*c1b0*/  BSSY.RECONVERGENT B6, `(.L_x_749) ;  /* 0x000001e000067945 */ /* 0x000fe80003800200 */
[----:B------:R-:W-:Y:S05]  /*c1c0*/  @!P0 BRA `(.L_x_750) ;  /* 0x0000000000708947 */ /* 0x000fea0003800000 */
[----:B------:R-:W-:Y:S01]  /*c1d0*/  BSSY.RECONVERGENT B7, `(.L_x_751) ;  /* 0x0000005000077945 */ /* 0x000fe20003800200 */
.L_x_752:
[----:B------:R-:W0:Y:S02]  /*c1e0*/  LDS R30, [R56+0x4] ;  /* 0x00000400381e7984 */ /* 0x000e240000000800 */
[----:B0-----:R-:W-:-:S05]  /*c1f0*/  FADD R31, R30, 1 ;  /* 0x3f8000001e1f7421 */ /* 0x001fca0000000000 */
[----:B------:R-:W0:Y:S02]  /*c200*/  ATOMS.CAST.SPIN P4, [R56+0x4], R30, R31 ;  /* 0x0000041e3800758d */ /* 0x000e24000188001f */
[----:B0-----:R-:W-:Y:S05]  /*c210*/  @!P4 BRA `(.L_x_752) ;  /* 0xfffffffc00f0c947 */ /* 0x001fea000383ffff */
[----:B------:R-:W-:Y:S05]  /*c220*/  BSYNC.RECONVERGENT B7 ;  /* 0x0000000000077941 */ /* 0x000fea0003800200 */
.L_x_751:
[----:B------:R-:W-:Y:S01]  /*c230*/  BSSY.RECONVERGENT B7, `(.L_x_753) ;  /* 0x0000005000077945 */ /* 0x000fe20003800200 */
.L_x_754:
[----:B------:R-:W0:Y:S02]  /*c240*/  LDS R30, [R54+0x4] ;  /* 0x00000400361e7984 */ /* 0x000e240000000800 */
[----:B0-----:R-:W-:-:S05]  /*c250*/  FADD R31, R11, R30 ;  /* 0x0000001e0b1f7221 */ /* 0x001fca0000000000 */
[----:B------:R-:W0:Y:S02]  /*c260*/  ATOMS.CAST.SPIN P4, [R54+0x4], R30, R31 ;  /* 0x0000041e3600758d */ /* 0x000e24000188001f */
[----:B0-----:R-:W-:Y:S05]  /*c270*/  @!P4 BRA `(.L_x_754) ;  /* 0xfffffffc00f0c947 */ /* 0x001fea000383ffff */
[----:B------:R-:W-:Y:S05]  /*c280*/  BSYNC.RECONVERGENT B7 ;  /* 0x0000000000077941 */ /* 0x000fea0003800200 */
.L_x_753:
[----:B------:R-:W-:Y:S01]  /*c290*/  BSSY.RECONVERGENT B7, `(.L_x_755) ;  /* 0x0000005000077945 */ /* 0x000fe20003800200 */
.L_x_756:
[----:B------:R-:W0:Y:S02]  /*c2a0*/  LDS R30, [R52+0x4] ;  /* 0x00000400341e7984 */ /* 0x000e240000000800 */
[----:B0-----:R-:W-:-:S05]  /*c2b0*/  FADD R31, R27, R30 ;  /* 0x0000001e1b1f7221 */ /* 0x001fca0000000000 */
[----:B------:R-:W0:Y:S02]  /*c2c0*/  ATOMS.CAST.SPIN P4, [R52+0x4], R30, R31 ;  /* 0x0000041e3400758d */ /* 0x000e24000188001f */
[----:B0-----:R-:W-:Y:S05]  /*c2d0*/  @!P4 BRA `(.L_x_756) ;  /* 0xfffffffc00f0c947 */ /* 0x001fea000383ffff */
[----:B------:R-:W-:Y:S05]  /*c2e0*/  BSYNC.RECONVERGENT B7 ;  /* 0x0000000000077941 */ /* 0x000fea0003800200 */
.L_x_755:
[----:B------:R-:W-:Y:S01]  /*c2f0*/  BSSY.RECONVERGENT B7, `(.L_x_757) ;  /* 0x0000005000077945 */ /* 0x000fe20003800200 */
.L_x_758:
[----:B------:R-:W0:Y:S02]  /*c300*/  LDS R30, [R50+0x4] ;  /* 0x00000400321e7984 */ /* 0x000e240000000800 */
[----:B0-----:R-:W-:-:S05]  /*c310*/  FADD R31, R29, R30 ;  /* 0x0000001e1d1f7221 */ /* 0x001fca0000000000 */
[----:B------:R-:W0:Y:S02]  /*c320*/  ATOMS.CAST.SPIN P4, [R50+0x4], R30, R31 ;  /* 0x0000041e3200758d */ /* 0x000e24000188001f */
[----:B0-----:R-:W-:Y:S05]  /*c330*/  @!P4 BRA `(.L_x_758) ;  /* 0xfffffffc00f0c947 */ /* 0x001fea000383ffff */
[----:B------:R-:W-:Y:S05]  /*c340*/  BSYNC.RECONVERGENT B7 ;  /* 0x0000000000077941 */ /* 0x000fea0003800200 */
.L_x_757:
[----:B------:R-:W0:Y:S02]  /*c350*/  LDS R30, [R48+0x4] ;  /* 0x00000400301e7984 */ /* 0x000e240000000800 */
[----:B0-----:R-:W-:-:S05]  /*c360*/  FADD R31, R47, R30 ;  /* 0x0000001e2f1f7221 */ /* 0x001fca0000000000 */
[----:B------:R-:W0:Y:S02]  /*c370*/  ATOMS.CAST.SPIN P4, [R48+0x4], R30, R31 ;  /* 0x0000041e3000758d */ /* 0x000e24000188001f */
[----:B0-----:R-:W-:Y:S05]  /*c380*/  @!P4 BRA `(.L_x_757) ;  /* 0xfffffffc00f0c947 */ /* 0x001fea000383ffff */
.L_x_750:
[----:B------:R-:W-:Y:S05]  /*c390*/  BSYNC.RECONVERGENT B6 ;  /* 0x0000000000067941 */ /* 0x000fea0003800200 */
.L_x_749:
[----:B------:R-:W-:Y:S01]  /*c3a0*/  BSSY.RECONVERGENT B6, `(.L_x_759) ;  /* 0x0000005000067945 */ /* 0x000fe20003800200 */
.L_x_760:
[----:B------:R-:W0:Y:S02]  /*c3b0*/  LDS R30, [R56+0x8] ;  /* 0x00000800381e7984 */ /* 0x000e240000000800 */
[----:B0-----:R-:W-:-:S05]  /*c3c0*/  FADD R31, R30, 1 ;  /* 0x3f8000001e1f7421 */ /* 0x001fca0000000000 */
[----:B------:R-:W0:Y:S02]  /*c3d0*/  ATOMS.CAST.SPIN P4, [R56+0x8], R30, R31 ;  /* 0x0000081e3800758d */ /* 0x000e24000188001f */
[----:B0-----:R-:W-:Y:S05]  /*c3e0*/  @!P4 BRA `(.L_x_760) ;  /* 0xfffffffc00f0c947 */ /* 0x001fea000383ffff */
[----:B------:R-:W-:Y:S05]  /*c3f0*/  BSYNC.RECONVERGENT B6 ;  /* 0x0000000000067941 */ /* 0x000fea0003800200 */
.L_x_759:
[----:B------:R-:W-:Y:S01]  /*c400*/  BSSY.RECONVERGENT B6, `(.L_x_761) ;  /* 0x0000005000067945 */ /* 0x000fe20003800200 */
.L_x_762:
[----:B------:R-:W0:Y:S02]  /*c410*/  LDS R30, [R54+0x8] ;  /* 0x00000800361e7984 */ /* 0x000e240000000800 */
[----:B0-----:R-:W-:-:S05]  /*c420*/  FADD R31, R11, R30 ;  /* 0x0000001e0b1f7221 */ /* 0x001fca0000000000 */
[----:B------:R-:W0:Y:S02]  /*c430*/  ATOMS.CAST.SPIN P4, [R54+0x8], R30, R31 ;  /* 0x0000081e3600758d */ /* 0x000e24000188001f */
[----:B0-----:R-:W-:Y:S05]  /*c440*/  @!P4 BRA `(.L_x_762) ;  /* 0xfffffffc00f0c947 */ /* 0x001fea000383ffff */
[----:B------:R-:W-:Y:S05]  /*c450*/  BSYNC.RECONVERGENT B6 ;  /* 0x0000000000067941 */ /* 0x000fea0003800200 */
.L_x_761:
[----:B------:R-:W-:Y:S01]  /*c460*/  BSSY.RECONVERGENT B6, `(.L_x_763) ;  /* 0x0000005000067945 */ /* 0x000fe20003800200 */
.L_x_764:
[----:B------:R-:W0:Y:S02]  /*c470*/  LDS R30, [R52+0x8] ;  /* 0x00000800341e7984 */ /* 0x000e240000000800 */
[----:B0-----:R-:W-:-:S05]  /*c480*/  FADD R31, R55, R30 ;  /* 0x0000001e371f7221 */ /* 0x001fca0000000000 */
[----:B------:R-:W0:Y:S02]  /*c490*/  ATOMS.CAST.SPIN P4, [R52+0x8], R30, R31 ;  /* 0x0000081e3400758d */ /* 0x000e24000188001f */
[----:B0-----:R-:W-:Y:S05]  /*c4a0*/  @!P4 BRA `(.L_x_764) ;  /* 0xfffffffc00f0c947 */ /* 0x001fea000383ffff */
[----:B------:R-:W-:Y:S05]  /*c4b0*/  BSYNC.RECONVERGENT B6 ;  /* 0x0000000000067941 */ /* 0x000fea0003800200 */
.L_x_763:
[----:B------:R-:W-:Y:S01]  /*c4c0*/  BSSY.RECONVERGENT B6, `(.L_x_765) ;  /* 0x0000005000067945 */ /* 0x000fe20003800200 */
.L_x_766:
[----:B------:R-:W0:Y:S02]  /*c4d0*/  LDS R30, [R50+0x8] ;  /* 0x00000800321e7984 */ /* 0x000e240000000800 */
[----:B0-----:R-:W-:-:S05]  /*c4e0*/  FADD R31, R53, R30 ;  /* 0x0000001e351f7221 */ /* 0x001fca0000000000 */
[----:B------:R-:W0:Y:S02]  /*c4f0*/  ATOMS.CAST.SPIN P4, [R50+0x8], R30, R31 ;  /* 0x0000081e3200758d */ /* 0x000e24000188001f */
[----:B0-----:R-:W-:Y:S05]  /*c500*/  @!P4 BRA `(.L_x_766) ;  /* 0xfffffffc00f0c947 */ /* 0x001fea000383ffff */
[----:B------:R-:W-:Y:S05]  /*c510*/  BSYNC.RECONVERGENT B6 ;  /* 0x0000000000067941 */ /* 0x000fea0003800200 */
.L_x_765:
[----:B------:R-:W-:Y:S01]  /*c520*/  BSSY.RECONVERGENT B6, `(.L_x_767) ;  /* 0x0000005000067945 */ /* 0x000fe20003800200 */
.L_x_768:
[----:B------:R-:W0:Y:S02]  /*c530*/  LDS R30, [R48+0x8] ;  /* 0x00000800301e7984 */ /* 0x000e240000000800 */
[----:B0-----:R-:W-:-:S05]  /*c540*/  FADD R31, R49, R30 ;  /* 0x0000001e311f7221 */ /* 0x001fca0000000000 */
[----:B------:R-:W0:Y:S02]  /*c550*/  ATOMS.CAST.SPIN P4, [R48+0x8], R30, R31 ;  /* 0x0000081e3000758d */ /* 0x000e24000188001f */
[----:B0-----:R-:W-:Y:S05]  /*c560*/  @!P4 BRA `(.L_x_768) ;  /* 0xfffffffc00f0c947 */ /* 0x001fea000383ffff */
[----:B------:R-:W-:Y:S05]  /*c570*/  BSYNC.RECONVERGENT B6 ;  /* 0x0000000000067941 */ /* 0x000fea0003800200 */
.L_x_767:
[----:B------:R-:W-:Y:S04]  /*c580*/  BSSY.RECONVERGENT B6, `(.L_x_769) ;  /* 0x000001e000067945 */ /* 0x000fe80003800200 */
[----:B------:R-:W-:Y:S05]  /*c590*/  @!P0 BRA `(.L_x_770) ;  /* 0x0000000000708947 */ /* 0x000fea0003800000 */
[----:B------:R-:W-:Y:S01]  /*c5a0*/  BSSY.RECONVERGENT B7, `(.L_x_771) ;  /* 0x0000005000077945 */ /* 0x000fe20003800200 */
.L_x_772:
[----:B------:R-:W0:Y:S02]  /*c5b0*/  LDS R30, [R56+0x8] ;  /* 0x00000800381e7984 */ /* 0x000e240000000800 */
[----:B0-----:R-:W-:-:S05]  /*c5c0*/  FADD R31, R30, 1 ;  /* 0x3f8000001e1f7421 */ /* 0x001fca0000000000 */
[----:B------:R-:W0:Y:S02]  /*c5d0*/  ATOMS.CAST.SPIN P4, [R56+0x8], R30, R31 ;  /* 0x0000081e3800758d */ /* 0x000e24000188001f */
[----:B0-----:R-:W-:Y:S05]  /*c5e0*/  @!P4 BRA `(.L_x_772) ;  /* 0xfffffffc00f0c947 */ /* 0x001fea000383ffff */
[----:B------:R-:W-:Y:S05]  /*c5f0*/  BSYNC.RECONVERGENT B7 ;  /* 0x0000000000077941 */ /* 0x000fea0003800200 */
.L_x_771:
[----:B------:R-:W-:Y:S01]  /*c600*/  BSSY.RECONVERGENT B7, `(.L_x_773) ;  /* 0x0000005000077945 */ /* 0x000fe20003800200 */
.L_x_774:
[----:B------:R-:W0:Y:S02]  /*c610*/  LDS R30, [R54+0x8] ;  /* 0x00000800361e7984 */ /* 0x000e240000000800 */
[----:B0-----:R-:W-:-:S05]  /*c620*/  FADD R31, R11, R30 ;  /* 0x0000001e0b1f7221 */ /* 0x001fca0000000000 */
[----:B------:R-:W0:Y:S02]  /*c630*/  ATOMS.CAST.SPIN P4, [R54+0x8], R30, R31 ;  /* 0x0000081e3600758d */ /* 0x000e24000188001f */
[----:B0-----:R-:W-:Y:S05]  /*c640*/  @!P4 BRA `(.L_x_774) ;  /* 0xfffffffc00f0c947 */ /* 0x001fea000383ffff */
[----:B------:R-:W-:Y:S05]  /*c650*/  BSYNC.RECONVERGENT B7 ;  /* 0x0000000000077941 */ /* 0x000fea0003800200 */
.L_x_773:
[----:B------:R-:W-:Y:S01]  /*c660*/  BSSY.RECONVERGENT B7, `(.L_x_775) ;  /* 0x0000005000077945 */ /* 0x000fe20003800200 */
.L_x_776:
[----:B------:R-:W0:Y:S02]  /*c670*/  LDS R30, [R52+0x8] ;  /* 0x00000800341e7984 */ /* 0x000e240000000800 */
[----:B0-----:R-:W-:-:S05]  /*c680*/  FADD R31, R27, R30 ;  /* 0x0000001e1b1f7221 */ /* 0x001fca0000000000 */
[----:B------:R-:W0:Y:S02]  /*c690*/  ATOMS.CAST.SPIN P4, [R52+0x8], R30, R31 ;  /* 0x0000081e3400758d */ /* 0x000e24000188001f */
[----:B0-----:R-:W-:Y:S05]  /*c6a0*/  @!P4 BRA `(.L_x_776) ;  /* 0xfffffffc00f0c947 */ /* 0x001fea000383ffff */
[----:B------:R-:W-:Y:S05]  /*c6b0*/  BSYNC.RECONVERGENT B7 ;  /* 0x0000000000077941 */ /* 0x000fea0003800200 */
.L_x_775:
[----:B------:R-:W-:Y:S01]  /*c6c0*/  BSSY.RECONVERGENT B7, `(.L_x_777) ;  /* 0x0000005000077945 */ /* 0x000fe20003800200 */
.L_x_778:
[----:B------:R-:W0:Y:S02]  /*c6d0*/  LDS R30, [R50+0x8] ;  /* 0x00000800321e7984 */ /* 0x000e240000000800 */
[----:B0-----:R-:W-:-:S05]  /*c6e0*/  FADD R31, R29, R30 ;  /* 0x0000001e1d1f7221 */ /* 0x001fca0000000000 */
[----:B------:R-:W0:Y:S02]  /*c6f0*/  ATOMS.CAST.SPIN P4, [R50+0x8], R30, R31 ;  /* 0x0000081e3200758d */ /* 0x000e24000188001f */
[----:B0-----:R-:W-:Y:S05]  /*c700*/  @!P4 BRA `(.L_x_778) ;  /* 0xfffffffc00f0c947 */ /* 0x001fea000383ffff */
[----:B------:R-:W-:Y:S05]  /*c710*/  BSYNC.RECONVERGENT B7 ;  /* 0x0000000000077941 */ /* 0x000fea0003800200 */
.L_x_777:
[----:B------:R-:W0:Y:S02]  /*c720*/  LDS R30, [R48+0x8] ;  /* 0x00000800301e7984 */ /* 0x000e240000000800 */
[----:B0-----:R-:W-:-:S05]  /*c730*/  FADD R31, R47, R30 ;  /* 0x0000001e2f1f7221 */ /* 0x001fca0000000000 */
[----:B------:R-:W0:Y:S02]  /*c740*/  ATOMS.CAST.SPIN P4, [R48+0x8], R30, R31 ;  /* 0x0000081e3000758d */ /* 0x000e24000188001f */
[----:B0-----:R-:W-:Y:S05]  /*c750*/  @!P4 BRA `(.L_x_777) ;  /* 0xfffffffc00f0c947 */ /* 0x001fea000383ffff */
.L_x_770:
[----:B------:R-:W-:Y:S05]  /*c760*/  BSYNC.RECONVERGENT B6 ;  /* 0x0000000000067941 */ /* 0x000fea0003800200 */
.L_x_769:
[----:B------:R-:W-:Y:S05]  /*c770*/  @P3 BRA `(.L_x_779) ;  /* 0xfffffff000043947 */ /* 0x000fea000383ffff */
.L_x_520:
[----:B------:R-:W-:Y:S05]  /*c780*/  BSYNC B1 ;  /* 0x0000000000017941 */ /* 0x000fea0003800000 */
.L_x_518:
[----:B------:R-:W0:Y:S01]  /*c790*/  LDCU UR4, c[0x0][0x3f8] ;  /* 0x00007f00ff0477ac */ /* 0x000e220008000800 */
[----:B------:R-:W-:-:S04]  /*c7a0*/  IADD3 R39, PT, PT, R39, 0x1, RZ ;  /* 0x0000000127277810 */ /* 0x000fc80007ffe0ff */
[----:B0-----:R-:W-:-:S13]  /*c7b0*/  ISETP.NE.AND P0, PT, R39, UR4, PT ;  /* 0x0000000427007c0c */ /* 0x001fda000bf05270 */
[----:B------:R-:W-:Y:S05]  /*c7c0*/  @P0 BRA `(.L_x_780) ;  /* 0xffffffc400300947 */ /* 0x000fea000383ffff */
[----:B------:R-:W-:Y:S05]  /*c7d0*/  BSYNC B0 ;  /* 0x0000000000007941 */ /* 0x000fea0003800000 */
.L_x_514:
[----:B------:R-:W-:Y:S05]  /*c7e0*/  BRA `(.L_x_507) ;  /* 0x0000002c005c7947 */ /* 0x000fea0003800000 */
.L_x_513:
[----:B------:R-:W-:-:S07]  /*c7f0*/  HFMA2 R39, -RZ, RZ, 0, 0 ;  /* 0x00000000ff277431 */ /* 0x000fce00000001ff */
.L_x_976:
[----:B------:R-:W0:Y:S02]  /*c800*/  LDC.64 R30, c[0x0][0x448] ;  /* 0x00011200ff1e7b82 */ /* 0x000e240000000a00 */
[----:B0-----:R-:W-:-:S05]  /*c810*/  IMAD.WIDE.U32 R30, R39, 0x4, R30 ;  /* 0x00000004271e7825 */ /* 0x001fca00078e001e */
[----:B------:R0:W5:Y:S01]  /*c820*/  LDG.E R38, desc[UR8][R30.64] ;  /* 0x000000081e267981 */ /* 0x000162000c1e1900 */
[----:B------:R-:W-:Y:S05]  /*c830*/  YIELD ;  /* 0x0000000000007946 */ /* 0x000fea0003800000 */
[----:B------:R-:W-:Y:S04]  /*c840*/  BSSY.RECONVERGENT B0, `(.L_x_781) ;  /* 0x0000032000007945 */ /* 0x000fe80003800200 */
[----:B------:R-:W-:Y:S05]  /*c850*/  @!P3 BRA `(.L_x_782) ;  /* 0x000000000064b947 */ /* 0x000fea0003800000 */
[----:B------:R-:W1:Y:S08]  /*c860*/  LDC.64 R46, c[0x0][0x450] ;  /* 0x00011400ff2e7b82 */ /* 0x000e700000000a00 */
[----:B0-----:R-:W0:Y:S08]  /*c870*/  LDC.64 R30, c[0x0][0x458] ;  /* 0x00011600ff1e7b82 */ /* 0x001e300000000a00 */
[----:B------:R-:W2:Y:S01]  /*c880*/  LDC R57, c[0x0][0x388] ;  /* 0x0000e200ff397b82 */ /* 0x000ea20000000800 */
[----:B-1----:R-:W-:-:S06]  /*c890*/  IMAD.WIDE.U32 R50, R39, 0x4, R46 ;  /* 0x0000000427327825 */ /* 0x002fcc00078e002e */
[----:B------:R-:W3:Y:S01]  /*c8a0*/  LDG.E R50, desc[UR8][R50.64] ;  /* 0x0000000832327981 */ /* 0x000ee2000c1e1900 */
[----:B0-----:R-:W-:Y:S02]  /*c8b0*/  IMAD.WIDE.U32 R54, R39, 0x4, R30 ;  /* 0x0000000427367825 */ /* 0x001fe400078e001e */
[----:B------:R-:W0:Y:S04]  /*c8c0*/  LDC.64 R30, c[0x0][0x460] ;  /* 0x00011800ff1e7b82 */ /* 0x000e280000000a00 */
[----:B------:R-:W4:Y:S01]  /*c8d0*/  LDG.E R54, desc[UR8][R54.64] ;  /* 0x0000000836367981 */ /* 0x000f22000c1e1900 */
[----:B---3--:R-:W-:Y:S02]  /*c8e0*/  IADD3 R52, PT, PT, R50, -0x1, RZ ;  /* 0xffffffff32347810 */ /* 0x008fe40007ffe0ff */
[----:B----4-:R-:W-:-:S03]  /*c8f0*/  IADD3 R56, PT, PT, R54, -0x1, RZ ;  /* 0xffffffff36387810 */ /* 0x010fc60007ffe0ff */
[-C--:B--2---:R-:W-:Y:S02]  /*c900*/  IMAD R49, R52, R57.reuse, R3 ;  /* 0x0000003934317224 */ /* 0x084fe400078e0203 */
[----:B------:R-:W-:Y:S02]  /*c910*/  IMAD R47, R56, R57, R2 ;  /* 0x00000039382f7224 */ /* 0x000fe400078e0202 */
[----:B0-----:R-:W-:-:S04]  /*c920*/  IMAD.WIDE R48, R49, 0x4, R30 ;  /* 0x0000000431307825 */ /* 0x001fc800078e021e */
[----:B------:R-:W-:Y:S01]  /*c930*/  IMAD.WIDE R46, R47, 0x4, R30 ;  /* 0x000000042f2e7825 */ /* 0x000fe200078e021e */
[----:B------:R0:W5:Y:S04]  /*c940*/  LDG.E R53, desc[UR8][R48.64] ;  /* 0x0000000830357981 */ /* 0x000168000c1e1900 */
[----:B------:R0:W5:Y:S02]  /*c950*/  LDG.E R51, desc[UR8][R46.64] ;  /* 0x000000082e337981 */ /* 0x000164000c1e1900 */
[----:B-----5:R-:W-:-:S13]  /*c960*/  ISETP.NE.AND P0, PT, R38, 0x2, PT ;  /* 0x000000022600780c */ /* 0x020fda0003f05270 */
[----:B0-----:R-:W-:Y:S05]  /*c970*/  @P0 BRA `(.L_x_783) ;  /* 0x0000000000780947 */ /* 0x001fea0003800000 */
[-C--:B------:R-:W-:Y:S02]  /*c980*/  IMAD R47, R56, R57.reuse, R3 ;  /* 0x00000039382f7224 */ /* 0x080fe400078e0203 */
[----:B------:R-:W-:Y:S02]  /*c990*/  IMAD R27, R52, R57, R2 ;  /* 0x00000039341b7224 */ /* 0x000fe400078e0202 */
[----:B------:R-:W-:-:S04]  /*c9a0*/  IMAD.WIDE R46, R47, 0x4, R30 ;  /* 0x000000042f2e7825 */ /* 0x000fc800078e021e */
[----:B------:R-:W-:Y:S02]  /*c9b0*/  IMAD.WIDE R30, R27, 0x4, R30 ;  /* 0x000000041b1e7825 */ /* 0x000fe400078e021e */
[----:B------:R0:W5:Y:S04]  /*c9c0*/  LDG.E R27, desc[UR8][R46.64] ;  /* 0x000000082e1b7981 */ /* 0x000168000c1e1900 */
[----:B------:R0:W5:Y:S01]  /*c9d0*/  LDG.E R29, desc[UR8][R30.64] ;  /* 0x000000081e1d7981 */ /* 0x000162000c1e1900 */
[----:B------:R-:W-:Y:S05]  /*c9e0*/  BRA `(.L_x_783) ;  /* 0x00000000005c7947 */ /* 0x000fea0003800000 */
.L_x_782:
[----:B0-----:R-:W0:Y:S01]  /*c9f0*/  LDC.64 R30, c[0x0][0x458] ;  /* 0x00011600ff1e7b82 */ /* 0x001e220000000a00 */
[----:B------:R-:W1:Y:S07]  /*ca00*/  LDCU UR4, c[0x0][0x388] ;  /* 0x00007100ff0477ac */ /* 0x000e6e0008000800 */
[----:B------:R-:W2:Y:S01]  /*ca10*/  LDC.64 R46, c[0x0][0x450] ;  /* 0x00011400ff2e7b82 */ /* 0x000ea20000000a00 */
[----:B0-----:R-:W-:-:S06]  /*ca20*/  IMAD.WIDE.U32 R30, R39, 0x4, R30 ;  /* 0x00000004271e7825 */ /* 0x001fcc00078e001e */
[----:B------:R-:W3:Y:S01]  /*ca30*/  LDG.E R30, desc[UR8][R30.64] ;  /* 0x000000081e1e7981 */ /* 0x000ee2000c1e1900 */
[----:B--2---:R-:W-:Y:S02]  /*ca40*/  IMAD.WIDE.U32 R50, R39, 0x4, R46 ;  /* 0x0000000427327825 */ /* 0x004fe400078e002e */
[----:B------:R-:W0:Y:S04]  /*ca50*/  LDC.64 R46, c[0x0][0x460] ;  /* 0x00011800ff2e7b82 */ /* 0x000e280000000a00 */
[----:B------:R-:W2:Y:S01]  /*ca60*/  LDG.E R50, desc[UR8][R50.64] ;  /* 0x0000000832327981 */ /* 0x000ea2000c1e1900 */
[----:B-----5:R-:W-:Y:S02]  /*ca70*/  ISETP.NE.AND P0, PT, R38, 0x2, PT ;  /* 0x000000022600780c */ /* 0x020fe40003f05270 */
[----:B---3--:R-:W-:-:S02]  /*ca80*/  IADD3 R55, PT, PT, R30, -0x1, RZ ;  /* 0xffffffff1e377810 */ /* 0x008fc40007ffe0ff */
[----:B--2---:R-:W-:-:S09]  /*ca90*/  IADD3 R53, PT, PT, R50, -0x1, RZ ;  /* 0xffffffff32357810 */ /* 0x004fd20007ffe0ff */
[C-C-:B-1----:R-:W-:Y:S02]  /*caa0*/  @!P0 IMAD R49, R55.reuse, UR4, R2.reuse ;  /* 0x0000000437318c24 */ /* 0x142fe4000f8e0202 */
[--C-:B------:R-:W-:Y:S02]  /*cab0*/  IMAD R55, R55, UR4, R3.reuse ;  /* 0x0000000437377c24 */ /* 0x100fe4000f8e0203 */
[C---:B------:R-:W-:Y:S02]  /*cac0*/  @!P0 IMAD R57, R53.reuse, UR4, R3 ;  /* 0x0000000435398c24 */ /* 0x040fe4000f8e0203 */
[----:B------:R-:W-:Y:S02]  /*cad0*/  IMAD R53, R53, UR4, R2 ;  /* 0x0000000435357c24 */ /* 0x000fe4000f8e0202 */
[----:B0-----:R-:W-:-:S04]  /*cae0*/  @!P0 IMAD.WIDE R48, R49, 0x4, R46 ;  /* 0x0000000431308825 */ /* 0x001fc800078e022e */
[--C-:B------:R-:W-:Y:S01]  /*caf0*/  IMAD.WIDE R50, R55, 0x4, R46.reuse ;  /* 0x0000000437327825 */ /* 0x100fe200078e022e */
[----:B------:R1:W5:Y:S03]  /*cb00*/  @!P0 LDG.E R27, desc[UR8][R48.64] ;  /* 0x00000008301b8981 */ /* 0x000366000c1e1900 */
[--C-:B------:R-:W-:Y:S02]  /*cb10*/  @!P0 IMAD.WIDE R30, R57, 0x4, R46.reuse ;  /* 0x00000004391e8825 */ /* 0x100fe400078e022e */
[----:B------:R1:W5:Y:S02]  /*cb20*/  LDG.E R51, desc[UR8][R50.64] ;  /* 0x0000000832337981 */ /* 0x000364000c1e1900 */
[----:B------:R-:W-:Y:S02]  /*cb30*/  IMAD.WIDE R46, R53, 0x4, R46 ;  /* 0x00000004352e7825 */ /* 0x000fe400078e022e */
[----:B------:R1:W5:Y:S04]  /*cb40*/  @!P0 LDG.E R29, desc[UR8][R30.64] ;  /* 0x000000081e1d8981 */ /* 0x000368000c1e1900 */
[----:B------:R1:W5:Y:S02]  /*cb50*/  LDG.E R53, desc[UR8][R46.64] ;  /* 0x000000082e357981 */ /* 0x000364000c1e1900 */
.L_x_783:
[----:B------:R-:W-:Y:S05]  /*cb60*/  BSYNC.RECONVERGENT B0 ;  /* 0x0000000000007941 */ /* 0x000fea0003800200 */
.L_x_781:
[----:B01----:R-:W0:Y:S01]  /*cb70*/  LDC R30, c[0x0][0x3f0] ;  /* 0x0000fc00ff1e7b82 */ /* 0x003e220000000800 */
[----:B------:R-:W-:Y:S01]  /*cb80*/  ISETP.NE.AND P2, PT, R38, 0x2, PT ;  /* 0x000000022600780c */ /* 0x000fe20003f45270 */
[----:B------:R-:W-:Y:S06]  /*cb90*/  BSSY B0, `(.L_x_784) ;  /* 0x0000298000007945 */ /* 0x000fec0003800000 */
[----:B------:R-:W1:Y:S01]  /*cba0*/  LDC R46, c[0x0][0x3ec] ;  /* 0x0000fb00ff2e7b82 */ /* 0x000e620000000800 */
[----:B0----5:R-:W-:-:S04]  /*cbb0*/  FSETP.GE.AND P1, PT, R53, R30, PT ;  /* 0x0000001e3500720b */ /* 0x021fc80003f26000 */
[----:B------:R-:W-:-:S04]  /*cbc0*/  FSETP.GE.AND P1, PT, R51, R30, P1 ;  /* 0x0000001e3300720b */ /* 0x000fc80000f26000 */
[----:B-1----:R-:W-:-:S04]  /*cbd0*/  FSETP.LE.AND P1, PT, R51, R46, P1 ;  /* 0x0000002e3300720b */ /* 0x002fc80000f23000 */
[----:B------:R-:W-:-:S13]  /*cbe0*/  FSETP.LE.AND P1, PT, R53, R46, P1 ;  /* 0x0000002e3500720b */ /* 0x000fda0000f23000 */
[----:B------:R-:W-:Y:S05]  /*cbf0*/  @P1 BRA P2, `(.L_x_785) ;  /* 0x0000000000141947 */ /* 0x000fea0001000000 */
[----:B------:R-:W-:-:S04]  /*cc00*/  FSETP.GE.AND P1, PT, R29, R30, PT ;  /* 0x0000001e1d00720b */ /* 0x000fc80003f26000 */
[----:B------:R-:W-:-:S04]  /*cc10*/  FSETP.LTU.OR P1, PT, R27, R30, !P1 ;  /* 0x0000001e1b00720b */ /* 0x000fc80004f29400 */
[----:B------:R-:W-:-:S04]  /*cc20*/  FSETP.GTU.OR P1, PT, R27, R46, P1 ;  /* 0x0000002e1b00720b */ /* 0x000fc80000f2c400 */
[----:B------:R-:W-:-:S13]  /*cc30*/  FSETP.GTU.OR P1, PT, R29, R46, P1 ;  /* 0x0000002e1d00720b */ /* 0x000fda0000f2c400 */
[----:B------:R-:W-:Y:S05]  /*cc40*/  @P1 BRA `(.L_x_786) ;  /* 0x0000002800301947 */ /* 0x000fea0003800000 */
.L_x_785:
[C---:B------:R-:W-:Y:S02]  /*cc50*/  LOP3.LUT R30, R38.reuse, 0x4, RZ, 0xfc, !PT ;  /* 0x00000004261e7812 */ /* 0x040fe400078efcff */
[----:B------:R-:W-:Y:S02]  /*cc60*/  ISETP.GE.AND P1, PT, R38, 0x9, PT ;  /* 0x000000092600780c */ /* 0x000fe40003f26270 */
[----:B------:R-:W-:-:S13]  /*cc70*/  ISETP.NE.AND P2, PT, R30, 0x5, PT ;  /* 0x000000051e00780c */ /* 0x000fda0003f45270 */
[----:B------:R-:W-:Y:S05]  /*cc80*/  @!P1 BRA P2, `(.L_x_787) ;  /* 0x0000001800109947 */ /* 0x000fea0001000000 */
[----:B------:R-:W-:Y:S01]  /*cc90*/  ISETP.GE.AND P0, PT, R13, R12, PT ;  /* 0x0000000c0d00720c */ /* 0x000fe20003f06270 */
[----:B------:R-:W-:-:S12]  /*cca0*/  BSSY B6, `(.L_x_788) ;  /* 0x0000181000067945 */ /* 0x000fd80003800000 */
[----:B------:R-:W-:Y:S05]  /*ccb0*/  @!P0 BRA `(.L_x_789) ;  /* 0x0000001400fc8947 */ /* 0x000fea0003800000 */
[----:B------:R-:W0:Y:S01]  /*ccc0*/  LDCU UR4, c[0x0][0x3f8] ;  /* 0x00007f00ff0477ac */ /* 0x000e220008000800 */
[----:B------:R-:W-:Y:S01]  /*ccd0*/  ISETP.NE.AND P0, PT, R24, RZ, PT ;  /* 0x000000ff1800720c */ /* 0x000fe20003f05270 */
[----:B------:R-:W-:Y:S01]  /*cce0*/  FADD R47, -R51, R53 ;  /* 0x00000035332f7221 */ /* 0x000fe20000000100 */
[----:B------:R-:W-:Y:S01]  /*ccf0*/  BSSY.RECONVERGENT B1, `(.L_x_790) ;  /* 0x0000071000017945 */ /* 0x000fe20003800200 */
[----:B------:R-:W-:Y:S02]  /*cd00*/  MOV R46, R12 ;  /* 0x0000000c002e7202 */ /* 0x000fe40000000f00 */
[----:B------:R-:W-:Y:S01]  /*cd10*/  FMUL R47, R47, R47 ;  /* 0x0000002f2f2f7220 */ /* 0x000fe20000400000 */
[----:B0-----:R-:W-:-:S04]  /*cd20*/  IMAD R30, R20, UR4, R39 ;  /* 0x00000004141e7c24 */ /* 0x001fc8000f8e0227 */
[----:B------:R-:W-:-:S03]  /*cd30*/  IMAD R49, R21, R30, RZ ;  /* 0x0000001e15317224 */ /* 0x000fc600078e02ff */
[----:B------:R-:W-:Y:S05]  /*cd40*/  @!P0 BRA `(.L_x_791) ;  /* 0x0000000400ac8947 */ /* 0x000fea0003800000 */
[----:B------:R-:W0:Y:S01]  /*cd50*/  S2UR UR6, SR_CgaCtaId ;  /* 0x00000000000679c3 */ /* 0x000e220000008800 */
[----:B------:R-:W-:Y:S01]  /*cd60*/  UMOV UR4, 0x400 ;  /* 0x0000040000047882 */ /* 0x000fe20000000000 */
[----:B------:R-:W-:Y:S01]  /*cd70*/  IADD3 R52, PT, PT, R49, R12, RZ ;  /* 0x0000000c31347210 */ /* 0x000fe20007ffe0ff */
[----:B------:R-:W-:Y:S01]  /*cd80*/  BSSY.RECONVERGENT B7, `(.L_x_792) ;  /* 0x0000008000077945 */ /* 0x000fe20003800200 */
[----:B------:R-:W-:Y:S01]  /*cd90*/  ISETP.NE.AND P0, PT, R24, 0x1, PT ;  /* 0x000000011800780c */ /* 0x000fe20003f05270 */
[----:B0-----:R-:W-:-:S06]  /*cda0*/  ULEA UR4, UR6, UR4, 0x18 ;  /* 0x0000000406047291 */ /* 0x001fcc000f8ec0ff */
[----:B------:R-:W-:-:S07]  /*cdb0*/  LEA R54, R52, UR4, 0x2 ;  /* 0x0000000434367c11 */ /* 0x000fce000f8e10ff */
.L_x_793:
[----:B------:R-:W0:Y:S02]  /*cdc0*/  LDS R30, [R54+-0x4] ;  /* 0xfffffc00361e7984 */ /* 0x000e240000000800 */
[----:B0-----:R-:W-:-:S05]  /*cdd0*/  FADD R31, R30, 1 ;  /* 0x3f8000001e1f7421 */ /* 0x001fca0000000000 */
[----:B------:R-:W0:Y:S02]  /*cde0*/  ATOMS.CAST.SPIN P1, [R54+-0x4], R30, R31 ;  /* 0xfffffc1e3600758d */ /* 0x000e24000182001f */
[----:B0-----:R-:W-:Y:S05]  /*cdf0*/  @!P1 BRA `(.L_x_793) ;  /* 0xfffffffc00f09947 */ /* 0x001fea000383ffff */
[----:B------:R-:W-:Y:S05]  /*ce00*/  BSYNC.RECONVERGENT B7 ;  /* 0x0000000000077941 */ /* 0x000fea0003800200 */
.L_x_792:
[----:B------:R-:W-:Y:S01]  /*ce10*/  BSSY.RECONVERGENT B7, `(.L_x_794) ;  /* 0x0000006000077945 */ /* 0x000fe20003800200 */
[----:B------:R-:W-:-:S07]  /*ce20*/  LEA R52, R52, UR7, 0x2 ;  /* 0x0000000734347c11 */ /* 0x000fce000f8e10ff */
.L_x_795:
[----:B------:R-:W0:Y:S02]  /*ce30*/  LDS R30, [R52+-0x4] ;  /* 0xfffffc00341e7984 */ /* 0x000e240000000800 */
[----:B0-----:R-:W-:-:S05]  /*ce40*/  FADD R31, R11, R30 ;  /* 0x0000001e0b1f7221 */ /* 0x001fca0000000000 */
[----:B------:R-:W0:Y:S02]  /*ce50*/  ATOMS.CAST.SPIN P1, [R52+-0x4], R30, R31 ;  /* 0xfffffc1e3400758d */ /* 0x000e24000182001f */
[----:B0-----:R-:W-:Y:S05]  /*ce60*/  @!P1 BRA `(.L_x_795) ;  /* 0xfffffffc00f09947 */ /* 0x001fea000383ffff */
[----:B------:R-:W-:Y:S05]  /*ce70*/  BSYNC.RECONVERGENT B7 ;  /* 0x0000000000077941 */ /* 0x000fea0003800200 */
.L_x_794:
[----:B------:R-:W0:Y:S01]  /*ce80*/  LDC R55, c[0x0][0x3b8] ;  /* 0x0000ee00ff377b82 */ /* 0x000e220000000800 */
[----:B------:R-:W-:Y:S01]  /*ce90*/  BSSY.RECONVERGENT B7, `(.L_x_796) ;  /* 0x0000006000077945 */ /* 0x000fe20003800200 */
[----:B0-----:R-:W-:-:S07]  /*cea0*/  IMAD R50, R55, 0xc, R52 ;  /* 0x0000000c37327824 */ /* 0x001fce00078e0234 */
.L_x_797:
[----:B------:R-:W0:Y:S02]  /*ceb0*/  LDS R30, [R50+-0x4] ;  /* 0xfffffc00321e7984 */ /* 0x000e240000000800 */
[----:B0-----:R-:W-:-:S05]  /*cec0*/  FADD R31, R51, R30 ;  /* 0x0000001e331f7221 */ /* 0x001fca0000000000 */
[----:B------:R-:W0:Y:S02]  /*ced0*/  ATOMS.CAST.SPIN P1, [R50+-0x4], R30, R31 ;  /* 0xfffffc1e3200758d */ /* 0x000e24000182001f */
[----:B0-----:R-:W-:Y:S05]  /*cee0*/  @!P1 BRA `(.L_x_797) ;  /* 0xfffffffc00f09947 */ /* 0x001fea000383ffff */
[----:B------:R-:W-:Y:S05]  /*cef0*/  BSYNC.RECONVERGENT B7 ;  /* 0x0000000000077941 */ /* 0x000fea0003800200 */
.L_x_796:
[----:B------:R-:W-:Y:S01]  /*cf00*/  BSSY.RECONVERGENT B7, `(.L_x_798) ;  /* 0x0000006000077945 */ /* 0x000fe20003800200 */
[----:B------:R-:W-:-:S07]  /*cf10*/  LEA R48, R55, R52, 0x3 ;  /* 0x0000003437307211 */ /* 0x000fce00078e18ff */
.L_x_799:
[----:B------:R-:W0:Y:S02]  /*cf20*/  LDS R30, [R48+-0x4] ;  /* 0xfffffc00301e7984 */ /* 0x000e240000000800 */
[----:B0-----:R-:W-:-:S05]  /*cf30*/  FADD R31, R53, R30 ;  /* 0x0000001e351f7221 */ /* 0x001fca0000000000 */
[----:B------:R-:W0:Y:S02]  /*cf40*/  ATOMS.CAST.SPIN P1, [R48+-0x4], R30, R31 ;  /* 0xfffffc1e3000758d */ /* 0x000e24000182001f */
[----:B0-----:R-:W-:Y:S05]  /*cf50*/  @!P1 BRA `(.L_x_799) ;  /* 0xfffffffc00f09947 */ /* 0x001fea000383ffff */
[----:B------:R-:W-:Y:S05]  /*cf60*/  BSYNC.RECONVERGENT B7 ;  /* 0x0000000000077941 */ /* 0x000fea0003800200 */
.L_x_798:
[----:B------:R-:W-:Y:S01]  /*cf70*/  BSSY.RECONVERGENT B7, `(.L_x_800) ;  /* 0x0000006000077945 */ /* 0x000fe20003800200 */
[----:B------:R-:W-:-:S07]  /*cf80*/  LEA R38, R55, R54, 0x3 ;  /* 0x0000003637267211 */ /* 0x000fce00078e18ff */
.L_x_801:
[----:B------:R-:W0:Y:S02]  /*cf90*/  LDS R30, [R38+-0x4] ;  /* 0xfffffc00261e7984 */ /* 0x000e240000000800 */
[----:B0-----:R-:W-:-:S05]  /*cfa0*/  FADD R31, R47, R30 ;  /* 0x0000001e2f1f7221 */ /* 0x001fca0000000000 */
[----:B------:R-:W0:Y:S02]  /*cfb0*/  ATOMS.CAST.SPIN P1, [R38+-0x4], R30, R31 ;  /* 0xfffffc1e2600758d */ /* 0x000e24000182001f */
[----:B0-----:R-:W-:Y:S05]  /*cfc0*/  @!P1 BRA `(.L_x_801) ;  /* 0xfffffffc00f09947 */ /* 0x001fea000383ffff */
[----:B------:R-:W-:Y:S05]  /*cfd0*/  BSYNC.RECONVERGENT B7 ;  /* 0x0000000000077941 */ /* 0x000fea0003800200 */
.L_x_800:
[----:B------:R-:W-:Y:S01]  /*cfe0*/  MOV R46, R17 ;  /* 0x00000011002e7202 */ /* 0x000fe20000000f00 */
[----:B------:R-:W-:Y:S06]  /*cff0*/  @!P0 BRA `(.L_x_791) ;  /* 0x0000000400008947 */ /* 0x000fec0003800000 */
[----:B------:R-:W-:Y:S01]  /*d000*/  BSSY.RECONVERGENT B7, `(.L_x_802) ;  /* 0x0000006000077945 */ /* 0x000fe20003800200 */
[----:B------:R-:W-:-:S13]  /*d010*/  ISETP.NE.AND P0, PT, R24, 0x2, PT ;  /* 0x000000021800780c */ /* 0x000fda0003f05270 */
.L_x_803:
[----:B------:R-:W0:Y:S02]  /*d020*/  LDS R30, [R54] ;  /* 0x00000000361e7984 */ /* 0x000e240000000800 */
[----:B0-----:R-:W-:-:S05]  /*d030*/  FADD R31, R30, 1 ;  /* 0x3f8000001e1f7421 */ /* 0x001fca0000000000 */
[----:B------:R-:W0:Y:S02]  /*d040*/  ATOMS.CAST.SPIN P1, [R54], R30, R31 ;  /* 0x0000001e3600758d */ /* 0x000e24000182001f */
[----:B0-----:R-:W-:Y:S05]  /*d050*/  @!P1 BRA `(.L_x_803) ;  /* 0xfffffffc00f09947 */ /* 0x001fea000383ffff */
[----:B------:R-:W-:Y:S05]  /*d060*/  BSYNC.RECONVERGENT B7 ;  /* 0x0000000000077941 */ /* 0x000fea0003800200 */
.L_x_802:
[----:B------:R-:W-:Y:S01]  /*d070*/  BSSY.RECONVERGENT B7, `(.L_x_804) ;  /* 0x0000005000077945 */ /* 0x000fe20003800200 */
.L_x_805:
[----:B------:R-:W0:Y:S02]  /*d080*/  LDS R30, [R52] ;  /* 0x00000000341e7984 */ /* 0x000e240000000800 */
[----:B0-----:R-:W-:-:S05]  /*d090*/  FADD R31, R11, R30 ;  /* 0x0000001e0b1f7221 */ /* 0x001fca0000000000 */
[----:B------:R-:W0:Y:S02]  /*d0a0*/  ATOMS.CAST.SPIN P1, [R52], R30, R31 ;  /* 0x0000001e3400758d */ /* 0x000e24000182001f */
[----:B0-----:R-:W-:Y:S05]  /*d0b0*/  @!P1 BRA `(.L_x_805) ;  /* 0xfffffffc00f09947 */ /* 0x001fea000383ffff */
[----:B------:R-:W-:Y:S05]  /*d0c0*/  BSYNC.RECONVERGENT B7 ;  /* 0x0000000000077941 */ /* 0x000fea0003800200 */
.L_x_804:
[----:B------:R-:W-:Y:S01]  /*d0d0*/  BSSY.RECONVERGENT B7, `(.L_x_806) ;  /* 0x0000005000077945 */ /* 0x000fe20003800200 */
.L_x_807:
[----:B------:R-:W0:Y:S02]  /*d0e0*/  LDS R30, [R50] ;  /* 0x00000000321e7984 */ /* 0x000e240000000800 */
[----:B0-----:R-:W-:-:S05]  /*d0f0*/  FADD R31, R51, R30 ;  /* 0x0000001e331f7221 */ /* 0x001fca0000000000 */
[----:B------:R-:W0:Y:S02]  /*d100*/  ATOMS.CAST.SPIN P1, [R50], R30, R31 ;  /* 0x0000001e3200758d */ /* 0x000e24000182001f */
[----:B0-----:R-:W-:Y:S05]  /*d110*/  @!P1 BRA `(.L_x_807) ;  /* 0xfffffffc00f09947 */ /* 0x001fea000383ffff */
[----:B------:R-:W-:Y:S05]  /*d120*/  BSYNC.RECONVERGENT B7 ;  /* 0x0000000000077941 */ /* 0x000fea0003800200 */
.L_x_806:
[----:B------:R-:W-:Y:S01]  /*d130*/  BSSY.RECONVERGENT B7, `(.L_x_808) ;  /* 0x0000005000077945 */ /* 0x000fe20003800200 */
.L_x_809:
[----:B------:R-:W0:Y:S02]  /*d140*/  LDS R30, [R48] ;  /* 0x00000000301e7984 */ /* 0x000e240000000800 */
[----:B0-----:R-:W-:-:S05]  /*d150*/  FADD R31, R53, R30 ;  /* 0x0000001e351f7221 */ /* 0x001fca0000000000 */
[----:B------:R-:W0:Y:S02]  /*d160*/  ATOMS.CAST.SPIN P1, [R48], R30, R31 ;  /* 0x0000001e3000758d */ /* 0x000e24000182001f */
[----:B0-----:R-:W-:Y:S05]  /*d170*/  @!P1 BRA `(.L_x_809) ;  /* 0xfffffffc00f09947 */ /* 0x001fea000383ffff */
[----:B------:R-:W-:Y:S05]  /*d180*/  BSYNC.RECONVERGENT B7 ;  /* 0x0000000000077941 */ /* 0x000fea0003800200 */
.L_x_808:
[----:B------:R-:W-:Y:S01]  /*d190*/  BSSY.RECONVERGENT B7, `(.L_x_810) ;  /* 0x0000005000077945 */ /* 0x000fe20003800200 */
.L_x_811:
[----:B------:R-:W0:Y:S02]  /*d1a0*/  LDS R30, [R38] ;  /* 0x00000000261e7984 */ /* 0x000e240000000800 */
[----:B0-----:R-:W-:-:S05]  /*d1b0*/  FADD R31, R47, R30 ;  /* 0x0000001e2f1f7221 */ /* 0x001fca0000000000 */
[----:B------:R-:W0:Y:S02]  /*d1c0*/  ATOMS.CAST.SPIN P1, [R38], R30, R31 ;  /* 0x0000001e2600758d */ /* 0x000e24000182001f */
[----:B0-----:R-:W-:Y:S05]  /*d1d0*/  @!P1 BRA `(.L_x_811) ;  /* 0xfffffffc00f09947 */ /* 0x001fea000383ffff */
[----:B------:R-:W-:Y:S05]  /*d1e0*/  BSYNC.RECONVERGENT B7 ;  /* 0x0000000000077941 */ /* 0x000fea0003800200 */
.L_x_810:
[----:B------:R-:W-:Y:S01]  /*d1f0*/  MOV R46, R18 ;  /* 0x00000012002e7202 */ /* 0x000fe20000000f00 */
[----:B------:R-:W-:Y:S06]  /*d200*/  @!P0 BRA `(.L_x_791) ;  /* 0x00000000007c8947 */ /* 0x000fec0003800000 */
[----:B------:R-:W-:Y:S01]  /*d210*/  BSSY.RECONVERGENT B7, `(.L_x_812) ;  /* 0x0000005000077945 */ /* 0x000fe20003800200 */
.L_x_813:
[----:B------:R-:W0:Y:S02]  /*d220*/  LDS R30, [R54+0x4] ;  /* 0x00000400361e7984 */ /* 0x000e240000000800 */
[----:B0-----:R-:W-:-:S05]  /*d230*/  FADD R31, R30, 1 ;  /* 0x3f8000001e1f7421 */ /* 0x001fca0000000000 */
[----:B------:R-:W0:Y:S02]  /*d240*/  ATOMS.CAST.SPIN P0, [R54+0x4], R30, R31 ;  /* 0x0000041e3600758d */ /* 0x000e24000180001f */
[----:B0-----:R-:W-:Y:S05]  /*d250*/  @!P0 BRA `(.L_x_813) ;  /* 0xfffffffc00f08947 */ /* 0x001fea000383ffff */
[----:B------:R-:W-:Y:S05]  /*d260*/  BSYNC.RECONVERGENT B7 ;  /* 0x0000000000077941 */ /* 0x000fea0003800200 */
.L_x_812:
[----:B------:R-:W-:Y:S01]  /*d270*/  BSSY.RECONVERGENT B7, `(.L_x_814) ;  /* 0x0000005000077945 */ /* 0x000fe20003800200 */
.L_x_815:
[----:B------:R-:W0:Y:S02]  /*d280*/  LDS R30, [R52+0x4] ;  /* 0x00000400341e7984 */ /* 0x000e240000000800 */
[----:B0-----:R-:W-:-:S05]  /*d290*/  FADD R31, R11, R30 ;  /* 0x0000001e0b1f7221 */ /* 0x001fca0000000000 */
[----:B------:R-:W0:Y:S02]  /*d2a0*/  ATOMS.CAST.SPIN P0, [R52+0x4], R30, R31 ;  /* 0x0000041e3400758d */ /* 0x000e24000180001f */
[----:B0-----:R-:W-:Y:S05]  /*d2b0*/  @!P0 BRA `(.L_x_815) ;  /* 0xfffffffc00f08947 */ /* 0x001fea000383ffff */
[----:B------:R-:W-:Y:S05]  /*d2c0*/  BSYNC.RECONVERGENT B7 ;  /* 0x0000000000077941 */ /* 0x000fea0003800200 */
.L_x_814:
[----:B------:R-:W-:Y:S01]  /*d2d0*/  BSSY.RECONVERGENT B7, `(.L_x_816) ;  /* 0x0000005000077945 */ /* 0x000fe20003800200 */
.L_x_817:
[----:B------:R-:W0:Y:S02]  /*d2e0*/  LDS R30, [R50+0x4] ;  /* 0x00000400321e7984 */ /* 0x000e240000000800 */
[----:B0-----:R-:W-:-:S05]  /*d2f0*/  FADD R31, R51, R30 ;  /* 0x0000001e331f7221 */ /* 0x001fca0000000000 */
[----:B------:R-:W0:Y:S02]  /*d300*/  ATOMS.CAST.SPIN P0, [R50+0x4], R30, R31 ;  /* 0x0000041e3200758d */ /* 0x000e24000180001f */
[----:B0-----:R-:W-:Y:S05]  /*d310*/  @!P0 BRA `(.L_x_817) ;  /* 0xfffffffc00f08947 */ /* 0x001fea000383ffff */
[----:B------:R-:W-:Y:S05]  /*d320*/  BSYNC.RECONVERGENT B7 ;  /* 0x0000000000077941 */ /* 0x000fea0003800200 */
.L_x_816:
[----:B------:R-:W-:Y:S01]  /*d330*/  BSSY.RECONVERGENT B7, `(.L_x_818) ;  /* 0x0000005000077945 */ /* 0x000fe20003800200 */
.L_x_819:
[----:B------:R-:W0:Y:S02]  /*d340*/  LDS R30, [R48+0x4] ;  /* 0x00000400301e7984 */ /* 0x000e240000000800 */
[----:B0-----:R-:W-:-:S05]  /*d350*/  FADD R31, R53, R30 ;  /* 0x0000001e351f7221 */ /* 0x001fca0000000000 */
[----:B------:R-:W0:Y:S02]  /*d360*/  ATOMS.CAST.SPIN P0, [R48+0x4], R30, R31 ;  /* 0x0000041e3000758d */ /* 0x000e24000180001f */
[----:B0-----:R-:W-:Y:S05]  /*d370*/  @!P0 BRA `(.L_x_819) ;  /* 0xfffffffc00f08947 */ /* 0x001fea000383ffff */
[----:B------:R-:W-:Y:S05]  /*d380*/  BSYNC.RECONVERGENT B7 ;  /* 0x0000000000077941 */ /* 0x000fea0003800200 */
.L_x_818:
[----:B------:R-:W-:Y:S01]  /*d390*/  BSSY.RECONVERGENT B7, `(.L_x_820) ;  /* 0x0000005000077945 */ /* 0x000fe20003800200 */
.L_x_821:
[----:B------:R-:W0:Y:S02]  /*d3a0*/  LDS R30, [R38+0x4] ;  /* 0x00000400261e7984 */ /* 0x000e240000000800 */
[----:B0-----:R-:W-:-:S05]  /*d3b0*/  FADD R31, R47, R30 ;  /* 0x0000001e2f1f7221 */ /* 0x001fca0000000000 */
[----:B------:R-:W0:Y:S02]  /*d3c0*/  ATOMS.CAST.SPIN P0, [R38+0x4], R30, R31 ;  /* 0x0000041e2600758d */ /* 0x000e24000180001f */
[----:B0-----:R-:W-:Y:S05]  /*d3d0*/  @!P0 BRA `(.L_x_821) ;  /* 0xfffffffc00f08947 */ /* 0x001fea000383ffff */
[----:B------:R-:W-:Y:S05]  /*d3e0*/  BSYNC.RECONVERGENT B7 ;  /* 0x0000000000077941 */ /* 0x000fea0003800200 */
.L_x_820:
[----:B------:R-:W-:-:S07]  /*d3f0*/  MOV R46, R19 ;  /* 0x00000013002e7202 */ /* 0x000fce0000000f00 */
.L_x_791:
[----:B------:R-:W-:Y:S05]  /*d400*/  BSYNC.RECONVERGENT B1 ;  /* 0x0000000000017941 */ /* 0x000fea0003800200 */
.L_x_790:
[----:B------:R-:W-:-:S13]  /*d410*/  ISETP.GE.U32.AND P0, PT, R16, 0x3, PT ;  /* 0x000000031000780c */ /* 0x000fda0003f06070 */
[----:B------:R-:W-:Y:S05]  /*d420*/  @!P0 BRA `(.L_x_789) ;  /* 0x0000001000208947 */ /* 0x000fea0003800000 */
[----:B------:R-:W0:Y:S01]  /*d430*/  S2R R31, SR_CgaCtaId ;  /* 0x00000000001f7919 */ /* 0x000e220000008800 */
[----:B------:R-:W-:Y:S01]  /*d440*/  MOV R38, 0x400 ;  /* 0x0000040000267802 */ /* 0x000fe20000000f00 */
[----:B------:R-:W-:Y:S01]  /*d450*/  BSSY.RECONVERGENT B1, `(.L_x_822) ;  /* 0x0000008000017945 */ /* 0x000fe20003800200 */
[----:B------:R-:W-:Y:S02]  /*d460*/  IADD3 R57, PT, PT, R49, R46, RZ ;  /* 0x0000002e31397210 */ /* 0x000fe40007ffe0ff */
[----:B0-----:R-:W-:-:S04]  /*d470*/  LEA R38, R31, R38, 0x18 ;  /* 0x000000261f267211 */ /* 0x001fc800078ec0ff */
[----:B------:R-:W-:-:S07]  /*d480*/  LEA R55, R57, R38, 0x2 ;  /* 0x0000002639377211 */ /* 0x000fce00078e10ff */
.L_x_823:
[----:B------:R-:W0:Y:S02]  /*d490*/  LDS R30, [R55+-0x4] ;  /* 0xfffffc00371e7984 */ /* 0x000e240000000800 */
[----:B0-----:R-:W-:-:S05]  /*d4a0*/  FADD R31, R30, 1 ;  /* 0x3f8000001e1f7421 */ /* 0x001fca0000000000 */
[----:B------:R-:W0:Y:S02]  /*d4b0*/  ATOMS.CAST.SPIN P0, [R55+-0x4], R30, R31 ;  /* 0xfffffc1e3700758d */ /* 0x000e24000180001f */
[----:B0-----:R-:W-:Y:S05]  /*d4c0*/  @!P0 BRA `(.L_x_823) ;  /* 0xfffffffc00f08947 */ /* 0x001fea000383ffff */
[----:B------:R-:W-:Y:S05]  /*d4d0*/  BSYNC.RECONVERGENT B1 ;  /* 0x0000000000017941 */ /* 0x000fea0003800200 */
.L_x_822:
[----:B------:R-:W-:Y:S01]  /*d4e0*/  BSSY.RECONVERGENT B1, `(.L_x_824) ;  /* 0x0000006000017945 */ /* 0x000fe20003800200 */
[----:B------:R-:W-:-:S07]  /*d4f0*/  LEA R54, R57, UR7, 0x2 ;  /* 0x0000000739367c11 */ /* 0x000fce000f8e10ff */
.L_x_825:
[----:B------:R-:W0:Y:S02]  /*d500*/  LDS R30, [R54+-0x4] ;  /* 0xfffffc00361e7984 */ /* 0x000e240000000800 */
[----:B0-----:R-:W-:-:S05]  /*d510*/  FADD R31, R11, R30 ;  /* 0x0000001e0b1f7221 */ /* 0x001fca0000000000 */
[----:B------:R-:W0:Y:S02]  /*d520*/  ATOMS.CAST.SPIN P0, [R54+-0x4], R30, R31 ;  /* 0xfffffc1e3600758d */ /* 0x000e24000180001f */
[----:B0-----:R-:W-:Y:S05]  /*d530*/  @!P0 BRA `(.L_x_825) ;  /* 0xfffffffc00f08947 */ /* 0x001fea000383ffff */
[----:B------:R-:W-:Y:S05]  /*d540*/  BSYNC.RECONVERGENT B1 ;  /* 0x0000000000017941 */ /* 0x000fea0003800200 */
.L_x_824:
[----:B------:R-:W0:Y:S01]  /*d550*/  LDC R57, c[0x0][0x3b8] ;  /* 0x0000ee00ff397b82 */ /* 0x000e220000000800 */
[----:B------:R-:W-:Y:S01]  /*d560*/  BSSY.RECONVERGENT B1, `(.L_x_826) ;  /* 0x0000006000017945 */ /* 0x000fe20003800200 */
[----:B0-----:R-:W-:-:S07]  /*d570*/  IMAD R52, R57, 0xc, R54 ;  /* 0x0000000c39347824 */ /* 0x001fce00078e0236 */
.L_x_827:
[----:B------:R-:W0:Y:S02]  /*d580*/  LDS R30, [R52+-0x4] ;  /* 0xfffffc00341e7984 */ /* 0x000e240000000800 */
[----:B0-----:R-:W-:-:S05]  /*d590*/  FADD R31, R51, R30 ;  /* 0x0000001e331f7221 */ /* 0x001fca0000000000 */
[----:B------:R-:W0:Y:S02]  /*d5a0*/  ATOMS.CAST.SPIN P0, [R52+-0x4], R30, R31 ;  /* 0xfffffc1e3400758d */ /* 0x000e24000180001f */
[----:B0-----:R-:W-:Y:S05]  /*d5b0*/  @!P0 BRA `(.L_x_827) ;  /* 0xfffffffc00f08947 */ /* 0x001fea000383ffff */
[----:B------:R-:W-:Y:S05]  /*d5c0*/  BSYNC.RECONVERGENT B1 ;  /* 0x0000000000017941 */ /* 0x000fea0003800200 */
.L_x_826:
[----:B------:R-:W-:Y:S01]  /*d5d0*/  BSSY.RECONVERGENT B1, `(.L_x_828) ;  /* 0x0000006000017945 */ /* 0x000fe20003800200 */
[----:B------:R-:W-:-:S07]  /*d5e0*/  LEA R50, R57, R54, 0x3 ;  /* 0x0000003639327211 */ /* 0x000fce00078e18ff */
.L_x_829:
[----:B------:R-:W0:Y:S02]  /*d5f0*/  LDS R30, [R50+-0x4] ;  /* 0xfffffc00321e7984 */ /* 0x000e240000000800 */
[----:B0-----:R-:W-:-:S05]  /*d600*/  FADD R31, R53, R30 ;  /* 0x0000001e351f7221 */ /* 0x001fca0000000000 */
[----:B------:R-:W0:Y:S02]  /*d610*/  ATOMS.CAST.SPIN P0, [R50+-0x4], R30, R31 ;  /* 0xfffffc1e3200758d */ /* 0x000e24000180001f */
[----:B0-----:R-:W-:Y:S05]  /*d620*/  @!P0 BRA `(.L_x_829) ;  /* 0xfffffffc00f08947 */ /* 0x001fea000383ffff */
[----:B------:R-:W-:Y:S05]  /*d630*/  BSYNC.RECONVERGENT B1 ;  /* 0x0000000000017941 */ /* 0x000fea0003800200 */
.L_x_828:
[----:B------:R-:W-:Y:S01]  /*d640*/  BSSY.RECONVERGENT B1, `(.L_x_830) ;  /* 0x0000006000017945 */ /* 0x000fe20003800200 */
[----:B------:R-:W-:-:S07]  /*d650*/  LEA R48, R57, R55, 0x3 ;  /* 0x0000003739307211 */ /* 0x000fce00078e18ff */
.L_x_831:
[----:B------:R-:W0:Y:S02]  /*d660*/  LDS R30, [R48+-0x4] ;  /* 0xfffffc00301e7984 */ /* 0x000e240000000800 */
[----:B0-----:R-:W-:-:S05]  /*d670*/  FADD R31, R47, R30 ;  /* 0x0000001e2f1f7221 */ /* 0x001fca0000000000 */
[----:B------:R-:W0:Y:S02]  /*d680*/  ATOMS.CAST.SPIN P0, [R48+-0x4], R30, R31 ;  /* 0xfffffc1e3000758d */ /* 0x000e24000180001f */
[----:B0-----:R-:W-:Y:S05]  /*d690*/  @!P0 BRA `(.L_x_831) ;  /* 0xfffffffc00f08947 */ /* 0x001fea000383ffff */
[----:B------:R-:W-:Y:S05]  /*d6a0*/  BSYNC.RECONVERGENT B1 ;  /* 0x0000000000017941 */ /* 0x000fea0003800200 */
.L_x_830:
[----:B------:R-:W-:Y:S01]  /*d6b0*/  BSSY.RECONVERGENT B1, `(.L_x_832) ;  /* 0x0000005000017945 */ /* 0x000fe20003800200 */
.L_x_833:
[----:B------:R-:W0:Y:S02]  /*d6c0*/  LDS R30, [R55] ;  /* 0x00000000371e7984 */ /* 0x000e240000000800 */
[----:B0-----:R-:W-:-:S05]  /*d6d0*/  FADD R31, R30, 1 ;  /* 0x3f8000001e1f7421 */ /* 0x001fca0000000000 */
[----:B------:R-:W0:Y:S02]  /*d6e0*/  ATOMS.CAST.SPIN P0, [R55], R30, R31 ;  /* 0x0000001e3700758d */ /* 0x000e24000180001f */
[----:B0-----:R-:W-:Y:S05]  /*d6f0*/  @!P0 BRA `(.L_x_833) ;  /* 0xfffffffc00f08947 */ /* 0x001fea000383ffff */
[----:B------:R-:W-:Y:S05]  /*d700*/  BSYNC.RECONVERGENT B1 ;  /* 0x0000000000017941 */ /* 0x000fea0003800200 */
.L_x_832:
[----:B------:R-:W-:Y:S01]  /*d710*/  BSSY.RECONVERGENT B1, `(.L_x_834) ;  /* 0x0000005000017945 */ /* 0x000fe20003800200 */
.L_x_835:
[----:B------:R-:W0:Y:S02]  /*d720*/  LDS R30, [R54] ;  /* 0x00000000361e7984 */ /* 0x000e240000000800 */
[----:B0-----:R-:W-:-:S05]  /*d730*/  FADD R31, R11, R30 ;  /* 0x0000001e0b1f7221 */ /* 0x001fca0000000000 */
[----:B------:R-:W0:Y:S02]  /*d740*/  ATOMS.CAST.SPIN P0, [R54], R30, R31 ;  /* 0x0000001e3600758d */ /* 0x000e24000180001f */
[----:B0-----:R-:W-:Y:S05]  /*d750*/  @!P0 BRA `(.L_x_835) ;  /* 0xfffffffc00f08947 */ /* 0x001fea000383ffff */
[----:B------:R-:W-:Y:S05]  /*d760*/  BSYNC.RECONVERGENT B1 ;  /* 0x0000000000017941 */ /* 0x000fea0003800200 */
.L_x_834:
[----:B------:R-:W-:Y:S01]  /*d770*/  BSSY.RECONVERGENT B1, `(.L_x_836) ;  /* 0x0000005000017945 */ /* 0x000fe20003800200 */
.L_x_837:
[----:B------:R-:W0:Y:S02]  /*d780*/  LDS R30, [R52] ;  /* 0x00000000341e7984 */ /* 0x000e240000000800 */
[----:B0-----:R-:W-:-:S05]  /*d790*/  FADD R31, R51, R30 ;  /* 0x0000001e331f7221 */ /* 0x001fca0000000000 */
[----:B------:R-:W0:Y:S02]  /*d7a0*/  ATOMS.CAST.SPIN P0, [R52], R30, R31 ;  /* 0x0000001e3400758d */ /* 0x000e24000180001f */
[----:B0-----:R-:W-:Y:S05]  /*d7b0*/  @!P0 BRA `(.L_x_837) ;  /* 0xfffffffc00f08947 */ /* 0x001fea000383ffff */
[----:B------:R-:W-:Y:S05]  /*d7c0*/  BSYNC.RECONVERGENT B1 ;  /* 0x0000000000017941 */ /* 0x000fea0003800200 */
.L_x_836:
[----:B------:R-:W-:Y:S01]  /*d7d0*/  BSSY.RECONVERGENT B1, `(.L_x_838) ;  /* 0x0000005000017945 */ /* 0x000fe20003800200 */
.L_x_839:
[----:B------:R-:W0:Y:S02]  /*d7e0*/  LDS R30, [R50] ;  /* 0x00000000321e7984 */ /* 0x000e240000000800 */
[----:B0-----:R-:W-:-:S05]  /*d7f0*/  FADD R31, R53, R30 ;  /* 0x0000001e351f7221 */ /* 0x001fca0000000000 */
[----:B------:R-:W0:Y:S02]  /*d800*/  ATOMS.CAST.SPIN P0, [R50], R30, R31 ;  /* 0x0000001e3200758d */ /* 0x000e24000180001f */
[----:B0-----:R-:W-:Y:S05]  /*d810*/  @!P0 BRA `(.L_x_839) ;  /* 0xfffffffc00f08947 */ /* 0x001fea000383ffff */
[----:B------:R-:W-:Y:S05]  /*d820*/  BSYNC.RECONVERGENT B1 ;  /* 0x0000000000017941 */ /* 0x000fea0003800200 */
.L_x_838:
[----:B------:R-:W-:Y:S01]  /*d830*/  BSSY.RECONVERGENT B1, `(.L_x_840) ;  /* 0x0000005000017945 */ /* 0x000fe20003800200 */
.L_x_841:
[----:B------:R-:W0:Y:S02]  /*d840*/  LDS R30, [R48] ;  /* 0x00000000301e7984 */ /* 0x000e240000000800 */
[----:B0-----:R-:W-:-:S05]  /*d850*/  FADD R31, R47, R30 ;  /* 0x0000001e2f1f7221 */ /* 0x001fca0000000000 */
[----:B------:R-:W0:Y:S02]  /*d860*/  ATOMS.CAST.SPIN P0, [R48], R30, R31 ;  /* 0x0000001e3000758d */ /* 0x000e24000180001f */
[----:B0-----:R-:W-:Y:S05]  /*d870*/  @!P0 BRA `(.L_x_841) ;  /* 0xfffffffc00f08947 */ /* 0x001fea000383ffff */
[----:B------:R-:W-:Y:S05]  /*d880*/  BSYNC.RECONVERGENT B1 ;  /* 0x0000000000017941 */ /* 0x000fea0003800200 */
.L_x_840:
[----:B------:R-:W-:Y:S01]  /*d890*/  BSSY.RECONVERGENT B1, `(.L_x_842) ;  /* 0x0000005000017945 */ /* 0x000fe20003800200 */
.L_x_843:
[----:B------:R-:W0:Y:S02]  /*d8a0*/  LDS R30, [R55+0x4] ;  /* 0x00000400371e7984 */ /* 0x000e240000000800 */
[----:B0-----:R-:W-:-:S05]  /*d8b0*/  FADD R31, R30, 1 ;  /* 0x3f8000001e1f7421 */ /* 0x001fca0000000000 */
[----:B------:R-:W0:Y:S02]  /*d8c0*/  ATOMS.CAST.SPIN P0, [R55+0x4], R30, R31 ;  /* 0x0000041e3700758d */ /* 0x000e24000180001f */
[----:B0-----:R-:W-:Y:S05]  /*d8d0*/  @!P0 BRA `(.L_x_843) ;  /* 0xfffffffc00f08947 */ /* 0x001fea000383ffff */
[----:B------:R-:W-:Y:S05]  /*d8e0*/  BSYNC.RECONVERGENT B1 ;  /* 0x0000000000017941 */ /* 0x000fea0003800200 */
.L_x_842:
[----:B------:R-:W-:Y:S01]  /*d8f0*/  BSSY.RECONVERGENT B1, `(.L_x_844) ;  /* 0x0000005000017945 */ /* 0x000fe20003800200 */
.L_x_845:
[----:B------:R-:W0:Y:S02]  /*d900*/  LDS R30, [R54+0x4] ;  /* 0x00000400361e7984 */ /* 0x000e240000000800 */
[----:B0-----:R-:W-:-:S05]  /*d910*/  FADD R31, R11, R30 ;  /* 0x0000001e0b1f7221 */ /* 0x001fca0000000000 */
[----:B------:R-:W0:Y:S02]  /*d920*/  ATOMS.CAST.SPIN P0, [R54+0x4], R30, R31 ;  /* 0x0000041e3600758d */ /* 0x000e24000180001f */
[----:B0-----:R-:W-:Y:S05]  /*d930*/  @!P0 BRA `(.L_x_845) ;  /* 0xfffffffc00f08947 */ /* 0x001fea000383ffff */
[----:B------:R-:W-:Y:S05]  /*d940*/  BSYNC.RECONVERGENT B1 ;  /* 0x0000000000017941 */ /* 0x000fea0003800200 */
.L_x_844:
[----:B------:R-:W-:Y:S01]  /*d950*/  BSSY.RECONVERGENT B1, `(.L_x_846) ;  /* 0x0000005000017945 */ /* 0x000fe20003800200 */
.L_x_847:
[----:B------:R-:W0:Y:S02]  /*d960*/  LDS R30, [R52+0x4] ;  /* 0x00000400341e7984 */ /* 0x000e240000000800 */
[----:B0-----:R-:W-:-:S05]  /*d970*/  FADD R31, R51, R30 ;  /* 0x0000001e331f7221 */ /* 0x001fca0000000000 */
[----:B------:R-:W0:Y:S02]  /*d980*/  ATOMS.CAST.SPIN P0, [R52+0x4], R30, R31 ;  /* 0x0000041e3400758d */ /* 0x000e24000180001f */
[----:B0-----:R-:W-:Y:S05]  /*d990*/  @!P0 BRA `(.L_x_847) ;  /* 0xfffffffc00f08947 */ /* 0x001fea000383ffff */
[----:B------:R-:W-:Y:S05]  /*d9a0*/  BSYNC.RECONVERGENT B1 ;  /* 0x0000000000017941 */ /* 0x000fea0003800200 */
.L_x_846:
[----:B------:R-:W-:Y:S01]  /*d9b0*/  BSSY.RECONVERGENT B1, `(.L_x_848) ;  /* 0x0000005000017945 */ /* 0x000fe20003800200 */
.L_x_849:
[----:B------:R-:W0:Y:S02]  /*d9c0*/  LDS R30, [R50+0x4] ;  /* 0x00000400321e7984 */ /* 0x000e240000000800 */
[----:B0-----:R-:W-:-:S05]  /*d9d0*/  FADD R31, R53, R30 ;  /* 0x0000001e351f7221 */ /* 0x001fca0000000000 */
[----:B------:R-:W0:Y:S02]  /*d9e0*/  ATOMS.CAST.SPIN P0, [R50+0x4], R30, R31 ;  /* 0x0000041e3200758d */ /* 0x000e24000180001f */
[----:B0-----:R-:W-:Y:S05]  /*d9f0*/  @!P0 BRA `(.L_x_849) ;  /* 0xfffffffc00f08947 */ /* 0x001fea000383ffff */
[----:B------:R-:W-:Y:S05]  /*da00*/  BSYNC.RECONVERGENT B1 ;  /* 0x0000000000017941 */ /* 0x000fea0003800200 */
.L_x_848:
[----:B------:R-:W-:Y:S01]  /*da10*/  BSSY.RECONVERGENT B1, `(.L_x_850) ;  /* 0x0000005000017945 */ /* 0x000fe20003800200 */
.L_x_851:
[----:B------:R-:W0:Y:S02]  /*da20*/  LDS R30, [R48+0x4] ;  /* 0x00000400301e7984 */ /* 0x000e240000000800 */
[----:B0-----:R-:W-:-:S05]  /*da30*/  FADD R31, R47, R30 ;  /* 0x0000001e2f1f7221 */ /* 0x001fca0000000000 */
[----:B------:R-:W0:Y:S02]  /*da40*/  ATOMS.CAST.SPIN P0, [R48+0x4], R30, R31 ;  /* 0x0000041e3000758d */ /* 0x000e24000180001f */
[----:B0-----:R-:W-:Y:S05]  /*da50*/  @!P0 BRA `(.L_x_851) ;  /* 0xfffffffc00f08947 */ /* 0x001fea000383ffff */
[----:B------:R-:W-:Y:S05]  /*da60*/  BSYNC.RECONVERGENT B1 ;  /* 0x0000000000017941 */ /* 0x000fea0003800200 */
.L_x_850:
[----:B------:R-:W-:Y:S01]  /*da70*/  BSSY.RECONVERGENT B1, `(.L_x_852) ;  /* 0x0000005000017945 */ /* 0x000fe20003800200 */
.L_x_853:
[----:B------:R-:W0:Y:S02]  /*da80*/  LDS R30, [R55+0x8] ;  /* 0x00000800371e7984 */ /* 0x000e240000000800 */
[----:B0-----:R-:W-:-:S05]  /*da90*/  FADD R31, R30, 1 ;  /* 0x3f8000001e1f7421 */ /* 0x001fca0000000000 */
[----:B------:R-:W0:Y:S02]  /*daa0*/  ATOMS.CAST.SPIN P0, [R55+0x8], R30, R31 ;  /* 0x0000081e3700758d */ /* 0x000e24000180001f */
[----:B0-----:R-:W-:Y:S05]  /*dab0*/  @!P0 BRA `(.L_x_853) ;  /* 0xfffffffc00f08947 */ /* 0x001fea000383ffff */
[----:B------:R-:W-:Y:S05]  /*dac0*/  BSYNC.RECONVERGENT B1 ;  /* 0x0000000000017941 */ /* 0x000fea0003800200 */
.L_x_852:
[----:B------:R-:W-:Y:S01]  /*dad0*/  BSSY.RECONVERGENT B1, `(.L_x_854) ;  /* 0x0000005000017945 */ /* 0x000fe20003800200 */
.L_x_855:
[----:B------:R-:W0:Y:S02]  /*dae0*/  LDS R30, [R54+0x8] ;  /* 0x00000800361e7984 */ /* 0x000e240000000800 */
[----:B0-----:R-:W-:-:S05]  /*daf0*/  FADD R31, R11, R30 ;  /* 0x0000001e0b1f7221 */ /* 0x001fca0000000000 */
[----:B------:R-:W0:Y:S02]  /*db00*/  ATOMS.CAST.SPIN P0, [R54+0x8], R30, R31 ;  /* 0x0000081e3600758d */ /* 0x000e24000180001f */
[----:B0-----:R-:W-:Y:S05]  /*db10*/  @!P0 BRA `(.L_x_855) ;  /* 0xfffffffc00f08947 */ /* 0x001fea000383ffff */
[----:B------:R-:W-:Y:S05]  /*db20*/  BSYNC.RECONVERGENT B1 ;  /* 0x0000000000017941 */ /* 0x000fea0003800200 */
.L_x_854:
[----:B------:R-:W-:Y:S01]  /*db30*/  BSSY.RECONVERGENT B1, `(.L_x_856) ;  /* 0x0000005000017945 */ /* 0x000fe20003800200 */
.L_x_857:
[----:B------:R-:W0:Y:S02]  /*db40*/  LDS R30, [R52+0x8] ;  /* 0x00000800341e7984 */ /* 0x000e240000000800 */
[----:B0-----:R-:W-:-:S05]  /*db50*/  FADD R31, R51, R30 ;  /* 0x0000001e331f7221 */ /* 0x001fca0000000000 */
[----:B------:R-:W0:Y:S02]  /*db60*/  ATOMS.CAST.SPIN P0, [R52+0x8], R30, R31 ;  /* 0x0000081e3400758d */ /* 0x000e24000180001f */
[----:B0-----:R-:W-:Y:S05]  /*db70*/  @!P0 BRA `(.L_x_857) ;  /* 0xfffffffc00f08947 */ /* 0x001fea000383ffff */
[----:B------:R-:W-:Y:S05]  /*db80*/  BSYNC.RECONVERGENT B1 ;  /* 0x0000000000017941 */ /* 0x000fea0003800200 */
.L_x_856:
[----:B------:R-:W-:Y:S01]  /*db90*/  BSSY.RECONVERGENT B1, `(.L_x_858) ;  /* 0x0000005000017945 */ /* 0x000fe20003800200 */
.L_x_859:
[----:B------:R-:W0:Y:S02]  /*dba0*/  LDS R30, [R50+0x8] ;  /* 0x00000800321e7984 */ /* 0x000e240000000800 */
[----:B0-----:R-:W-:-:S05]  /*dbb0*/  FADD R31, R53, R30 ;  /* 0x0000001e351f7221 */ /* 0x001fca0000000000 */
[----:B------:R-:W0:Y:S02]  /*dbc0*/  ATOMS.CAST.SPIN P0, [R50+0x8], R30, R31 ;  /* 0x0000081e3200758d */ /* 0x000e24000180001f */
[----:B0-----:R-:W-:Y:S05]  /*dbd0*/  @!P0 BRA `(.L_x_859) ;  /* 0xfffffffc00f08947 */ /* 0x001fea000383ffff */
[----:B------:R-:W-:Y:S05]  /*dbe0*/  BSYNC.RECONVERGENT B1 ;  /* 0x0000000000017941 */ /* 0x000fea0003800200 */
.L_x_858:
[----:B------:R-:W-:Y:S01]  /*dbf0*/  BSSY.RECONVERGENT B1, `(.L_x_860) ;  /* 0x0000005000017945 */ /* 0x000fe20003800200 */
.L_x_861:
[----:B------:R-:W0:Y:S02]  /*dc00*/  LDS R30, [R48+0x8] ;  /* 0x00000800301e7984 */ /* 0x000e240000000800 */
[----:B0-----:R-:W-:-:S05]  /*dc10*/  FADD R31, R47, R30 ;  /* 0x0000001e2f1f7221 */ /* 0x001fca0000000000 */
[----:B------:R-:W0:Y:S02]  /*dc20*/  ATOMS.CAST.SPIN P0, [R48+0x8], R30, R31 ;  /* 0x0000081e3000758d */ /* 0x000e24000180001f */
[----:B0-----:R-:W-:Y:S05]  /*dc30*/  @!P0 BRA `(.L_x_861) ;  /* 0xfffffffc00f08947 */ /* 0x001fea000383ffff */
[----:B------:R-:W-:Y:S05]  /*dc40*/  BSYNC.RECONVERGENT B1 ;  /* 0x0000000000017941 */ /* 0x000fea0003800200 */
.L_x_860:
[----:B------:R-:W-:-:S04]  /*dc50*/  IADD3 R46, PT, PT, R46, 0x4, RZ ;  /* 0x000000042e2e7810 */ /* 0x000fc80007ffe0ff */
[----:B------:R-:W-:-:S13]  /*dc60*/  ISETP.NE.AND P0, PT, R46, R15, PT ;  /* 0x0000000f2e00720c */ /* 0x000fda0003f05270 */
[----:B------:R-:W-:Y:S05]  /*dc70*/  @!P0 BRA `(.L_x_789) ;  /* 0x00000008000c8947 */ /* 0x000fea0003800000 */
.L_x_902:
[----:B------:R-:W-:Y:S01]  /*dc80*/  IADD3 R57, PT, PT, R49, R46, RZ ;  /* 0x0000002e31397210 */ /* 0x000fe20007ffe0ff */
[----:B------:R-:W-:Y:S05]  /*dc90*/  YIELD ;  /* 0x0000000000007946 */ /* 0x000fea0003800000 */
[----:B------:R-:W-:Y:S01]  /*dca0*/  BSSY.RECONVERGENT B1, `(.L_x_862) ;  /* 0x0000006000017945 */ /* 0x000fe20003800200 */
[----:B------:R-:W-:-:S07]  /*dcb0*/  LEA R55, R57, R38, 0x2 ;  /* 0x0000002639377211 */ /* 0x000fce00078e10ff */
.L_x_863:
[----:B------:R-:W0:Y:S02]  /*dcc0*/  LDS R30, [R55+-0x4] ;  /* 0xfffffc00371e7984 */ /* 0x000e240000000800 */
[----:B0-----:R-:W-:-:S05]  /*dcd0*/  FADD R31, R30, 1 ;  /* 0x3f8000001e1f7421 */ /* 0x001fca0000000000 */
[----:B------:R-:W0:Y:S02]  /*dce0*/  ATOMS.CAST.SPIN P0, [R55+-0x4], R30, R31 ;  /* 0xfffffc1e3700758d */ /* 0x000e24000180001f */
[----:B0-----:R-:W-:Y:S05]  /*dcf0*/  @!P0 BRA `(.L_x_863) ;  /* 0xfffffffc00f08947 */ /* 0x001fea000383ffff */
[----:B------:R-:W-:Y:S05]  /*dd00*/  BSYNC.RECONVERGENT B1 ;  /* 0x0000000000017941 */ /* 0x000fea0003800200 */
.L_x_862:
[----:B------:R-:W-:Y:S01]  /*dd10*/  BSSY.RECONVERGENT B1, `(.L_x_864) ;  /* 0x0000006000017945 */ /* 0x000fe20003800200 */
[----:B------:R-:W-:-:S07]  /*dd20*/  LEA R54, R57, UR7, 0x2 ;  /* 0x0000000739367c11 */ /* 0x000fce000f8e10ff */
.L_x_865:
[----:B------:R-:W0:Y:S02]  /*dd30*/  LDS R30, [R54+-0x4] ;  /* 0xfffffc00361e7984 */ /* 0x000e240000000800 */
[----:B0-----:R-:W-:-:S05]  /*dd40*/  FADD R31, R11, R30 ;  /* 0x0000001e0b1f7221 */ /* 0x001fca0000000000 */
[----:B------:R-:W0:Y:S02]  /*dd50*/  ATOMS.CAST.SPIN P0, [R54+-0x4], R30, R31 ;  /* 0xfffffc1e3600758d */ /* 0x000e24000180001f */
[----:B0-----:R-:W-:Y:S05]  /*dd60*/  @!P0 BRA `(.L_x_865) ;  /* 0xfffffffc00f08947 */ /* 0x001fea000383ffff */
[----:B------:R-:W-:Y:S05]  /*dd70*/  BSYNC.RECONVERGENT B1 ;  /* 0x0000000000017941 */ /* 0x000fea0003800200 */
.L_x_864:
[----:B------:R-:W0:Y:S01]  /*dd80*/  LDC R57, c[0x0][0x3b8] ;  /* 0x0000ee00ff397b82 */ /* 0x000e220000000800 */
[----:B------:R-:W-:Y:S01]  /*dd90*/  BSSY.RECONVERGENT B1, `(.L_x_866) ;  /* 0x0000006000017945 */ /* 0x000fe20003800200 */
[----:B0-----:R-:W-:-:S07]  /*dda0*/  IMAD R52, R57, 0xc, R54 ;  /* 0x0000000c39347824 */ /* 0x001fce00078e0236 */
.L_x_867:
[----:B------:R-:W0:Y:S02]  /*ddb0*/  LDS R30, [R52+-0x4] ;  /* 0xfffffc00341e7984 */ /* 0x000e240000000800 */
[----:B0-----:R-:W-:-:S05]  /*ddc0*/  FADD R31, R51, R30 ;  /* 0x0000001e331f7221 */ /* 0x001fca0000000000 */
[----:B------:R-:W0:Y:S02]  /*ddd0*/  ATOMS.CAST.SPIN P0, [R52+-0x4], R30, R31 ;  /* 0xfffffc1e3400758d */ /* 0x000e24000180001f */
[----:B0-----:R-:W-:Y:S05]  /*dde0*/  @!P0 BRA `(.L_x_867) ;  /* 0xfffffffc00f08947 */ /* 0x001fea000383ffff */
[----:B------:R-:W-:Y:S05]  /*ddf0*/  BSYNC.RECONVERGENT B1 ;  /* 0x0000000000017941 */ /* 0x000fea0003800200 */
.L_x_866:
[----:B------:R-:W-:Y:S01]  /*de00*/  BSSY.RECONVERGENT B1, `(.L_x_868) ;  /* 0x0000006000017945 */ /* 0x000fe20003800200 */
[----:B------:R-:W-:-:S07]  /*de10*/  LEA R50, R57, R54, 0x3 ;  /* 0x0000003639327211 */ /* 0x000fce00078e18ff */
.L_x_869:
[----:B------:R-:W0:Y:S02]  /*de20*/  LDS R30, [R50+-0x4] ;  /* 0xfffffc00321e7984 */ /* 0x000e240000000800 */
[----:B0-----:R-:W-:-:S05]  /*de30*/  FADD R31, R53, R30 ;  /* 0x0000001e351f7221 */ /* 0x001fca0000000000 */
[----:B------:R-:W0:Y:S02]  /*de40*/  ATOMS.CAST.SPIN P0, [R50+-0x4], R30, R31 ;  /* 0xfffffc1e3200758d */ /* 0x000e24000180001f */
[----:B0-----:R-:W-:Y:S05]  /*de50*/  @!P0 BRA `(.L_x_869) ;  /* 0xfffffffc00f08947 */ /* 0x001fea000383ffff */
[----:B------:R-:W-:Y:S05]  /*de60*/  BSYNC.RECONVERGENT B1 ;  /* 0x0000000000017941 */ /* 0x000fea0003800200 */
.L_x_868:
[----:B------:R-:W-:Y:S01]  /*de70*/  BSSY.RECONVERGENT B1, `(.L_x_870) ;  /* 0x0000006000017945 */ /* 0x000fe20003800200 */
[----:B------:R-:W-:-:S07]  /*de80*/  LEA R48, R57, R55, 0x3 ;  /* 0x0000003739307211 */ /* 0x000fce00078e18ff */
.L_x_871:
[----:B------:R-:W0:Y:S02]  /*de90*/  LDS R30, [R48+-0x4] ;  /* 0xfffffc00301e7984 */ /* 0x000e240000000800 */
[----:B0-----:R-:W-:-:S05]  /*dea0*/  FADD R31, R47, R30 ;  /* 0x0000001e2f1f7221 */ /* 0x001fca0000000000 */
[----:B------:R-:W0:Y:S02]  /*deb0*/  ATOMS.CAST.SPIN P0, [R48+-0x4], R30, R31 ;  /* 0xfffffc1e3000758d */ /* 0x000e24000180001f */
[----:B0-----:R-:W-:Y:S05]  /*dec0*/  @!P0 BRA `(.L_x_871) ;  /* 0xfffffffc00f08947 */ /* 0x001fea000383ffff */
[----:B------:R-:W-:Y:S05]  /*ded0*/  BSYNC.RECONVERGENT B1 ;  /* 0x0000000000017941 */ /* 0x000fea0003800200 */
.L_x_870:
[----:B------:R-:W-:Y:S01]  /*dee0*/  BSSY.RECONVERGENT B1, `(.L_x_872) ;  /* 0x0000005000017945 */ /* 0x000fe20003800200 */
.L_x_873:
[----:B------:R-:W0:Y:S02]  /*def0*/  LDS R30, [R55] ;  /* 0x00000000371e7984 */ /* 0x000e240000000800 */
[----:B0-----:R-:W-:-:S05]  /*df00*/  FADD R31, R30, 1 ;  /* 0x3f8000001e1f7421 */ /* 0x001fca0000000000 */
[----:B------:R-:W0:Y:S02]  /*df10*/  ATOMS.CAST.SPIN P0, [R55], R30, R31 ;  /* 0x0000001e3700758d */ /* 0x000e24000180001f */
[----:B0-----:R-:W-:Y:S05]  /*df20*/  @!P0 BRA `(.L_x_873) ;  /* 0xfffffffc00f08947 */ /* 0x001fea000383ffff */
[----:B------:R-:W-:Y:S05]  /*df30*/  BSYNC.RECONVERGENT B1 ;  /* 0x0000000000017941 */ /* 0x000fea0003800200 */
.L_x_872:
[----:B------:R-:W-:Y:S01]  /*df40*/  BSSY.RECONVERGENT B1, `(.L_x_874) ;  /* 0x0000005000017945 */ /* 0x000fe20003800200 */
.L_x_875:
[----:B------:R-:W0:Y:S02]  /*df50*/  LDS R30, [R54] ;  /* 0x00000000361e7984 */ /* 0x000e240000000800 */
[----:B0-----:R-:W-:-:S05]  /*df60*/  FADD R31, R11, R30 ;  /* 0x0000001e0b1f7221 */ /* 0x001fca0000000000 */
[----:B------:R-:W0:Y:S02]  /*df70*/  ATOMS.CAST.SPIN P0, [R54], R30, R31 ;  /* 0x0000001e3600758d */ /* 0x000e24000180001f */
[----:B0-----:R-:W-:Y:S05]  /*df80*/  @!P0 BRA `(.L_x_875) ;  /* 0xfffffffc00f08947 */ /* 0x001fea000383ffff */
[----:B------:R-:W-:Y:S05]  /*df90*/  BSYNC.RECONVERGENT B1 ;  /* 0x0000000000017941 */ /* 0x000fea0003800200 */
.L_x_874:
[----:B------:R-:W-:Y:S01]  /*dfa0*/  BSSY.RECONVERGENT B1, `(.L_x_876) ;  /* 0x0000005000017945 */ /* 0x000fe20003800200 */
.L_x_877:
[----:B------:R-:W0:Y:S02]  /*dfb0*/  LDS R30, [R52] ;  /* 0x00000000341e7984 */ /* 0x000e240000000800 */
[----:B0-----:R-:W-:-:S05]  /*dfc0*/  FADD R31, R51, R30 ;  /* 0x0000001e331f7221 */ /* 0x001fca0000000000 */
[----:B------:R-:W0:Y:S02]  /*dfd0*/  ATOMS.CAST.SPIN P0, [R52], R30, R31 ;  /* 0x0000001e3400758d */ /* 0x000e24000180001f */
[----:B0-----:R-:W-:Y:S05]  /*dfe0*/  @!P0 BRA `(.L_x_877) ;  /* 0xfffffffc00f08947 */ /* 0x001fea000383ffff */
[----:B------:R-:W-:Y:S05]  /*dff0*/  BSYNC.RECONVERGENT B1 ;  /* 0x0000000000017941 */ /* 0x000fea0003800200 */
.L_x_876:
[----:B------:R-:W-:Y:S01]  /*e000*/  BSSY.RECONVERGENT B1, `(.L_x_878) ;  /* 0x0000005000017945 */ /* 0x000fe20003800200 */
.L_x_879:
[----:B------:R-:W0:Y:S02]  /*e010*/  LDS R30, [R50] ;  /* 0x00000000321e7984 */ /* 0x000e240000000800 */
[----:B0-----:R-:W-:-:S05]  /*e020*/  FADD R31, R53, R30 ;  /* 0x0000001e351f7221 */ /* 0x001fca0000000000 */
[----:B------:R-:W0:Y:S02]  /*e030*/  ATOMS.CAST.SPIN P0, [R50], R30, R31 ;  /* 0x0000001e3200758d */ /* 0x000e24000180001f */
[----:B0-----:R-:W-:Y:S05]  /*e040*/  @!P0 BRA `(.L_x_879) ;  /* 0xfffffffc00f08947 */ /* 0x001fea000383ffff */
[----:B------:R-:W-:Y:S05]  /*e050*/  BSYNC.RECONVERGENT B1 ;  /* 0x0000000000017941 */ /* 0x000fea0003800200 */
.L_x_878:
[----:B------:R-:W-:Y:S01]  /*e060*/  BSSY.RECONVERGENT B1, `(.L_x_880) ;  /* 0x0000005000017945 */ /* 0x000fe20003800200 */
.L_x_881:
[----:B------:R-:W0:Y:S02]  /*e070*/  LDS R30, [R48] ;  /* 0x00000000301e7984 */ /* 0x000e240000000800 */
[----:B0-----:R-:W-:-:S05]  /*e080*/  FADD R31, R47, R30 ;  /* 0x0000001e2f1f7221 */ /* 0x001fca0000000000 */
[----:B------:R-:W0:Y:S02]  /*e090*/  ATOMS.CAST.SPIN P0, [R48], R30, R31 ;  /* 0x0000001e3000758d */ /* 0x000e24000180001f */
[----:B0-----:R-:W-:Y:S05]  /*e0a0*/  @!P0 BRA `(.L_x_881) ;  /* 0xfffffffc00f08947 */ /* 0x001fea000383ffff */
[----:B------:R-:W-:Y:S05]  /*e0b0*/  BSYNC.RECONVERGENT B1 ;  /* 0x0000000000017941 */ /* 0x000fea0003800200 */
.L_x_880:
[----:B------:R-:W-:Y:S01]  /*e0c0*/  BSSY.RECONVERGENT B1, `(.L_x_882) ;  /* 0x0000005000017945 */ /* 0x000fe20003800200 */
.L_x_883:
[----:B------:R-:W0:Y:S02]  /*e0d0*/  LDS R30, [R55+0x4] ;  /* 0x00000400371e7984 */ /* 0x000e240000000800 */
[----:B0-----:R-:W-:-:S05]  /*e0e0*/  FADD R31, R30, 1 ;  /* 0x3f8000001e1f7421 */ /* 0x001fca0000000000 */
[----:B------:R-:W0:Y:S02]  /*e0f0*/  ATOMS.CAST.SPIN P0, [R55+0x4], R30, R31 ;  /* 0x0000041e3700758d */ /* 0x000e24000180001f */
[----:B0-----:R-:W-:Y:S05]  /*e100*/  @!P0 BRA `(.L_x_883) ;  /* 0xfffffffc00f08947 */ /* 0x001fea000383ffff */
[----:B------:R-:W-:Y:S05]  /*e110*/  BSYNC.RECONVERGENT B1 ;  /* 0x0000000000017941 */ /* 0x000fea0003800200 */
.L_x_882:
[----:B------:R-:W-:Y:S01]  /*e120*/  BSSY.RECONVERGENT B1, `(.L_x_884) ;  /* 0x0000005000017945 */ /* 0x000fe20003800200 */
.L_x_885:
[----:B------:R-:W0:Y:S02]  /*e130*/  LDS R30, [R54+0x4] ;  /* 0x00000400361e7984 */ /* 0x000e240000000800 */
[----:B0-----:R-:W-:-:S05]  /*e140*/  FADD R31, R11, R30 ;  /* 0x0000001e0b1f7221 */ /* 0x001fca0000000000 */
[----:B------:R-:W0:Y:S02]  /*e150*/  ATOMS.CAST.SPIN P0, [R54+0x4], R30, R31 ;  /* 0x0000041e3600758d */ /* 0x000e24000180001f */
[----:B0-----:R-:W-:Y:S05]  /*e160*/  @!P0 BRA `(.L_x_885) ;  /* 0xfffffffc00f08947 */ /* 0x001fea000383ffff */
[----:B------:R-:W-:Y:S05]  /*e170*/  BSYNC.RECONVERGENT B1 ;  /* 0x0000000000017941 */ /* 0x000fea0003800200 */
.L_x_884:
[----:B------:R-:W-:Y:S01]  /*e180*/  BSSY.RECONVERGENT B1, `(.L_x_886) ;  /* 0x0000005000017945 */ /* 0x000fe20003800200 */
.L_x_887:
[----:B------:R-:W0:Y:S02]  /*e190*/  LDS R30, [R52+0x4] ;  /* 0x00000400341e7984 */ /* 0x000e240000000800 */
[----:B0-----:R-:W-:-:S05]  /*e1a0*/  FADD R31, R51, R30 ;  /* 0x0000001e331f7221 */ /* 0x001fca0000000000 */
[----:B------:R-:W0:Y:S02]  /*e1b0*/  ATOMS.CAST.SPIN P0, [R52+0x4], R30, R31 ;  /* 0x0000041e3400758d */ /* 0x000e24000180001f */
[----:B0-----:R-:W-:Y:S05]  /*e1c0*/  @!P0 BRA `(.L_x_887) ;  /* 0xfffffffc00f08947 */ /* 0x001fea000383ffff */
[----:B------:R-:W-:Y:S05]  /*e1d0*/  BSYNC.RECONVERGENT B1 ;  /* 0x0000000000017941 */ /* 0x000fea0003800200 */
.L_x_886:
[----:B------:R-:W-:Y:S01]  /*e1e0*/  BSSY.RECONVERGENT B1, `(.L_x_888) ;  /* 0x0000005000017945 */ /* 0x000fe20003800200 */
.L_x_889:
[----:B------:R-:W0:Y:S02]  /*e1f0*/  LDS R30, [R50+0x4] ;  /* 0x00000400321e7984 */ /* 0x000e240000000800 */
[----:B0-----:R-:W-:-:S05]  /*e200*/  FADD R31, R53, R30 ;  /* 0x0000001e351f7221 */ /* 0x001fca0000000000 */
[----:B------:R-:W0:Y:S02]  /*e210*/  ATOMS.CAST.SPIN P0, [R50+0x4], R30, R31 ;  /* 0x0000041e3200758d */ /* 0x000e24000180001f */
[----:B0-----:R-:W-:Y:S05]  /*e220*/  @!P0 BRA `(.L_x_889) ;  /* 0xfffffffc00f08947 */ /* 0x001fea000383ffff */
[----:B------:R-:W-:Y:S05]  /*e230*/  BSYNC.RECONVERGENT B1 ;  /* 0x0000000000017941 */ /* 0x000fea0003800200 */
.L_x_888:
[----:B------:R-:W-:Y:S01]  /*e240*/  BSSY.RECONVERGENT B1, `(.L_x_890) ;  /* 0x0000005000017945 */ /* 0x000fe20003800200 */
.L_x_891:
[----:B------:R-:W0:Y:S02]  /*e250*/  LDS R30, [R48+0x4] ;  /* 0x00000400301e7984 */ /* 0x000e240000000800 */
[----:B0-----:R-:W-:-:S05]  /*e260*/  FADD R31, R47, R30 ;  /* 0x0000001e2f1f7221 */ /* 0x001fca0000000000 */
[----:B------:R-:W0:Y:S02]  /*e270*/  ATOMS.CAST.SPIN P0, [R48+0x4], R30, R31 ;  /* 0x0000041e3000758d */ /* 0x000e24000180001f */
[----:B0-----:R-:W-:Y:S05]  /*e280*/  @!P0 BRA `(.L_x_891) ;  /* 0xfffffffc00f08947 */ /* 0x001fea000383ffff */
[----:B------:R-:W-:Y:S05]  /*e290*/  BSYNC.RECONVERGENT B1 ;  /* 0x0000000000017941 */ /* 0x000fea0003800200 */
.L_x_890:
[----:B------:R-:W-:Y:S01]  /*e2a0*/  BSSY.RECONVERGENT B1, `(.L_x_892) ;  /* 0x0000005000017945 */ /* 0x000fe20003800200 */
.L_x_893:
[----:B------:R-:W0:Y:S02]  /*e2b0*/  LDS R30, [R55+0x8] ;  /* 0x00000800371e7984 */ /* 0x000e240000000800 */
[----:B0-----:R-:W-:-:S05]  /*e2c0*/  FADD R31, R30, 1 ;  /* 0x3f8000001e1f7421 */ /* 0x001fca0000000000 */
[----:B------:R-:W0:Y:S02]  /*e2d0*/  ATOMS.CAST.SPIN P0, [R55+0x8], R30, R31 ;  /* 0x0000081e3700758d */ /* 0x000e24000180001f */
[----:B0-----:R-:W-:Y:S05]  /*e2e0*/  @!P0 BRA `(.L_x_893) ;  /* 0xfffffffc00f08947 */ /* 0x001fea000383ffff */
[----:B------:R-:W-:Y:S05]  /*e2f0*/  BSYNC.RECONVERGENT B1 ;  /* 0x0000000000017941 */ /* 0x000fea0003800200 */
.L_x_892:
[----:B------:R-:W-:Y:S01]  /*e300*/  BSSY.RECONVERGENT B1, `(.L_x_894) ;  /* 0x0000005000017945 */ /* 0x000fe20003800200 */
.L_x_895:
[----:B------:R-:W0:Y:S02]  /*e310*/  LDS R30, [R54+0x8] ;  /* 0x00000800361e7984 */ /* 0x000e240000000800 */
[----:B0-----:R-:W-:-:S05]  /*e320*/  FADD R31, R11, R30 ;  /* 0x0000001e0b1f7221 */ /* 0x001fca0000000000 */
[----:B------:R-:W0:Y:S02]  /*e330*/  ATOMS.CAST.SPIN P0, [R54+0x8], R30, R31 ;  /* 0x0000081e3600758d */ /* 0x000e24000180001f */
[----:B0-----:R-:W-:Y:S05]  /*e340*/  @!P0 BRA `(.L_x_895) ;  /* 0xfffffffc00f08947 */ /* 0x001fea000383ffff */
[----:B------:R-:W-:Y:S05]  /*e350*/  BSYNC.RECONVERGENT B1 ;  /* 0x0000000000017941 */ /* 0x000fea0003800200 */
.L_x_894:
[----:B------:R-:W-:Y:S01]  /*e360*/  BSSY.RECONVERGENT B1, `(.L_x_896) ;  /* 0x0000005000017945 */ /* 0x000fe20003800200 */
.L_x_897:
[----:B------:R-:W0:Y:S02]  /*e370*/  LDS R30, [R52+0x8] ;  /* 0x00000800341e7984 */ /* 0x000e240000000800 */
[----:B0-----:R-:W-:-:S05]  /*e380*/  FADD R31, R51, R30 ;  /* 0x0000001e331f7221 */ /* 0x001fca0000000000 */
[----:B------:R-:W0:Y:S02]  /*e390*/  ATOMS.CAST.SPIN P0, [R52+0x8], R30, R31 ;  /* 0x0000081e3400758d */ /* 0x000e24000180001f */
[----:B0-----:R-:W-:Y:S05]  /*e3a0*/  @!P0 BRA `(.L_x_897) ;  /* 0xfffffffc00f08947 */ /* 0x001fea000383ffff */
[----:B------:R-:W-:Y:S05]  /*e3b0*/  BSYNC.RECONVERGENT B1 ;  /* 0x0000000000017941 */ /* 0x000fea0003800200 */
.L_x_896:
[----:B------:R-:W-:Y:S01]  /*e3c0*/  BSSY.RECONVERGENT B1, `(.L_x_898) ;  /* 0x0000005000017945 */ /* 0x000fe20003800200 */
.L_x_899:
[----:B------:R-:W0:Y:S02]  /*e3d0*/  LDS R30, [R50+0x8] ;  /* 0x00000800321e7984 */ /* 0x000e240000000800 */
[----:B0-----:R-:W-:-:S05]  /*e3e0*/  FADD R31, R53, R30 ;  /* 0x0000001e351f7221 */ /* 0x001fca0000000000 */
[----:B------:R-:W0:Y:S02]  /*e3f0*/  ATOMS.CAST.SPIN P0, [R50+0x8], R30, R31 ;  /* 0x0000081e3200758d */ /* 0x000e24000180001f */
[----:B0-----:R-:W-:Y:S05]  /*e400*/  @!P0 BRA `(.L_x_899) ;  /* 0xfffffffc00f08947 */ /* 0x001fea000383ffff */
[----:B------:R-:W-:Y:S05]  /*e410*/  BSYNC.RECONVERGENT B1 ;  /* 0x0000000000017941 */ /* 0x000fea0003800200 */
.L_x_898:
[----:B------:R-:W-:Y:S01]  /*e420*/  BSSY.RECONVERGENT B1, `(.L_x_900) ;  /* 0x0000005000017945 */ /* 0x000fe20003800200 */
.L_x_901:
[----:B------:R-:W0:Y:S02]  /*e430*/  LDS R30, [R48+0x8] ;  /* 0x00000800301e7984 */ /* 0x000e240000000800 */
[----:B0-----:R-:W-:-:S05]  /*e440*/  FADD R31, R47, R30 ;  /* 0x0000001e2f1f7221 */ /* 0x001fca0000000000 */
[----:B------:R-:W0:Y:S02]  /*e450*/  ATOMS.CAST.SPIN P0, [R48+0x8], R30, R31 ;  /* 0x0000081e3000758d */ /* 0x000e24000180001f */
[----:B0-----:R-:W-:Y:S05]  /*e460*/  @!P0 BRA `(.L_x_901) ;  /* 0xfffffffc00f08947 */ /* 0x001fea000383ffff */
[----:B------:R-:W-:Y:S05]  /*e470*/  BSYNC.RECONVERGENT B1 ;  /* 0x0000000000017941 */ /* 0x000fea0003800200 */
.L_x_900:
[----:B------:R-:W-:-:S04]  /*e480*/  IADD3 R46, PT, PT, R46, 0x4, RZ ;  /* 0x000000042e2e7810 */ /* 0x000fc80007ffe0ff */
[----:B------:R-:W-:-:S13]  /*e490*/  ISETP.NE.AND P0, PT, R46, R15, PT ;  /* 0x0000000f2e00720c */ /* 0x000fda0003f05270 */
[----:B------:R-:W-:Y:S05]  /*e4a0*/  @P0 BRA `(.L_x_902) ;  /* 0xfffffff400f40947 */ /* 0x000fea000383ffff */
.L_x_789:
[----:B------:R-:W-:Y:S05]  /*e4b0*/  BSYNC B6 ;  /* 0x0000000000067941 */ /* 0x000fea0003800000 */
.L_x_788:
[----:B------:R-:W-:Y:S05]  /*e4c0*/  BRA `(.L_x_786) ;  /* 0x0000001000107947 */ /* 0x000fea0003800000 */
.L_x_787:
[----:B------:R-:W-:-:S13]  /*e4d0*/  ISETP.LT.OR P0, PT, R13, R12, P0 ;  /* 0x0000000c0d00720c */ /* 0x000fda0000701670 */
[----:B------:R-:W-:Y:S05]  /*e4e0*/  @P0 BRA `(.L_x_786) ;  /* 0x0000001000080947 */ /* 0x000fea0003800000 */
[----:B------:R-:W0:Y:S01]  /*e4f0*/  LDCU UR4, c[0x0][0x3f8] ;  /* 0x00007f00ff0477ac */ /* 0x000e220008000800 */
        /* <DEDUP_REMOVED lines=10> */
[----:B0-----:R-:W-:-:S04]  /*e5a0*/  IMAD R38, R20, UR4, R39 ;  /* 0x0000000414267c24 */ /* 0x001fc8000f8e0227 */
[----:B------:R-:W-:Y:S01]  /*e5b0*/  IMAD R49, R21, R38, RZ ;  /* 0x0000002615317224 */ /* 0x000fe200078e02ff */
[----:B------:R-:W-:Y:S06]  /*e5c0*/  @!P0 BRA `(.L_x_904) ;  /* 0x0000000400ac8947 */ /* 0x000fec0003800000 */
[----:B------:R-:W0:Y:S01]  /*e5d0*/  S2UR UR6, SR_CgaCtaId ;  /* 0x00000000000679c3 */ /* 0x000e220000008800 */
[----:B------:R-:W-:Y:S01]  /*e5e0*/  UMOV UR4, 0x400 ;  /* 0x0000040000047882 */ /* 0x000fe20000000000 */
[----:B------:R-:W-:Y:S01]  /*e5f0*/  IADD3 R52, PT, PT, R49, R12, RZ ;  /* 0x0000000c31347210 */ /* 0x000fe20007ffe0ff */
[----:B------:R-:W-:Y:S01]  /*e600*/  BSSY.RECONVERGENT B6, `(.L_x_905) ;  /* 0x0000008000067945 */ /* 0x000fe20003800200 */
[----:B------:R-:W-:Y:S01]  /*e610*/  ISETP.NE.AND P0, PT, R24, 0x1, PT ;  /* 0x000000011800780c */ /* 0x000fe20003f05270 */
[----:B0-----:R-:W-:-:S06]  /*e620*/  ULEA UR4, UR6, UR4, 0x18 ;  /* 0x0000000406047291 */ /* 0x001fcc000f8ec0ff */
[----:B------:R-:W-:-:S07]  /*e630*/  LEA R54, R52, UR4, 0x2 ;  /* 0x0000000434367c11 */ /* 0x000fce000f8e10ff */
.L_x_906:
[----:B------:R-:W0:Y:S02]  /*e640*/  LDS R30, [R54+-0x4] ;  /* 0xfffffc00361e7984 */ /* 0x000e240000000800 */
[----:B0-----:R-:W-:-:S05]  /*e650*/  FADD R31, R30, 1 ;  /* 0x3f8000001e1f7421 */ /* 0x001fca0000000000 */
[----:B------:R-:W0:Y:S02]  /*e660*/  ATOMS.CAST.SPIN P1, [R54+-0x4], R30, R31 ;  /* 0xfffffc1e3600758d */ /* 0x000e24000182001f */
[----:B0-----:R-:W-:Y:S05]  /*e670*/  @!P1 BRA `(.L_x_906) ;  /* 0xfffffffc00f09947 */ /* 0x001fea000383ffff */
[----:B------:R-:W-:Y:S05]  /*e680*/  BSYNC.RECONVERGENT B6 ;  /* 0x0000000000067941 */ /* 0x000fea0003800200 */
.L_x_905:
[----:B------:R-:W-:Y:S01]  /*e690*/  BSSY.RECONVERGENT B6, `(.L_x_907) ;  /* 0x0000006000067945 */ /* 0x000fe20003800200 */
[----:B------:R-:W-:-:S07]  /*e6a0*/  LEA R52, R52, UR7, 0x2 ;  /* 0x0000000734347c11 */ /* 0x000fce000f8e10ff */
.L_x_908:
[----:B------:R-:W0:Y:S02]  /*e6b0*/  LDS R30, [R52+-0x4] ;  /* 0xfffffc00341e7984 */ /* 0x000e240000000800 */
[----:B0-----:R-:W-:-:S05]  /*e6c0*/  FADD R31, R11, R30 ;  /* 0x0000001e0b1f7221 */ /* 0x001fca0000000000 */
[----:B------:R-:W0:Y:S02]  /*e6d0*/  ATOMS.CAST.SPIN P1, [R52+-0x4], R30, R31 ;  /* 0xfffffc1e3400758d */ /* 0x000e24000182001f */
[----:B0-----:R-:W-:Y:S05]  /*e6e0*/  @!P1 BRA `(.L_x_908) ;  /* 0xfffffffc00f09947 */ /* 0x001fea000383ffff */
[----:B------:R-:W-:Y:S05]  /*e6f0*/  BSYNC.RECONVERGENT B6 ;  /* 0x0000000000067941 */ /* 0x000fea0003800200 */
.L_x_907:
[----:B------:R-:W0:Y:S01]  /*e700*/  LDC R55, c[0x0][0x3b8] ;  /* 0x0000ee00ff377b82 */ /* 0x000e220000000800 */
[----:B------:R-:W-:Y:S01]  /*e710*/  BSSY.RECONVERGENT B6, `(.L_x_909) ;  /* 0x0000006000067945 */ /* 0x000fe20003800200 */
[----:B0-----:R-:W-:-:S07]  /*e720*/  IMAD R50, R55, 0xc, R52 ;  /* 0x0000000c37327824 */ /* 0x001fce00078e0234 */
.L_x_910:
[----:B------:R-:W0:Y:S02]  /*e730*/  LDS R30, [R50+-0x4] ;  /* 0xfffffc00321e7984 */ /* 0x000e240000000800 */
[----:B0-----:R-:W-:-:S05]  /*e740*/  FADD R31, R53, R30 ;  /* 0x0000001e351f7221 */ /* 0x001fca0000000000 */
[----:B------:R-:W0:Y:S02]  /*e750*/  ATOMS.CAST.SPIN P1, [R50+-0x4], R30, R31 ;  /* 0xfffffc1e3200758d */ /* 0x000e24000182001f */
[----:B0-----:R-:W-:Y:S05]  /*e760*/  @!P1 BRA `(.L_x_910) ;  /* 0xfffffffc00f09947 */ /* 0x001fea000383ffff */
[----:B------:R-:W-:Y:S05]  /*e770*/  BSYNC.RECONVERGENT B6 ;  /* 0x0000000000067941 */ /* 0x000fea0003800200 */
.L_x_909:
[----:B------:R-:W-:Y:S01]  /*e780*/  BSSY.RECONVERGENT B6, `(.L_x_911) ;  /* 0x0000006000067945 */ /* 0x000fe20003800200 */
[----:B------:R-:W-:-:S07]  /*e790*/  LEA R48, R55, R52, 0x3 ;  /* 0x0000003437307211 */ /* 0x000fce00078e18ff */
.L_x_912:
[----:B------:R-:W0:Y:S02]  /*e7a0*/  LDS R30, [R48+-0x4] ;  /* 0xfffffc00301e7984 */ /* 0x000e240000000800 */
[----:B0-----:R-:W-:-:S05]  /*e7b0*/  FADD R31, R51, R30 ;  /* 0x0000001e331f7221 */ /* 0x001fca0000000000 */
[----:B------:R-:W0:Y:S02]  /*e7c0*/  ATOMS.CAST.SPIN P1, [R48+-0x4], R30, R31 ;  /* 0xfffffc1e3000758d */ /* 0x000e24000182001f */
[----:B0-----:R-:W-:Y:S05]  /*e7d0*/  @!P1 BRA `(.L_x_912) ;  /* 0xfffffffc00f09947 */ /* 0x001fea000383ffff */
[----:B------:R-:W-:Y:S05]  /*e7e0*/  BSYNC.RECONVERGENT B6 ;  /* 0x0000000000067941 */ /* 0x000fea0003800200 */
.L_x_911:
[----:B------:R-:W-:Y:S01]  /*e7f0*/  BSSY.RECONVERGENT B6, `(.L_x_913) ;  /* 0x0000006000067945 */ /* 0x000fe20003800200 */
[----:B------:R-:W-:-:S07]  /*e800*/  LEA R38, R55, R54, 0x3 ;  /* 0x0000003637267211 */ /* 0x000fce00078e18ff */
.L_x_914:
[----:B------:R-:W0:Y:S02]  /*e810*/  LDS R30, [R38+-0x4] ;  /* 0xfffffc00261e7984 */ /* 0x000e240000000800 */
[----:B0-----:R-:W-:-:S05]  /*e820*/  FADD R31, R47, R30 ;  /* 0x0000001e2f1f7221 */ /* 0x001fca0000000000 */
[----:B------:R-:W0:Y:S02]  /*e830*/  ATOMS.CAST.SPIN P1, [R38+-0x4], R30, R31 ;  /* 0xfffffc1e2600758d */ /* 0x000e24000182001f */
[----:B0-----:R-:W-:Y:S05]  /*e840*/  @!P1 BRA `(.L_x_914) ;  /* 0xfffffffc00f09947 */ /* 0x001fea000383ffff */
[----:B------:R-:W-:Y:S05]  /*e850*/  BSYNC.RECONVERGENT B6 ;  /* 0x0000000000067941 */ /* 0x000fea0003800200 */
.L_x_913:
[----:B------:R-:W-:Y:S01]  /*e860*/  MOV R46, R17 ;  /* 0x00000011002e7202 */ /* 0x000fe20000000f00 */
[----:B------:R-:W-:Y:S06]  /*e870*/  @!P0 BRA `(.L_x_904) ;  /* 0x0000000400008947 */ /* 0x000fec0003800000 */
[----:B------:R-:W-:Y:S01]  /*e880*/  BSSY.RECONVERGENT B6, `(.L_x_915) ;  /* 0x0000006000067945 */ /* 0x000fe20003800200 */
[----:B------:R-:W-:-:S13]  /*e890*/  ISETP.NE.AND P0, PT, R24, 0x2, PT ;  /* 0x000000021800780c */ /* 0x000fda0003f05270 */
.L_x_916:
[----:B------:R-:W0:Y:S02]  /*e8a0*/  LDS R30, [R54] ;  /* 0x00000000361e7984 */ /* 0x000e240000000800 */
[----:B0-----:R-:W-:-:S05]  /*e8b0*/  FADD R31, R30, 1 ;  /* 0x3f8000001e1f7421 */ /* 0x001fca0000000000 */
[----:B------:R-:W0:Y:S02]  /*e8c0*/  ATOMS.CAST.SPIN P1, [R54], R30, R31 ;  /* 0x0000001e3600758d */ /* 0x000e24000182001f */
[----:B0-----:R-:W-:Y:S05]  /*e8d0*/  @!P1 BRA `(.L_x_916) ;  /* 0xfffffffc00f09947 */ /* 0x001fea000383ffff */
[----:B------:R-:W-:Y:S05]  /*e8e0*/  BSYNC.RECONVERGENT B6 ;  /* 0x0000000000067941 */ /* 0x000fea0003800200 */
.L_x_915:
[----:B------:R-:W-:Y:S01]  /*e8f0*/  BSSY.RECONVERGENT B6, `(.L_x_917) ;  /* 0x0000005000067945 */ /* 0x000fe20003800200 */
.L_x_918:
[----:B------:R-:W0:Y:S02]  /*e900*/  LDS R30, [R52] ;  /* 0x00000000341e7984 */ /* 0x000e240000000800 */
[----:B0-----:R-:W-:-:S05]  /*e910*/  FADD R31, R11, R30 ;  /* 0x0000001e0b1f7221 */ /* 0x001fca0000000000 */
[----:B------:R-:W0:Y:S02]  /*e920*/  ATOMS.CAST.SPIN P1, [R52], R30, R31 ;  /* 0x0000001e3400758d */ /* 0x000e24000182001f */
[----:B0-----:R-:W-:Y:S05]  /*e930*/  @!P1 BRA `(.L_x_918) ;  /* 0xfffffffc00f09947 */ /* 0x001fea000383ffff */
[----:B------:R-:W-:Y:S05]  /*e940*/  BSYNC.RECONVERGENT B6 ;  /* 0x0000000000067941 */ /* 0x000fea0003800200 */
.L_x_917:
[----:B------:R-:W-:Y:S01]  /*e950*/  BSSY.RECONVERGENT B6, `(.L_x_919) ;  /* 0x0000005000067945 */ /* 0x000fe20003800200 */
.L_x_920:
[----:B------:R-:W0:Y:S02]  /*e960*/  LDS R30, [R50] ;  /* 0x00000000321e7984 */ /* 0x000e240000000800 */
[----:B0-----:R-:W-:-:S05]  /*e970*/  FADD R31, R53, R30 ;  /* 0x0000001e351f7221 */ /* 0x001fca0000000000 */
[----:B------:R-:W0:Y:S02]  /*e980*/  ATOMS.CAST.SPIN P1, [R50], R30, R31 ;  /* 0x0000001e3200758d */ /* 0x000e24000182001f */
[----:B0-----:R-:W-:Y:S05]  /*e990*/  @!P1 BRA `(.L_x_920) ;  /* 0xfffffffc00f09947 */ /* 0x001fea000383ffff */
[----:B------:R-:W-:Y:S05]  /*e9a0*/  BSYNC.RECONVERGENT B6 ;  /* 0x0000000000067941 */ /* 0x000fea0003800200 */
.L_x_919:
[----:B------:R-:W-:Y:S01]  /*e9b0*/  BSSY.RECONVERGENT B6, `(.L_x_921) ;  /* 0x0000005000067945 */ /* 0x000fe20003800200 */
.L_x_922:
[----:B------:R-:W0:Y:S02]  /*e9c0*/  LDS R30, [R48] ;  /* 0x00000000301e7984 */ /* 0x000e240000000800 */
[----:B0-----:R-:W-:-:S05]  /*e9d0*/  FADD R31, R51, R30 ;  /* 0x0000001e331f7221 */ /* 0x001fca0000000000 */
[----:B------:R-:W0:Y:S02]  /*e9e0*/  ATOMS.CAST.SPIN P1, [R48], R30, R31 ;  /* 0x0000001e3000758d */ /* 0x000e24000182001f */
[----:B0-----:R-:W-:Y:S05]  /*e9f0*/  @!P1 BRA `(.L_x_922) ;  /* 0xfffffffc00f09947 */ /* 0x001fea000383ffff */
[----:B------:R-:W-:Y:S05]  /*ea00*/  BSYNC.RECONVERGENT B6 ;  /* 0x0000000000067941 */ /* 0x000fea0003800200 */
.L_x_921:
[----:B------:R-:W-:Y:S01]  /*ea10*/  BSSY.RECONVERGENT B6, `(.L_x_923) ;  /* 0x0000005000067945 */ /* 0x000fe20003800200 */
.L_x_924:
[----:B------:R-:W0:Y:S02]  /*ea20*/  LDS R30, [R38] ;  /* 0x00000000261e7984 */ /* 0x000e240000000800 */
[----:B0-----:R-:W-:-:S05]  /*ea30*/  FADD R31, R47, R30 ;  /* 0x0000001e2f1f7221 */ /* 0x001fca0000000000 */
[----:B------:R-:W0:Y:S02]  /*ea40*/  ATOMS.CAST.SPIN P1, [R38], R30, R31 ;  /* 0x0000001e2600758d */ /* 0x000e24000182001f */
[----:B0-----:R-:W-:Y:S05]  /*ea50*/  @!P1 BRA `(.L_x_924) ;  /* 0xfffffffc00f09947 */ /* 0x001fea000383ffff */
[----:B------:R-:W-:Y:S05]  /*ea60*/  BSYNC.RECONVERGENT B6 ;  /* 0x0000000000067941 */ /* 0x000fea0003800200 */
.L_x_923:
[----:B------:R-:W-:Y:S01]  /*ea70*/  MOV R46, R18 ;  /* 0x00000012002e7202 */ /* 0x000fe20000000f00 */
[----:B------:R-:W-:Y:S06]  /*ea80*/  @!P0 BRA `(.L_x_904) ;  /* 0x00000000007c8947 */ /* 0x000fec0003800000 */
[----:B------:R-:W-:Y:S01]  /*ea90*/  BSSY.RECONVERGENT B6, `(.L_x_925) ;  /* 0x0000005000067945 */ /* 0x000fe20003800200 */
.L_x_926:
[----:B------:R-:W0:Y:S02]  /*eaa0*/  LDS R30, [R54+0x4] ;  /* 0x00000400361e7984 */ /* 0x000e240000000800 */
[----:B0-----:R-:W-:-:S05]  /*eab0*/  FADD R31, R30, 1 ;  /* 0x3f8000001e1f7421 */ /* 0x001fca0000000000 */
[----:B------:R-:W0:Y:S02]  /*eac0*/  ATOMS.CAST.SPIN P0, [R54+0x4], R30, R31 ;  /* 0x0000041e3600758d */ /* 0x000e24000180001f */
[----:B0-----:R-:W-:Y:S05]  /*ead0*/  @!P0 BRA `(.L_x_926) ;  /* 0xfffffffc00f08947 */ /* 0x001fea000383ffff */
[----:B------:R-:W-:Y:S05]  /*eae0*/  BSYNC.RECONVERGENT B6 ;  /* 0x0000000000067941 */ /* 0x000fea0003800200 */
.L_x_925:
[----:B------:R-:W-:Y:S01]  /*eaf0*/  BSSY.RECONVERGENT B6, `(.L_x_927) ;  /* 0x0000005000067945 */ /* 0x000fe20003800200 */
.L_x_928:
[----:B------:R-:W0:Y:S02]  /*eb00*/  LDS R30, [R52+0x4] ;  /* 0x00000400341e7984 */ /* 0x000e240000000800 */
[----:B0-----:R-:W-:-:S05]  /*eb10*/  FADD R31, R11, R30 ;  /* 0x0000001e0b1f7221 */ /* 0x001fca0000000000 */
[----:B------:R-:W0:Y:S02]  /*eb20*/  ATOMS.CAST.SPIN P0, [R52+0x4], R30, R31 ;  /* 0x0000041e3400758d */ /* 0x000e24000180001f */
[----:B0-----:R-:W-:Y:S05]  /*eb30*/  @!P0 BRA `(.L_x_928) ;  /* 0xfffffffc00f08947 */ /* 0x001fea000383ffff */
[----:B------:R-:W-:Y:S05]  /*eb40*/  BSYNC.RECONVERGENT B6 ;  /* 0x0000000000067941 */ /* 0x000fea0003800200 */
.L_x_927:
[----:B------:R-:W-:Y:S01]  /*eb50*/  BSSY.RECONVERGENT B6, `(.L_x_929) ;  /* 0x0000005000067945 */ /* 0x000fe20003800200 */
.L_x_930:
[----:B------:R-:W0:Y:S02]  /*eb60*/  LDS R30, [R50+0x4] ;  /* 0x00000400321e7984 */ /* 0x000e240000000800 */
[----:B0-----:R-:W-:-:S05]  /*eb70*/  FADD R31, R53, R30 ;  /* 0x0000001e351f7221 */ /* 0x001fca0000000000 */
[----:B------:R-:W0:Y:S02]  /*eb80*/  ATOMS.CAST.SPIN P0, [R50+0x4], R30, R31 ;  /* 0x0000041e3200758d */ /* 0x000e24000180001f */
[----:B0-----:R-:W-:Y:S05]  /*eb90*/  @!P0 BRA `(.L_x_930) ;  /* 0xfffffffc00f08947 */ /* 0x001fea000383ffff */
[----:B------:R-:W-:Y:S05]  /*eba0*/  BSYNC.RECONVERGENT B6 ;  /* 0x0000000000067941 */ /* 0x000fea0003800200 */
.L_x_929:
[----:B------:R-:W-:Y:S01]  /*ebb0*/  BSSY.RECONVERGENT B6, `(.L_x_931) ;  /* 0x0000005000067945 */ /* 0x000fe20003800200 */
.L_x_932:
[----:B------:R-:W0:Y:S02]  /*ebc0*/  LDS R30, [R48+0x4] ;  /* 0x00000400301e7984 */ /* 0x000e240000000800 */
[----:B0-----:R-:W-:-:S05]  /*ebd0*/  FADD R31, R51, R30 ;  /* 0x0000001e331f7221 */ /* 0x001fca0000000000 */
[----:B------:R-:W0:Y:S02]  /*ebe0*/  ATOMS.CAST.SPIN P0, [R48+0x4], R30, R31 ;  /* 0x0000041e3000758d */ /* 0x000e24000180001f */
[----:B0-----:R-:W-:Y:S05]  /*ebf0*/  @!P0 BRA `(.L_x_932) ;  /* 0xfffffffc00f08947 */ /* 0x001fea000383ffff */
[----:B------:R-:W-:Y:S05]  /*ec00*/  BSYNC.RECONVERGENT B6 ;  /* 0x0000000000067941 */ /* 0x000fea0003800200 */
.L_x_931:
[----:B------:R-:W-:Y:S01]  /*ec10*/  BSSY.RECONVERGENT B6, `(.L_x_933) ;  /* 0x0000005000067945 */ /* 0x000fe20003800200 */
.L_x_934:
[----:B------:R-:W0:Y:S02]  /*ec20*/  LDS R30, [R38+0x4] ;  /* 0x00000400261e7984 */ /* 0x000e240000000800 */
[----:B0-----:R-:W-:-:S05]  /*ec30*/  FADD R31, R47, R30 ;  /* 0x0000001e2f1f7221 */ /* 0x001fca0000000000 */
[----:B------:R-:W0:Y:S02]  /*ec40*/  ATOMS.CAST.SPIN P0, [R38+0x4], R30, R31 ;  /* 0x0000041e2600758d */ /* 0x000e24000180001f */
[----:B0-----:R-:W-:Y:S05]  /*ec50*/  @!P0 BRA `(.L_x_934) ;  /* 0xfffffffc00f08947 */ /* 0x001fea000383ffff */
[----:B------:R-:W-:Y:S05]  /*ec60*/  BSYNC.RECONVERGENT B6 ;  /* 0x0000000000067941 */ /* 0x000fea0003800200 */
.L_x_933:
[----:B------:R-:W-:-:S07]  /*ec70*/  MOV R46, R19 ;  /* 0x00000013002e7202 */ /* 0x000fce0000000f00 */
.L_x_904:
[----:B------:R-:W-:Y:S05]  /*ec80*/  BSYNC.RECONVERGENT B1 ;  /* 0x0000000000017941 */ /* 0x000fea0003800200 */
.L_x_903:
[----:B------:R-:W-:-:S13]  /*ec90*/  ISETP.GE.U32.AND P0, PT, R16, 0x3, PT ;  /* 0x000000031000780c */ /* 0x000fda0003f06070 */
[----:B------:R-:W-:Y:S05]  /*eca0*/  @!P0 BRA `(.L_x_786) ;  /* 0x0000000800188947 */ /* 0x000fea0003800000 */
[----:B------:R-:W0:Y:S01]  /*ecb0*/  S2R R31, SR_CgaCtaId ;  /* 0x00000000001f7919 */ /* 0x000e220000008800 */
[----:B------:R-:W-:-:S04]  /*ecc0*/  MOV R38, 0x400 ;  /* 0x0000040000267802 */ /* 0x000fc80000000f00 */
[----:B0-----:R-:W-:-:S07]  /*ecd0*/  LEA R38, R31, R38, 0x18 ;  /* 0x000000261f267211 */ /* 0x001fce00078ec0ff */
.L_x_975:
[----:B------:R-:W-:Y:S01]  /*ece0*/  IADD3 R57, PT, PT, R49, R46, RZ ;  /* 0x0000002e31397210 */ /* 0x000fe20007ffe0ff */
[----:B------:R-:W-:Y:S05]  /*ecf0*/  YIELD ;  /* 0x0000000000007946 */ /* 0x000fea0003800000 */
[----:B------:R-:W-:Y:S01]  /*ed00*/  BSSY.RECONVERGENT B1, `(.L_x_935) ;  /* 0x0000006000017945 */ /* 0x000fe20003800200 */
[----:B------:R-:W-:-:S07]  /*ed10*/  LEA R55, R57, R38, 0x2 ;  /* 0x0000002639377211 */ /* 0x000fce00078e10ff */
.L_x_936:
[----:B------:R-:W0:Y:S02]  /*ed20*/  LDS R30, [R55+-0x4] ;  /* 0xfffffc00371e7984 */ /* 0x000e240000000800 */
[----:B0-----:R-:W-:-:S05]  /*ed30*/  FADD R31, R30, 1 ;  /* 0x3f8000001e1f7421 */ /* 0x001fca0000000000 */
[----:B------:R-:W0:Y:S02]  /*ed40*/  ATOMS.CAST.SPIN P0, [R55+-0x4], R30, R31 ;  /* 0xfffffc1e3700758d */ /* 0x000e24000180001f */
[----:B0-----:R-:W-:Y:S05]  /*ed50*/  @!P0 BRA `(.L_x_936) ;  /* 0xfffffffc00f08947 */ /* 0x001fea000383ffff */
[----:B------:R-:W-:Y:S05]  /*ed60*/  BSYNC.RECONVERGENT B1 ;  /* 0x0000000000017941 */ /* 0x000fea0003800200 */
.L_x_935:
[----:B------:R-:W-:Y:S01]  /*ed70*/  BSSY.RECONVERGENT B1, `(.L_x_937) ;  /* 0x0000006000017945 */ /* 0x000fe20003800200 */
[----:B------:R-:W-:-:S07]  /*ed80*/  LEA R54, R57, UR7, 0x2 ;  /* 0x0000000739367c11 */ /* 0x000fce000f8e10ff */
.L_x_938:
[----:B------:R-:W0:Y:S02]  /*ed90*/  LDS R30, [R54+-0x4] ;  /* 0xfffffc00361e7984 */ /* 0x000e240000000800 */
[----:B0-----:R-:W-:-:S05]  /*eda0*/  FADD R31, R11, R30 ;  /* 0x0000001e0b1f7221 */ /* 0x001fca0000000000 */
[----:B------:R-:W0:Y:S02]  /*edb0*/  ATOMS.CAST.SPIN P0, [R54+-0x4], R30, R31 ;  /* 0xfffffc1e3600758d */ /* 0x000e24000180001f */
[----:B0-----:R-:W-:Y:S05]  /*edc0*/  @!P0 BRA `(.L_x_938) ;  /* 0xfffffffc00f08947 */ /* 0x001fea000383ffff */
[----:B------:R-:W-:Y:S05]  /*edd0*/  BSYNC.RECONVERGENT B1 ;  /* 0x0000000000017941 */ /* 0x000fea0003800200 */
.L_x_937:
[----:B------:R-:W0:Y:S01]  /*ede0*/  LDC R57, c[0x0][0x3b8] ;  /* 0x0000ee00ff397b82 */ /* 0x000e220000000800 */
[----:B------:R-:W-:Y:S01]  /*edf0*/  BSSY.RECONVERGENT B1, `(.L_x_939) ;  /* 0x0000006000017945 */ /* 0x000fe20003800200 */
[----:B0-----:R-:W-:-:S07]  /*ee00*/  IMAD R52, R57, 0xc, R54 ;  /* 0x0000000c39347824 */ /* 0x001fce00078e0236 */
.L_x_940:
[----:B------:R-:W0:Y:S02]  /*ee10*/  LDS R30, [R52+-0x4] ;  /* 0xfffffc00341e7984 */ /* 0x000e240000000800 */
[----:B0-----:R-:W-:-:S05]  /*ee20*/  FADD R31, R53, R30 ;  /* 0x0000001e351f7221 */ /* 0x001fca0000000000 */
[----:B------:R-:W0:Y:S02]  /*ee30*/  ATOMS.CAST.SPIN P0, [R52+-0x4], R30, R31 ;  /* 0xfffffc1e3400758d */ /* 0x000e24000180001f */
[----:B0-----:R-:W-:Y:S05]  /*ee40*/  @!P0 BRA `(.L_x_940) ;  /* 0xfffffffc00f08947 */ /* 0x001fea000383ffff */
[----:B------:R-:W-:Y:S05]  /*ee50*/  BSYNC.RECONVERGENT B1 ;  /* 0x0000000000017941 */ /* 0x000fea0003800200 */
.L_x_939:
[----:B------:R-:W-:Y:S01]  /*ee60*/  BSSY.RECONVERGENT B1, `(.L_x_941) ;  /* 0x0000006000017945 */ /* 0x000fe20003800200 */
[----:B------:R-:W-:-:S07]  /*ee70*/  LEA R50, R57, R54, 0x3 ;  /* 0x0000003639327211 */ /* 0x000fce00078e18ff */
.L_x_942:
[----:B------:R-:W0:Y:S02]  /*ee80*/  LDS R30, [R50+-0x4] ;  /* 0xfffffc00321e7984 */ /* 0x000e240000000800 */
[----:B0-----:R-:W-:-:S05]  /*ee90*/  FADD R31, R51, R30 ;  /* 0x0000001e331f7221 */ /* 0x001fca0000000000 */
[----:B------:R-:W0:Y:S02]  /*eea0*/  ATOMS.CAST.SPIN P0, [R50+-0x4], R30, R31 ;  /* 0xfffffc1e3200758d */ /* 0x000e24000180001f */
[----:B0-----:R-:W-:Y:S05]  /*eeb0*/  @!P0 BRA `(.L_x_942) ;  /* 0xfffffffc00f08947 */ /* 0x001fea000383ffff */
[----:B------:R-:W-:Y:S05]  /*eec0*/  BSYNC.RECONVERGENT B1 ;  /* 0x0000000000017941 */ /* 0x000fea0003800200 */
.L_x_941:
[----:B------:R-:W-:Y:S01]  /*eed0*/  BSSY.RECONVERGENT B1, `(.L_x_943) ;  /* 0x0000006000017945 */ /* 0x000fe20003800200 */
[----:B------:R-:W-:-:S07]  /*eee0*/  LEA R48, R57, R55, 0x3 ;  /* 0x0000003739307211 */ /* 0x000fce00078e18ff */
.L_x_944:
[----:B------:R-:W0:Y:S02]  /*eef0*/  LDS R30, [R48+-0x4] ;  /* 0xfffffc00301e7984 */ /* 0x000e240000000800 */
[----:B0-----:R-:W-:-:S05]  /*ef00*/  FADD R31, R47, R30 ;  /* 0x0000001e2f1f7221 */ /* 0x001fca0000000000 */
[----:B------:R-:W0:Y:S02]  /*ef10*/  ATOMS.CAST.SPIN P0, [R48+-0x4], R30, R31 ;  /* 0xfffffc1e3000758d */ /* 0x000e24000180001f */
[----:B0-----:R-:W-:Y:S05]  /*ef20*/  @!P0 BRA `(.L_x_944) ;  /* 0xfffffffc00f08947 */ /* 0x001fea000383ffff */
[----:B------:R-:W-:Y:S05]  /*ef30*/  BSYNC.RECONVERGENT B1 ;  /* 0x0000000000017941 */ /* 0x000fea0003800200 */
.L_x_943:
[----:B------:R-:W-:Y:S01]  /*ef40*/  BSSY.RECONVERGENT B1, `(.L_x_945) ;  /* 0x0000005000017945 */ /* 0x000fe20003800200 */
.L_x_946:
[----:B------:R-:W0:Y:S02]  /*ef50*/  LDS R30, [R55] ;  /* 0x00000000371e7984 */ /* 0x000e240000000800 */
[----:B0-----:R-:W-:-:S05]  /*ef60*/  FADD R31, R30, 1 ;  /* 0x3f8000001e1f7421 */ /* 0x001fca0000000000 */
[----:B------:R-:W0:Y:S02]  /*ef70*/  ATOMS.CAST.SPIN P0, [R55], R30, R31 ;  /* 0x0000001e3700758d */ /* 0x000e24000180001f */
[----:B0-----:R-:W-:Y:S05]  /*ef80*/  @!P0 BRA `(.L_x_946) ;  /* 0xfffffffc00f08947 */ /* 0x001fea000383ffff */
[----:B------:R-:W-:Y:S05]  /*ef90*/  BSYNC.RECONVERGENT B1 ;  /* 0x0000000000017941 */ /* 0x000fea0003800200 */
.L_x_945:
[----:B------:R-:W-:Y:S01]  /*efa0*/  BSSY.RECONVERGENT B1, `(.L_x_947) ;  /* 0x0000005000017945 */ /* 0x000fe20003800200 */
.L_x_948:
[----:B------:R-:W0:Y:S02]  /*efb0*/  LDS R30, [R54] ;  /* 0x00000000361e7984 */ /* 0x000e240000000800 */
[----:B0-----:R-:W-:-:S05]  /*efc0*/  FADD R31, R11, R30 ;  /* 0x0000001e0b1f7221 */ /* 0x001fca0000000000 */
[----:B------:R-:W0:Y:S02]  /*efd0*/  ATOMS.CAST.SPIN P0, [R54], R30, R31 ;  /* 0x0000001e3600758d */ /* 0x000e24000180001f */
[----:B0-----:R-:W-:Y:S05]  /*efe0*/  @!P0 BRA `(.L_x_948) ;  /* 0xfffffffc00f08947 */ /* 0x001fea000383ffff */
[----:B------:R-:W-:Y:S05]  /*eff0*/  BSYNC.RECONVERGENT B1 ;  /* 0x0000000000017941 */ /* 0x000fea0003800200 */
.L_x_947:
[----:B------:R-:W-:Y:S01]  /*f000*/  BSSY.RECONVERGENT B1, `(.L_x_949) ;  /* 0x0000005000017945 */ /* 0x000fe20003800200 */
.L_x_950:
[----:B------:R-:W0:Y:S02]  /*f010*/  LDS R30, [R52] ;  /* 0x00000000341e7984 */ /* 0x000e240000000800 */
[----:B0-----:R-:W-:-:S05]  /*f020*/  FADD R31, R53, R30 ;  /* 0x0000001e351f7221 */ /* 0x001fca0000000000 */
[----:B------:R-:W0:Y:S02]  /*f030*/  ATOMS.CAST.SPIN P0, [R52], R30, R31 ;  /* 0x0000001e3400758d */ /* 0x000e24000180001f */
[----:B0-----:R-:W-:Y:S05]  /*f040*/  @!P0 BRA `(.L_x_950) ;  /* 0xfffffffc00f08947 */ /* 0x001fea000383ffff */
[----:B------:R-:W-:Y:S05]  /*f050*/  BSYNC.RECONVERGENT B1 ;  /* 0x0000000000017941 */ /* 0x000fea0003800200 */
.L_x_949:
[----:B------:R-:W-:Y:S01]  /*f060*/  BSSY.RECONVERGENT B1, `(.L_x_951) ;  /* 0x0000005000017945 */ /* 0x000fe20003800200 */
.L_x_952:
[----:B------:R-:W0:Y:S02]  /*f070*/  LDS R30, [R50] ;  /* 0x00000000321e7984 */ /* 0x000e240000000800 */
[----:B0-----:R-:W-:-:S05]  /*f080*/  FADD R31, R51, R30 ;  /* 0x0000001e331f7221 */ /* 0x001fca0000000000 */
[----:B------:R-:W0:Y:S02]  /*f090*/  ATOMS.CAST.SPIN P0, [R50], R30, R31 ;  /* 0x0000001e3200758d */ /* 0x000e24000180001f */
[----:B0-----:R-:W-:Y:S05]  /*f0a0*/  @!P0 BRA `(.L_x_952) ;  /* 0xfffffffc00f08947 */ /* 0x001fea000383ffff */
[----:B------:R-:W-:Y:S05]  /*f0b0*/  BSYNC.RECONVERGENT B1 ;  /* 0x0000000000017941 */ /* 0x000fea0003800200 */
.L_x_951:
[----:B------:R-:W-:Y:S01]  /*f0c0*/  BSSY.RECONVERGENT B1, `(.L_x_953) ;  /* 0x0000005000017945 */ /* 0x000fe20003800200 */
.L_x_954:
[----:B------:R-:W0:Y:S02]  /*f0d0*/  LDS R30, [R48] ;  /* 0x00000000301e7984 */ /* 0x000e240000000800 */
[----:B0-----:R-:W-:-:S05]  /*f0e0*/  FADD R31, R47, R30 ;  /* 0x0000001e2f1f7221 */ /* 0x001fca0000000000 */
[----:B------:R-:W0:Y:S02]  /*f0f0*/  ATOMS.CAST.SPIN P0, [R48], R30, R31 ;  /* 0x0000001e3000758d */ /* 0x000e24000180001f */
[----:B0-----:R-:W-:Y:S05]  /*f100*/  @!P0 BRA `(.L_x_954) ;  /* 0xfffffffc00f08947 */ /* 0x001fea000383ffff */
[----:B------:R-:W-:Y:S05]  /*f110*/  BSYNC.RECONVERGENT B1 ;  /* 0x0000000000017941 */ /* 0x000fea0003800200 */
.L_x_953:
[----:B------:R-:W-:Y:S01]  /*f120*/  BSSY.RECONVERGENT B1, `(.L_x_955) ;  /* 0x0000005000017945 */ /* 0x000fe20003800200 */
.L_x_956:
[----:B------:R-:W0:Y:S02]  /*f130*/  LDS R30, [R55+0x4] ;  /* 0x00000400371e7984 */ /* 0x000e240000000800 */
[----:B0-----:R-:W-:-:S05]  /*f140*/  FADD R31, R30, 1 ;  /* 0x3f8000001e1f7421 */ /* 0x001fca0000000000 */
[----:B------:R-:W0:Y:S02]  /*f150*/  ATOMS.CAST.SPIN P0, [R55+0x4], R30, R31 ;  /* 0x0000041e3700758d */ /* 0x000e24000180001f */
[----:B0-----:R-:W-:Y:S05]  /*f160*/  @!P0 BRA `(.L_x_956) ;  /* 0xfffffffc00f08947 */ /* 0x001fea000383ffff */
[----:B------:R-:W-:Y:S05]  /*f170*/  BSYNC.RECONVERGENT B1 ;  /* 0x0000000000017941 */ /* 0x000fea0003800200 */
.L_x_955:
[----:B------:R-:W-:Y:S01]  /*f180*/  BSSY.RECONVERGENT B1, `(.L_x_957) ;  /* 0x0000005000017945 */ /* 0x000fe20003800200 */
.L_x_958:
[----:B------:R-:W0:Y:S02]  /*f190*/  LDS R30, [R54+0x4] ;  /* 0x00000400361e7984 */ /* 0x000e240000000800 */
[----:B0-----:R-:W-:-:S05]  /*f1a0*/  FADD R31, R11, R30 ;  /* 0x0000001e0b1f7221 */ /* 0x001fca0000000000 */
[----:B------:R-:W0:Y:S02]  /*f1b0*/  ATOMS.CAST.SPIN P0, [R54+0x4], R30, R31 ;  /* 0x0000041e3600758d */ /* 0x000e24000180001f */
[----:B0-----:R-:W-:Y:S05]  /*f1c0*/  @!P0 BRA `(.L_x_958) ;  /* 0xfffffffc00f08947 */ /* 0x001fea000383ffff */
[----:B------:R-:W-:Y:S05]  /*f1d0*/  BSYNC.RECONVERGENT B1 ;  /* 0x0000000000017941 */ /* 0x000fea0003800200 */
.L_x_957:
[----:B------:R-:W-:Y:S01]  /*f1e0*/  BSSY.RECONVERGENT B1, `(.L_x_959) ;  /* 0x0000005000017945 */ /* 0x000fe20003800200 */
.L_x_960:
[----:B------:R-:W0:Y:S02]  /*f1f0*/  LDS R30, [R52+0x4] ;  /* 0x00000400341e7984 */ /* 0x000e240000000800 */
[----:B0-----:R-:W-:-:S05]  /*f200*/  FADD R31, R53, R30 ;  /* 0x0000001e351f7221 */ /* 0x001fca0000000000 */
[----:B------:R-:W0:Y:S02]  /*f210*/  ATOMS.CAST.SPIN P0, [R52+0x4], R30, R31 ;  /* 0x0000041e3400758d */ /* 0x000e24000180001f */
[----:B0-----:R-:W-:Y:S05]  /*f220*/  @!P0 BRA `(.L_x_960) ;  /* 0xfffffffc00f08947 */ /* 0x001fea000383ffff */
[----:B------:R-:W-:Y:S05]  /*f230*/  BSYNC.RECONVERGENT B1 ;  /* 0x0000000000017941 */ /* 0x000fea0003800200 */
.L_x_959:
[----:B------:R-:W-:Y:S01]  /*f240*/  BSSY.RECONVERGENT B1, `(.L_x_961) ;  /* 0x0000005000017945 */ /* 0x000fe20003800200 */
.L_x_962:
[----:B------:R-:W0:Y:S02]  /*f250*/  LDS R30, [R50+0x4] ;  /* 0x00000400321e7984 */ /* 0x000e240000000800 */
[----:B0-----:R-:W-:-:S05]  /*f260*/  FADD R31, R51, R30 ;  /* 0x0000001e331f7221 */ /* 0x001fca0000000000 */
[----:B------:R-:W0:Y:S02]  /*f270*/  ATOMS.CAST.SPIN P0, [R50+0x4], R30, R31 ;  /* 0x0000041e3200758d */ /* 0x000e24000180001f */
[----:B0-----:R-:W-:Y:S05]  /*f280*/  @!P0 BRA `(.L_x_962) ;  /* 0xfffffffc00f08947 */ /* 0x001fea000383ffff */
[----:B------:R-:W-:Y:S05]  /*f290*/  BSYNC.RECONVERGENT B1 ;  /* 0x0000000000017941 */ /* 0x000fea0003800200 */
.L_x_961:
[----:B------:R-:W-:Y:S01]  /*f2a0*/  BSSY.RECONVERGENT B1, `(.L_x_963) ;  /* 0x0000005000017945 */ /* 0x000fe20003800200 */
.L_x_964:
[----:B------:R-:W0:Y:S02]  /*f2b0*/  LDS R30, [R48+0x4] ;  /* 0x00000400301e7984 */ /* 0x000e240000000800 */
[----:B0-----:R-:W-:-:S05]  /*f2c0*/  FADD R31, R47, R30 ;  /* 0x0000001e2f1f7221 */ /* 0x001fca0000000000 */
[----:B------:R-:W0:Y:S02]  /*f2d0*/  ATOMS.CAST.SPIN P0, [R48+0x4], R30, R31 ;  /* 0x0000041e3000758d */ /* 0x000e24000180001f */
[----:B0-----:R-:W-:Y:S05]  /*f2e0*/  @!P0 BRA `(.L_x_964) ;  /* 0xfffffffc00f08947 */ /* 0x001fea000383ffff */
[----:B------:R-:W-:Y:S05]  /*f2f0*/  BSYNC.RECONVERGENT B1 ;  /* 0x0000000000017941 */ /* 0x000fea0003800200 */
.L_x_963:
[----:B------:R-:W-:Y:S01]  /*f300*/  BSSY.RECONVERGENT B1, `(.L_x_965) ;  /* 0x0000005000017945 */ /* 0x000fe20003800200 */
.L_x_966:
[----:B------:R-:W0:Y:S02]  /*f310*/  LDS R30, [R55+0x8] ;  /* 0x00000800371e7984 */ /* 0x000e240000000800 */
[----:B0-----:R-:W-:-:S05]  /*f320*/  FADD R31, R30, 1 ;  /* 0x3f8000001e1f7421 */ /* 0x001fca0000000000 */
[----:B------:R-:W0:Y:S02]  /*f330*/  ATOMS.CAST.SPIN P0, [R55+0x8], R30, R31 ;  /* 0x0000081e3700758d */ /* 0x000e24000180001f */
[----:B0-----:R-:W-:Y:S05]  /*f340*/  @!P0 BRA `(.L_x_966) ;  /* 0xfffffffc00f08947 */ /* 0x001fea000383ffff */
[----:B------:R-:W-:Y:S05]  /*f350*/  BSYNC.RECONVERGENT B1 ;  /* 0x0000000000017941 */ /* 0x000fea0003800200 */
.L_x_965:
[----:B------:R-:W-:Y:S01]  /*f360*/  BSSY.RECONVERGENT B1, `(.L_x_967) ;  /* 0x0000005000017945 */ /* 0x000fe20003800200 */
.L_x_968:
[----:B------:R-:W0:Y:S02]  /*f370*/  LDS R30, [R54+0x8] ;  /* 0x00000800361e7984 */ /* 0x000e240000000800 */
[----:B0-----:R-:W-:-:S05]  /*f380*/  FADD R31, R11, R30 ;  /* 0x0000001e0b1f7221 */ /* 0x001fca0000000000 */
[----:B------:R-:W0:Y:S02]  /*f390*/  ATOMS.CAST.SPIN P0, [R54+0x8], R30, R31 ;  /* 0x0000081e3600758d */ /* 0x000e24000180001f */
[----:B0-----:R-:W-:Y:S05]  /*f3a0*/  @!P0 BRA `(.L_x_968) ;  /* 0xfffffffc00f08947 */ /* 0x001fea000383ffff */
[----:B------:R-:W-:Y:S05]  /*f3b0*/  BSYNC.RECONVERGENT B1 ;  /* 0x0000000000017941 */ /* 0x000fea0003800200 */
.L_x_967:
[----:B------:R-:W-:Y:S01]  /*f3c0*/  BSSY.RECONVERGENT B1, `(.L_x_969) ;  /* 0x0000005000017945 */ /* 0x000fe20003800200 */
.L_x_970:
[----:B------:R-:W0:Y:S02]  /*f3d0*/  LDS R30, [R52+0x8] ;  /* 0x00000800341e7984 */ /* 0x000e240000000800 */
[----:B0-----:R-:W-:-:S05]  /*f3e0*/  FADD R31, R53, R30 ;  /* 0x0000001e351f7221 */ /* 0x001fca0000000000 */
[----:B------:R-:W0:Y:S02]  /*f3f0*/  ATOMS.CAST.SPIN P0, [R52+0x8], R30, R31 ;  /* 0x0000081e3400758d */ /* 0x000e24000180001f */
[----:B0-----:R-:W-:Y:S05]  /*f400*/  @!P0 BRA `(.L_x_970) ;  /* 0xfffffffc00f08947 */ /* 0x001fea000383ffff */
[----:B------:R-:W-:Y:S05]  /*f410*/  BSYNC.RECONVERGENT B1 ;  /* 0x0000000000017941 */ /* 0x000fea0003800200 */
.L_x_969:
[----:B------:R-:W-:Y:S01]  /*f420*/  BSSY.RECONVERGENT B1, `(.L_x_971) ;  /* 0x0000005000017945 */ /* 0x000fe20003800200 */
.L_x_972:
[----:B------:R-:W0:Y:S02]  /*f430*/  LDS R30, [R50+0x8] ;  /* 0x00000800321e7984 */ /* 0x000e240000000800 */
[----:B0-----:R-:W-:-:S05]  /*f440*/  FADD R31, R51, R30 ;  /* 0x0000001e331f7221 */ /* 0x001fca0000000000 */
[----:B------:R-:W0:Y:S02]  /*f450*/  ATOMS.CAST.SPIN P0, [R50+0x8], R30, R31 ;  /* 0x0000081e3200758d */ /* 0x000e24000180001f */
[----:B0-----:R-:W-:Y:S05]  /*f460*/  @!P0 BRA `(.L_x_972) ;  /* 0xfffffffc00f08947 */ /* 0x001fea000383ffff */
[----:B------:R-:W-:Y:S05]  /*f470*/  BSYNC.RECONVERGENT B1 ;  /* 0x0000000000017941 */ /* 0x000fea0003800200 */
.L_x_971:
[----:B------:R-:W-:Y:S01]  /*f480*/  BSSY.RECONVERGENT B1, `(.L_x_973) ;  /* 0x0000005000017945 */ /* 0x000fe20003800200 */
.L_x_974:
[----:B------:R-:W0:Y:S02]  /*f490*/  LDS R30, [R48+0x8] ;  /* 0x00000800301e7984 */ /* 0x000e240000000800 */
[----:B0-----:R-:W-:-:S05]  /*f4a0*/  FADD R31, R47, R30 ;  /* 0x0000001e2f1f7221 */ /* 0x001fca0000000000 */
[----:B------:R-:W0:Y:S02]  /*f4b0*/  ATOMS.CAST.SPIN P0, [R48+0x8], R30, R31 ;  /* 0x0000081e3000758d */ /* 0x000e24000180001f */
[----:B0-----:R-:W-:Y:S05]  /*f4c0*/  @!P0 BRA `(.L_x_974) ;  /* 0xfffffffc00f08947 */ /* 0x001fea000383ffff */
[----:B------:R-:W-:Y:S05]  /*f4d0*/  BSYNC.RECONVERGENT B1 ;  /* 0x0000000000017941 */ /* 0x000fea0003800200 */
.L_x_973:
[----:B------:R-:W-:-:S04]  /*f4e0*/  IADD3 R46, PT, PT, R46, 0x4, RZ ;  /* 0x000000042e2e7810 */ /* 0x000fc80007ffe0ff */
[----:B------:R-:W-:-:S13]  /*f4f0*/  ISETP.NE.AND P0, PT, R46, R15, PT ;  /* 0x0000000f2e00720c */ /* 0x000fda0003f05270 */
[----:B------:R-:W-:Y:S05]  /*f500*/  @P0 BRA `(.L_x_975) ;  /* 0xfffffff400f40947 */ /* 0x000fea000383ffff */
.L_x_786:
[----:B------:R-:W-:Y:S05]  /*f510*/  BSYNC B0 ;  /* 0x0000000000007941 */ /* 0x000fea0003800000 */
.L_x_784:
[----:B------:R-:W0:Y:S01]  /*f520*/  LDCU UR4, c[0x0][0x3f8] ;  /* 0x00007f00ff0477ac */ /* 0x000e220008000800 */
[----:B------:R-:W-:-:S04]  /*f530*/  IADD3 R39, PT, PT, R39, 0x1, RZ ;  /* 0x0000000127277810 */ /* 0x000fc80007ffe0ff */
[----:B0-----:R-:W-:-:S13]  /*f540*/  ISETP.NE.AND P0, PT, R39, UR4, PT ;  /* 0x0000000427007c0c */ /* 0x001fda000bf05270 */
[----:B------:R-:W-:Y:S05]  /*f550*/  @P0 BRA `(.L_x_976) ;  /* 0xffffffd000a80947 */ /* 0x000fea000383ffff */
.L_x_507:
[----:B------:R-:W-:Y:S05]  /*f560*/  BSYNC B3 ;  /* 0x0000000000037941 */ /* 0x000fea0003800000 */
.L_x_506:
[----:B------:R-:W0:Y:S01]  /*f570*/  LDCU UR4, c[0x0][0x3f4] ;  /* 0x00007e80ff0477ac */ /* 0x000e220008000800 */
[----:B------:R-:W-:-:S04]  /*f580*/  IADD3 R20, PT, PT, R20, 0x1, RZ ;  /* 0x0000000114147810 */ /* 0x000fc80007ffe0ff */
[----:B0-----:R-:W-:-:S13]  /*f590*/  ISETP.NE.AND P0, PT, R20, UR4, PT ;  /* 0x0000000414007c0c */ /* 0x001fda000bf05270 */
[----:B------:R-:W-:Y:S05]  /*f5a0*/  @P0 BRA `(.L_x_977) ;  /* 0xffffff90000c0947 */ /* 0x000fea000383ffff */
[----:B------:R-:W-:Y:S05]  /*f5b0*/  BSYNC B4 ;  /* 0x0000000000047941 */ /* 0x000fea0003800000 */
.L_x_499:
[----:B------:R-:W-:Y:S05]  /*f5c0*/  BSYNC B5 ;  /* 0x0000000000057941 */ /* 0x000fea0003800000 */
.L_x_498:
[----:B------:R-:W-:Y:S05]  /*f5d0*/  BRA `(.L_x_978) ;  /* 0x0000007800707947 */ /* 0x000fea0003800000 */
.L_x_488:
[----:B------:R-:W-:Y:S01]  /*f5e0*/  ISETP.GE.U32.AND P0, PT, R2, R3, PT ;  /* 0x000000030200720c */ /* 0x000fe20003f06070 */
[----:B------:R-:W-:-:S12]  /*f5f0*/  BSSY B4, `(.L_x_978) ;  /* 0x000079a000047945 */ /* 0x000fd80003800000 */
[----:B------:R-:W-:Y:S05]  /*f600*/  @P0 BRA `(.L_x_979) ;  /* 0x0000007800600947 */ /* 0x000fea0003800000 */
[----:B------:R-:W1:Y:S01]  /*f610*/  LDC.64 R16, c[0x0][0x398] ;  /* 0x0000e600ff107b82 */ /* 0x000e620000000a00 */
[----:B------:R-:W-:Y:S01]  /*f620*/  IADD3 R10, PT, PT, R3, UR5, RZ ;  /* 0x00000005030a7c10 */ /* 0x000fe2000fffe0ff */
[----:B------:R-:W2:Y:S01]  /*f630*/  LDG.E R11, desc[UR8][R32.64] ;  /* 0x00000008200b7981 */ /* 0x000ea2000c1e1900 */
[----:B------:R-:W3:Y:S03]  /*f640*/  LDCU UR4, c[0x0][0x3e8] ;  /* 0x00007d00ff0477ac */ /* 0x000ee60008000800 */
[----:B------:R-:W4:Y:S02]  /*f650*/  LDG.E R12, desc[UR8][R42.64] ;  /* 0x000000082a0c7981 */ /* 0x000f24000c1e1900 */
[----:B------:R-:W5:Y:S02]  /*f660*/  LDC.64 R14, c[0x0][0x390] ;  /* 0x0000e400ff0e7b82 */ /* 0x000f640000000a00 */
[----:B------:R-:W3:Y:S06]  /*f670*/  LDG.E R13, desc[UR8][R36.64] ;  /* 0x00000008240d7981 */ /* 0x000eec000c1e1900 */
        /* <DEDUP_REMOVED lines=24> */
.L_x_981:
[----:B-1----:R-:W-:Y:S01]  /*f800*/  FMUL.FTZ R17, R16, R15 ;  /* 0x0000000f10117220 */ /* 0x002fe20000410000 */
[----:B------:R-:W-:-:S03]  /*f810*/  FMUL.FTZ R15, R15, 0.5 ;  /* 0x3f0000000f0f7820 */ /* 0x000fc60000410000 */
[----:B------:R-:W-:-:S04]  /*f820*/  FFMA R16, -R17, R17, R16 ;  /* 0x0000001111107223 */ /* 0x000fc80000000110 */
[----:B------:R-:W-:-:S07]  /*f830*/  FFMA R15, R16, R15, R17 ;  /* 0x0000000f100f7223 */ /* 0x000fce0000000011 */
.L_x_982:
[----:B------:R-:W-:Y:S05]  /*f840*/  BSYNC.RECONVERGENT B0 ;  /* 0x0000000000007941 */ /* 0x000fea0003800200 */
.L_x_980:
        /* <DEDUP_REMOVED lines=11> */
[----:B------:R-:W-:Y:S02]  /*f900*/  IADD3 R16, PT, PT, R16, 0x2, RZ ;  /* 0x0000000210107810 */ /* 0x000fe40007ffe0ff */
[----:B------:R-:W-:Y:S02]  /*f910*/  MOV R17, 0xffffffff ;  /* 0xffffffff00117802 */ /* 0x000fe40000000f00 */
[C---:B------:R-:W-:Y:S02]  /*f920*/  ISETP.GE.AND P0, PT, R16.reuse, 0x5, PT ;  /* 0x000000051000780c */ /* 0x040fe40003f06270 */
[----:B------:R-:W-:Y:S01]  /*f930*/  VIMNMX R14, PT, PT, R16, 0x2, !PT ;  /* 0x00000002100e7848 */ /* 0x000fe20007fe0100 */
[----:B------:R-:W-:-:S03]  /*f940*/  HFMA2 R16, -RZ, RZ, 0, 1.1920928955078125e-07 ;  /* 0x00000002ff107431 */ /* 0x000fc600000001ff */
        /* <DEDUP_REMOVED lines=9> */
.L_x_986:
        /* <DEDUP_REMOVED lines=43> */
.L_x_985:
[----:B------:R-:W-:Y:S05]  /*fc90*/  @!P4 BRA `(.L_x_984) ;  /* 0x00000000003cc947 */ /* 0x000fea0003800000 */
[----:B------:R-:W-:-:S07]  /*fca0*/  HFMA2 R18, -RZ, RZ, 0, 0 ;  /* 0x00000000ff127431 */ /* 0x000fce00000001ff */
.L_x_987:
        /* <DEDUP_REMOVED lines=14> */
.L_x_984:
[----:B------:R-:W-:Y:S05]  /*fd90*/  BSYNC.RECONVERGENT B0 ;  /* 0x0000000000007941 */ /* 0x000fea0003800200 */
.L_x_983:
[----:B------:R-:W0:Y:S02]  /*fda0*/  LDC R16, c[0x0][0x3f4] ;  /* 0x0000fd00ff107b82 */ /* 0x000e240000000800 */
        /* <DEDUP_REMOVED lines=14> */
.L_x_989:
[----:B-1----:R-:W-:Y:S01]  /*fe90*/  FMUL.FTZ R21, R16, R19 ;  /* 0x0000001310157220 */ /* 0x002fe20000410000 */
[----:B------:R-:W-:-:S03]  /*fea0*/  FMUL.FTZ R19, R19, 0.5 ;  /* 0x3f00000013137820 */ /* 0x000fc60000410000 */
[----:B------:R-:W-:-:S04]  /*feb0*/  FFMA R16, -R21, R21, R16 ;  /* 0x0000001515107223 */ /* 0x000fc80000000110 */
[----:B------:R-:W-:-:S07]  /*fec0*/  FFMA R16, R16, R19, R21 ;  /* 0x0000001310107223 */ /* 0x000fce0000000015 */
.L_x_990:
[----:B------:R-:W-:Y:S05]  /*fed0*/  BSYNC.RECONVERGENT B0 ;  /* 0x0000000000007941 */ /* 0x000fea0003800200 */
.L_x_988:
[----:B------:R-:W0:Y:S01]  /*fee0*/  LDC R25, c[0x0][0x3ac] ;  /* 0x0000eb00ff197b82 */ /* 0x000e220000000800 */
[----:B------:R-:W-:Y:S01]  /*fef0*/  HFMA2 R29, -RZ, RZ, 0, 7.152557373046875e-07 ;  /* 0x0000000cff1d7431 */ /* 0x000fe200000001ff */
[C---:B------:R-:W-:Y:S02]  /*ff00*/  IADD3 R19, PT, PT, R17.reuse, 0x1, RZ ;  /* 0x0000000111137810 */ /* 0x040fe40007ffe0ff */
        /* <DEDUP_REMOVED lines=12> */
.L_x_1465:
        /* <DEDUP_REMOVED lines=25> */
.L_x_994:
[----:B------:R-:W-:Y:S05]  /*10160*/  BSYNC.RECONVERGENT B5 ;  /* 0x0000000000057941 */ /* 0x000fea0003800200 */
.L_x_993:
[----:B------:R-:W-:-:S07]  /*10170*/  MOV R55, R30 ;  /* 0x0000001e00377202 */ /* 0x000fce0000000f00 */
.L_x_992:
[----:B------:R-:W-:Y:S05]  /*10180*/  BSYNC.RECONVERGENT B3 ;  /* 0x0000000000037941 */ /* 0x000fea0003800200 */
.L_x_991:
        /* <DEDUP_REMOVED lines=26> */
[----:B0-----:R-:W-:-:S06]  /*10330*/  IMAD.WIDE.U32 R56, R23, 0x4, R56 ;  /* 0x0000000417387825 */ /* 0x001fcc00078e0038 */
[----:B------:R0:W5:Y:S01]  /*10340*/  LDG.E R56, desc[UR8][R56.64] ;  /* 0x0000000838387981 */ /* 0x000162000c1e1900 */
[----:B-1----:R-:W-:-:S05]  /*10350*/  IMAD.WIDE.U32 R38, R23, 0x4, R38 ;  /* 0x0000000417267825 */ /* 0x002fca00078e0026 */
[----:B------:R0:W5:Y:S01]  /*10360*/  LDG.E R54, desc[UR8][R38.64] ;  /* 0x0000000826367981 */ /* 0x000162000c1e1900 */
[----:B------:R-:W-:Y:S01]  /*10370*/  HFMA2 R30, -RZ, RZ, 0, 0 ;  /* 0x00000000ff1e7431 */ /* 0x000fe200000001ff */
[----:B------:R-:W-:Y:S06]  /*10380*/  BRA `(.L_x_999) ;  /* 0x0000000000547947 */ /* 0x000fec0003800000 */
.L_x_998:
[----:B------:R-:W0:Y:S08]  /*10390*/  LDC.64 R38, c[0x0][0x410] ;  /* 0x00010400ff267b82 */ /* 0x000e300000000a00 */
[----:B------:R-:W1:Y:S01]  /*103a0*/  LDC.64 R56, c[0x0][0x418] ;  /* 0x00010600ff387b82 */ /* 0x000e620000000a00 */
[----:B0-----:R-:W-:-:S05]  /*103b0*/  IMAD.WIDE.U32 R38, R23, 0x4, R38 ;  /* 0x0000000417267825 */ /* 0x001fca00078e0026 */
        /* <DEDUP_REMOVED lines=17> */
.L_x_1000:
[----:B------:R-:W-:Y:S05]  /*104d0*/  BSYNC.RECONVERGENT B6 ;  /* 0x0000000000067941 */ /* 0x000fea0003800200 */
.L_x_999:
[----:B------:R-:W-:Y:S05]  /*104e0*/  BSYNC.RECONVERGENT B5 ;  /* 0x0000000000057941 */ /* 0x000fea0003800200 */
.L_x_997:
        /* <DEDUP_REMOVED lines=24> */
.L_x_1268:
        /* <DEDUP_REMOVED lines=29> */
.L_x_1004:
        /* <DEDUP_REMOVED lines=22> */
.L_x_1005:
[----:B------:R-:W-:Y:S05]  /*109a0*/  BSYNC.RECONVERGENT B1 ;  /* 0x0000000000017941 */ /* 0x000fea0003800200 */
.L_x_1003:
        /* <DEDUP_REMOVED lines=15> */
.L_x_1007:
        /* <DEDUP_REMOVED lines=27> */
.L_x_1015:
[----:B------:R-:W0:Y:S02]  /*10c50*/  LDS R38, [R55+-0x4] ;  /* 0xfffffc0037267984 */ /* 0x000e240000000800 */
[----:B0-----:R-:W-:-:S05]  /*10c60*/  FADD R39, R38, 1 ;  /* 0x3f80000026277421 */ /* 0x001fca0000000000 */
[----:B------:R-:W0:Y:S02]  /*10c70*/  ATOMS.CAST.SPIN P3, [R55+-0x4], R38, R39 ;  /* 0xfffffc263700758d */ /* 0x000e240001860027 */
[----:B0-----:R-:W-:Y:S05]  /*10c80*/  @!P3 BRA `(.L_x_1015) ;  /* 0xfffffffc00f0b947 */ /* 0x001fea000383ffff */
[----:B------:R-:W-:Y:S05]  /*10c90*/  BSYNC.RECONVERGENT B7 ;  /* 0x0000000000077941 */ /* 0x000fea0003800200 */
.L_x_1014:
[----:B------:R-:W-:Y:S01]  /*10ca0*/  BSSY.RECONVERGENT B7, `(.L_x_1016) ;  /* 0x0000006000077945 */ /* 0x000fe20003800200 */
[----:B------:R-:W-:-:S07]  /*10cb0*/  LEA R54, R54, UR7, 0x2 ;  /* 0x0000000736367c11 */ /* 0x000fce000f8e10ff */
.L_x_1017:
[----:B------:R-:W0:Y:S02]  /*10cc0*/  LDS R38, [R54+-0x4] ;  /* 0xfffffc0036267984 */ /* 0x000e240000000800 */
[----:B0-----:R-:W-:-:S05]  /*10cd0*/  FADD R39, R15, R38 ;  /* 0x000000260f277221 */ /* 0x001fca0000000000 */
[----:B------:R-:W0:Y:S02]  /*10ce0*/  ATOMS.CAST.SPIN P3, [R54+-0x4], R38, R39 ;  /* 0xfffffc263600758d */ /* 0x000e240001860027 */
[----:B0-----:R-:W-:Y:S05]  /*10cf0*/  @!P3 BRA `(.L_x_1017) ;  /* 0xfffffffc00f0b947 */ /* 0x001fea000383ffff */
[----:B------:R-:W-:Y:S05]  /*10d00*/  BSYNC.RECONVERGENT B7 ;  /* 0x0000000000077941 */ /* 0x000fea0003800200 */
.L_x_1016:
[----:B------:R-:W0:Y:S01]  /*10d10*/  LDC R57, c[0x0][0x3b8] ;  /* 0x0000ee00ff397b82 */ /* 0x000e220000000800 */
[----:B------:R-:W-:Y:S01]  /*10d20*/  BSSY.RECONVERGENT B7, `(.L_x_1018) ;  /* 0x0000006000077945 */ /* 0x000fe20003800200 */
[----:B0-----:R-:W-:-:S07]  /*10d30*/  IMAD R52, R57, 0xc, R54 ;  /* 0x0000000c39347824 */ /* 0x001fce00078e0236 */
.L_x_1019:
[----:B------:R-:W0:Y:S02]  /*10d40*/  LDS R38, [R52+-0x4] ;  /* 0xfffffc0034267984 */ /* 0x000e240000000800 */
[----:B0-----:R-:W-:-:S05]  /*10d50*/  FADD R39, R51, R38 ;  /* 0x0000002633277221 */ /* 0x001fca0000000000 */
[----:B------:R-:W0:Y:S02]  /*10d60*/  ATOMS.CAST.SPIN P3, [R52+-0x4], R38, R39 ;  /* 0xfffffc263400758d */ /* 0x000e240001860027 */
[----:B0-----:R-:W-:Y:S05]  /*10d70*/  @!P3 BRA `(.L_x_1019) ;  /* 0xfffffffc00f0b947 */ /* 0x001fea000383ffff */
[----:B------:R-:W-:Y:S05]  /*10d80*/  BSYNC.RECONVERGENT B7 ;  /* 0x0000000000077941 */ /* 0x000fea0003800200 */
.L_x_1018:
[----:B------:R-:W-:Y:S01]  /*10d90*/  BSSY.RECONVERGENT B7, `(.L_x_1020) ;  /* 0x0000006000077945 */ /* 0x000fe20003800200 */
[----:B------:R-:W-:-:S07]  /*10da0*/  LEA R50, R57, R54, 0x3 ;  /* 0x0000003639327211 */ /* 0x000fce00078e18ff */
.L_x_1021:
[----:B------:R-:W0:Y:S02]  /*10db0*/  LDS R38, [R50+-0x4] ;  /* 0xfffffc0032267984 */ /* 0x000e240000000800 */
[----:B0-----:R-:W-:-:S05]  /*10dc0*/  FADD R39, R49, R38 ;  /* 0x0000002631277221 */ /* 0x001fca0000000000 */
[----:B------:R-:W0:Y:S02]  /*10dd0*/  ATOMS.CAST.SPIN P3, [R50+-0x4], R38, R39 ;  /* 0xfffffc263200758d */ /* 0x000e240001860027 */
[----:B0-----:R-:W-:Y:S05]  /*10de0*/  @!P3 BRA `(.L_x_1021) ;  /* 0xfffffffc00f0b947 */ /* 0x001fea000383ffff */
[----:B------:R-:W-:Y:S05]  /*10df0*/  BSYNC.RECONVERGENT B7 ;  /* 0x0000000000077941 */ /* 0x000fea0003800200 */
.L_x_1020:
[----:B------:R-:W-:Y:S01]  /*10e00*/  BSSY.RECONVERGENT B7, `(.L_x_1022) ;  /* 0x0000006000077945 */ /* 0x000fe20003800200 */
[----:B------:R-:W-:-:S07]  /*10e10*/  LEA R48, R57, R55, 0x3 ;  /* 0x0000003739307211 */ /* 0x000fce00078e18ff */
.L_x_1023:
[----:B------:R-:W0:Y:S02]  /*10e20*/  LDS R38, [R48+-0x4] ;  /* 0xfffffc0030267984 */ /* 0x000e240000000800 */
[----:B0-----:R-:W-:-:S05]  /*10e30*/  FADD R39, R47, R38 ;  /* 0x000000262f277221 */ /* 0x001fca0000000000 */
[----:B------:R-:W0:Y:S02]  /*10e40*/  ATOMS.CAST.SPIN P3, [R48+-0x4], R38, R39 ;  /* 0xfffffc263000758d */ /* 0x000e240001860027 */
[----:B0-----:R-:W-:Y:S05]  /*10e50*/  @!P3 BRA `(.L_x_1023) ;  /* 0xfffffffc00f0b947 */ /* 0x001fea000383ffff */
[----:B------:R-:W-:Y:S05]  /*10e60*/  BSYNC.RECONVERGENT B7 ;  /* 0x0000000000077941 */ /* 0x000fea0003800200 */
.L_x_1022:
[----:B------:R-:W-:Y:S01]  /*10e70*/  MOV R46, R20 ;  /* 0x00000014002e7202 */ /* 0x000fe20000000f00 */
[----:B------:R-:W-:Y:S06]  /*10e80*/  @!P0 BRA `(.L_x_1013) ;  /* 0x0000000400008947 */ /* 0x000fec0003800000 */
[----:B------:R-:W-:Y:S01]  /*10e90*/  BSSY.RECONVERGENT B7, `(.L_x_1024) ;  /* 0x0000006000077945 */ /* 0x000fe20003800200 */
[----:B------:R-:W-:-:S13]  /*10ea0*/  ISETP.NE.AND P0, PT, R27, 0x2, PT ;  /* 0x000000021b00780c */ /* 0x000fda0003f05270 */
.L_x_1025:
[----:B------:R-:W0:Y:S02]  /*10eb0*/  LDS R38, [R55] ;  /* 0x0000000037267984 */ /* 0x000e240000000800 */
[----:B0-----:R-:W-:-:S05]  /*10ec0*/  FADD R39, R38, 1 ;  /* 0x3f80000026277421 */ /* 0x001fca0000000000 */
[----:B------:R-:W0:Y:S02]  /*10ed0*/  ATOMS.CAST.SPIN P3, [R55], R38, R39 ;  /* 0x000000263700758d */ /* 0x000e240001860027 */
[----:B0-----:R-:W-:Y:S05]  /*10ee0*/  @!P3 BRA `(.L_x_1025) ;  /* 0xfffffffc00f0b947 */ /* 0x001fea000383ffff */
[----:B------:R-:W-:Y:S05]  /*10ef0*/  BSYNC.RECONVERGENT B7 ;  /* 0x0000000000077941 */ /* 0x000fea0003800200 */
.L_x_1024:
[----:B------:R-:W-:Y:S01]  /*10f00*/  BSSY.RECONVERGENT B7, `(.L_x_1026) ;  /* 0x0000005000077945 */ /* 0x000fe20003800200 */
.L_x_1027:
[----:B------:R-:W0:Y:S02]  /*10f10*/  LDS R38, [R54] ;  /* 0x0000000036267984 */ /* 0x000e240000000800 */
[----:B0-----:R-:W-:-:S05]  /*10f20*/  FADD R39, R15, R38 ;  /* 0x000000260f277221 */ /* 0x001fca0000000000 */
[----:B------:R-:W0:Y:S02]  /*10f30*/  ATOMS.CAST.SPIN P3, [R54], R38, R39 ;  /* 0x000000263600758d */ /* 0x000e240001860027 */
[----:B0-----:R-:W-:Y:S05]  /*10f40*/  @!P3 BRA `(.L_x_1027) ;  /* 0xfffffffc00f0b947 */ /* 0x001fea000383ffff */
[----:B------:R-:W-:Y:S05]  /*10f50*/  BSYNC.RECONVERGENT B7 ;  /* 0x0000000000077941 */ /* 0x000fea0003800200 */
.L_x_1026:
[----:B------:R-:W-:Y:S01]  /*10f60*/  BSSY.RECONVERGENT B7, `(.L_x_1028) ;  /* 0x0000005000077945 */ /* 0x000fe20003800200 */
.L_x_1029:
[----:B------:R-:W0:Y:S02]  /*10f70*/  LDS R38, [R52] ;  /* 0x0000000034267984 */ /* 0x000e240000000800 */
[----:B0-----:R-:W-:-:S05]  /*10f80*/  FADD R39, R51, R38 ;  /* 0x0000002633277221 */ /* 0x001fca0000000000 */
[----:B------:R-:W0:Y:S02]  /*10f90*/  ATOMS.CAST.SPIN P3, [R52], R38, R39 ;  /* 0x000000263400758d */ /* 0x000e240001860027 */
[----:B0-----:R-:W-:Y:S05]  /*10fa0*/  @!P3 BRA `(.L_x_1029) ;  /* 0xfffffffc00f0b947 */ /* 0x001fea000383ffff */
[----:B------:R-:W-:Y:S05]  /*10fb0*/  BSYNC.RECONVERGENT B7 ;  /* 0x0000000000077941 */ /* 0x000fea0003800200 */
.L_x_1028:
[----:B------:R-:W-:Y:S01]  /*10fc0*/  BSSY.RECONVERGENT B7, `(.L_x_1030) ;  /* 0x0000005000077945 */ /* 0x000fe20003800200 */
.L_x_1031:
[----:B------:R-:W0:Y:S02]  /*10fd0*/  LDS R38, [R50] ;  /* 0x0000000032267984 */ /* 0x000e240000000800 */
[----:B0-----:R-:W-:-:S05]  /*10fe0*/  FADD R39, R49, R38 ;  /* 0x0000002631277221 */ /* 0x001fca0000000000 */
[----:B------:R-:W0:Y:S02]  /*10ff0*/  ATOMS.CAST.SPIN P3, [R50], R38, R39 ;  /* 0x000000263200758d */ /* 0x000e240001860027 */
[----:B0-----:R-:W-:Y:S05]  /*11000*/  @!P3 BRA `(.L_x_1031) ;  /* 0xfffffffc00f0b947 */ /* 0x001fea000383ffff */
[----:B------:R-:W-:Y:S05]  /*11010*/  BSYNC.RECONVERGENT B7 ;  /* 0x0000000000077941 */ /* 0x000fea0003800200 */
.L_x_1030:
[----:B------:R-:W-:Y:S01]  /*11020*/  BSSY.RECONVERGENT B7, `(.L_x_1032) ;  /* 0x0000005000077945 */ /* 0x000fe20003800200 */
.L_x_1033:
[----:B------:R-:W0:Y:S02]  /*11030*/  LDS R38, [R48] ;  /* 0x0000000030267984 */ /* 0x000e240000000800 */
[----:B0-----:R-:W-:-:S05]  /*11040*/  FADD R39, R47, R38 ;  /* 0x000000262f277221 */ /* 0x001fca0000000000 */
[----:B------:R-:W0:Y:S02]  /*11050*/  ATOMS.CAST.SPIN P3, [R48], R38, R39 ;  /* 0x000000263000758d */ /* 0x000e240001860027 */
[----:B0-----:R-:W-:Y:S05]  /*11060*/  @!P3 BRA `(.L_x_1033) ;  /* 0xfffffffc00f0b947 */ /* 0x001fea000383ffff */
[----:B------:R-:W-:Y:S05]  /*11070*/  BSYNC.RECONVERGENT B7 ;  /* 0x0000000000077941 */ /* 0x000fea0003800200 */
.L_x_1032:
[----:B------:R-:W-:Y:S01]  /*11080*/  MOV R46, R21 ;  /* 0x00000015002e7202 */ /* 0x000fe20000000f00 */
[----:B------:R-:W-:Y:S06]  /*11090*/  @!P0 BRA `(.L_x_1013) ;  /* 0x00000000007c8947 */ /* 0x000fec0003800000 */
[----:B------:R-:W-:Y:S01]  /*110a0*/  BSSY.RECONVERGENT B7, `(.L_x_1034) ;  /* 0x0000005000077945 */ /* 0x000fe20003800200 */
.L_x_1035:
[----:B------:R-:W0:Y:S02]  /*110b0*/  LDS R38, [R55+0x4] ;  /* 0x0000040037267984 */ /* 0x000e240000000800 */
[----:B0-----:R-:W-:-:S05]  /*110c0*/  FADD R39, R38, 1 ;  /* 0x3f80000026277421 */ /* 0x001fca0000000000 */
[----:B------:R-:W0:Y:S02]  /*110d0*/  ATOMS.CAST.SPIN P0, [R55+0x4], R38, R39 ;  /* 0x000004263700758d */ /* 0x000e240001800027 */
[----:B0-----:R-:W-:Y:S05]  /*110e0*/  @!P0 BRA `(.L_x_1035) ;  /* 0xfffffffc00f08947 */ /* 0x001fea000383ffff */
[----:B------:R-:W-:Y:S05]  /*110f0*/  BSYNC.RECONVERGENT B7 ;  /* 0x0000000000077941 */ /* 0x000fea0003800200 */
.L_x_1034:
[----:B------:R-:W-:Y:S01]  /*11100*/  BSSY.RECONVERGENT B7, `(.L_x_1036) ;  /* 0x0000005000077945 */ /* 0x000fe20003800200 */
.L_x_1037:
[----:B------:R-:W0:Y:S02]  /*11110*/  LDS R38, [R54+0x4] ;  /* 0x0000040036267984 */ /* 0x000e240000000800 */
[----:B0-----:R-:W-:-:S05]  /*11120*/  FADD R39, R15, R38 ;  /* 0x000000260f277221 */ /* 0x001fca0000000000 */
[----:B------:R-:W0:Y:S02]  /*11130*/  ATOMS.CAST.SPIN P0, [R54+0x4], R38, R39 ;  /* 0x000004263600758d */ /* 0x000e240001800027 */
[----:B0-----:R-:W-:Y:S05]  /*11140*/  @!P0 BRA `(.L_x_1037) ;  /* 0xfffffffc00f08947 */ /* 0x001fea000383ffff */
[----:B------:R-:W-:Y:S05]  /*11150*/  BSYNC.RECONVERGENT B7 ;  /* 0x0000000000077941 */ /* 0x000fea0003800200 */
.L_x_1036:
[----:B------:R-:W-:Y:S01]  /*11160*/  BSSY.RECONVERGENT B7, `(.L_x_1038) ;  /* 0x0000005000077945 */ /* 0x000fe20003800200 */
.L_x_1039:
[----:B------:R-:W0:Y:S02]  /*11170*/  LDS R38, [R52+0x4] ;  /* 0x0000040034267984 */ /* 0x000e240000000800 */
[----:B0-----:R-:W-:-:S05]  /*11180*/  FADD R39, R51, R38 ;  /* 0x0000002633277221 */ /* 0x001fca0000000000 */
[----:B------:R-:W0:Y:S02]  /*11190*/  ATOMS.CAST.SPIN P0, [R52+0x4], R38, R39 ;  /* 0x000004263400758d */ /* 0x000e240001800027 */
[----:B0-----:R-:W-:Y:S05]  /*111a0*/  @!P0 BRA `(.L_x_1039) ;  /* 0xfffffffc00f08947 */ /* 0x001fea000383ffff */
[----:B------:R-:W-:Y:S05]  /*111b0*/  BSYNC.RECONVERGENT B7 ;  /* 0x0000000000077941 */ /* 0x000fea0003800200 */
.L_x_1038:
[----:B------:R-:W-:Y:S01]  /*111c0*/  BSSY.RECONVERGENT B7, `(.L_x_1040) ;  /* 0x0000005000077945 */ /* 0x000fe20003800200 */
.L_x_1041:
[----:B------:R-:W0:Y:S02]  /*111d0*/  LDS R38, [R50+0x4] ;  /* 0x0000040032267984 */ /* 0x000e240000000800 */
[----:B0-----:R-:W-:-:S05]  /*111e0*/  FADD R39, R49, R38 ;  /* 0x0000002631277221 */ /* 0x001fca0000000000 */
[----:B------:R-:W0:Y:S02]  /*111f0*/  ATOMS.CAST.SPIN P0, [R50+0x4], R38, R39 ;  /* 0x000004263200758d */ /* 0x000e240001800027 */
[----:B0-----:R-:W-:Y:S05]  /*11200*/  @!P0 BRA `(.L_x_1041) ;  /* 0xfffffffc00f08947 */ /* 0x001fea000383ffff */
[----:B------:R-:W-:Y:S05]  /*11210*/  BSYNC.RECONVERGENT B7 ;  /* 0x0000000000077941 */ /* 0x000fea0003800200 */
.L_x_1040:
[----:B------:R-:W-:Y:S01]  /*11220*/  BSSY.RECONVERGENT B7, `(.L_x_1042) ;  /* 0x0000005000077945 */ /* 0x000fe20003800200 */
.L_x_1043:
[----:B------:R-:W0:Y:S02]  /*11230*/  LDS R38, [R48+0x4] ;  /* 0x0000040030267984 */ /* 0x000e240000000800 */
[----:B0-----:R-:W-:-:S05]  /*11240*/  FADD R39, R47, R38 ;  /* 0x000000262f277221 */ /* 0x001fca0000000000 */
[----:B------:R-:W0:Y:S02]  /*11250*/  ATOMS.CAST.SPIN P0, [R48+0x4], R38, R39 ;  /* 0x000004263000758d */ /* 0x000e240001800027 */
[----:B0-----:R-:W-:Y:S05]  /*11260*/  @!P0 BRA `(.L_x_1043) ;  /* 0xfffffffc00f08947 */ /* 0x001fea000383ffff */
[----:B------:R-:W-:Y:S05]  /*11270*/  BSYNC.RECONVERGENT B7 ;  /* 0x0000000000077941 */ /* 0x000fea0003800200 */
.L_x_1042:
[----:B------:R-:W-:-:S07]  /*11280*/  MOV R46, R22 ;  /* 0x00000016002e7202 */ /* 0x000fce0000000f00 */
.L_x_1013:
[----:B------:R-:W-:Y:S05]  /*11290*/  BSYNC.RECONVERGENT B5 ;  /* 0x0000000000057941 */ /* 0x000fea0003800200 */
.L_x_1012:
        /* <DEDUP_REMOVED lines=9> */
.L_x_1045:
[----:B------:R-:W0:Y:S02]  /*11330*/  LDS R38, [R53+-0x4] ;  /* 0xfffffc0035267984 */ /* 0x000e240000000800 */
[----:B0-----:R-:W-:-:S05]  /*11340*/  FADD R39, R38, 1 ;  /* 0x3f80000026277421 */ /* 0x001fca0000000000 */
[----:B------:R-:W0:Y:S02]  /*11350*/  ATOMS.CAST.SPIN P0, [R53+-0x4], R38, R39 ;  /* 0xfffffc263500758d */ /* 0x000e240001800027 */
[----:B0-----:R-:W-:Y:S05]  /*11360*/  @!P0 BRA `(.L_x_1045) ;  /* 0xfffffffc00f08947 */ /* 0x001fea000383ffff */
[----:B------:R-:W-:Y:S05]  /*11370*/  BSYNC.RECONVERGENT B5 ;  /* 0x0000000000057941 */ /* 0x000fea0003800200 */
.L_x_1044:
[----:B------:R-:W0:Y:S01]  /*11380*/  LDC R52, c[0x0][0x3b8] ;  /* 0x0000ee00ff347b82 */ /* 0x000e220000000800 */
[----:B------:R-:W-:Y:S01]  /*11390*/  BSSY.RECONVERGENT B5, `(.L_x_1046) ;  /* 0x0000006000057945 */ /* 0x000fe20003800200 */
[----:B0-----:R-:W-:-:S07]  /*113a0*/  LEA R54, R52, R53, 0x2 ;  /* 0x0000003534367211 */ /* 0x001fce00078e10ff */
.L_x_1047:
[----:B------:R-:W0:Y:S02]  /*113b0*/  LDS R38, [R54+-0x4] ;  /* 0xfffffc0036267984 */ /* 0x000e240000000800 */
[----:B0-----:R-:W-:-:S05]  /*113c0*/  FADD R39, R15, R38 ;  /* 0x000000260f277221 */ /* 0x001fca0000000000 */
[----:B------:R-:W0:Y:S02]  /*113d0*/  ATOMS.CAST.SPIN P0, [R54+-0x4], R38, R39 ;  /* 0xfffffc263600758d */ /* 0x000e240001800027 */
[----:B0-----:R-:W-:Y:S05]  /*113e0*/  @!P0 BRA `(.L_x_1047) ;  /* 0xfffffffc00f08947 */ /* 0x001fea000383ffff */
[----:B------:R-:W-:Y:S05]  /*113f0*/  BSYNC.RECONVERGENT B5 ;  /* 0x0000000000057941 */ /* 0x000fea0003800200 */
.L_x_1046:
[----:B------:R-:W-:Y:S01]  /*11400*/  BSSY.RECONVERGENT B5, `(.L_x_1048) ;  /* 0x0000006000057945 */ /* 0x000fe20003800200 */
[----:B------:R-:W-:-:S07]  /*11410*/  LEA R52, R52, R53, 0x4 ;  /* 0x0000003534347211 */ /* 0x000fce00078e20ff */
.L_x_1049:
[----:B------:R-:W0:Y:S02]  /*11420*/  LDS R38, [R52+-0x4] ;  /* 0xfffffc0034267984 */ /* 0x000e240000000800 */
[----:B0-----:R-:W-:-:S05]  /*11430*/  FADD R39, R51, R38 ;  /* 0x0000002633277221 */ /* 0x001fca0000000000 */
[----:B------:R-:W0:Y:S02]  /*11440*/  ATOMS.CAST.SPIN P0, [R52+-0x4], R38, R39 ;  /* 0xfffffc263400758d */ /* 0x000e240001800027 */
[----:B0-----:R-:W-:Y:S05]  /*11450*/  @!P0 BRA `(.L_x_1049) ;  /* 0xfffffffc00f08947 */ /* 0x001fea000383ffff */
[----:B------:R-:W-:Y:S05]  /*11460*/  BSYNC.RECONVERGENT B5 ;  /* 0x0000000000057941 */ /* 0x000fea0003800200 */
.L_x_1048:
[----:B------:R-:W-:Y:S01]  /*11470*/  BSSY.RECONVERGENT B5, `(.L_x_1050) ;  /* 0x0000006000057945 */ /* 0x000fe20003800200 */
[----:B------:R-:W-:-:S07]  /*11480*/  IADD3 R50, PT, PT, R24, R53, RZ ;  /* 0x0000003518327210 */ /* 0x000fce0007ffe0ff */
.L_x_1051:
[----:B------:R-:W0:Y:S02]  /*11490*/  LDS R38, [R50+-0x8] ;  /* 0xfffff80032267984 */ /* 0x000e240000000800 */
[----:B0-----:R-:W-:-:S05]  /*114a0*/  FADD R39, R49, R38 ;  /* 0x0000002631277221 */ /* 0x001fca0000000000 */
[----:B------:R-:W0:Y:S02]  /*114b0*/  ATOMS.CAST.SPIN P0, [R50+-0x8], R38, R39 ;  /* 0xfffff8263200758d */ /* 0x000e240001800027 */
[----:B0-----:R-:W-:Y:S05]  /*114c0*/  @!P0 BRA `(.L_x_1051) ;  /* 0xfffffffc00f08947 */ /* 0x001fea000383ffff */
[----:B------:R-:W-:Y:S05]  /*114d0*/  BSYNC.RECONVERGENT B5 ;  /* 0x0000000000057941 */ /* 0x000fea0003800200 */
.L_x_1050:
[----:B------:R-:W-:Y:S01]  /*114e0*/  BSSY.RECONVERGENT B5, `(.L_x_1052) ;  /* 0x0000006000057945 */ /* 0x000fe20003800200 */
[----:B------:R-:W-:-:S07]  /*114f0*/  IADD3 R48, PT, PT, R26, R53, RZ ;  /* 0x000000351a307210 */ /* 0x000fce0007ffe0ff */
.L_x_1053:
[----:B------:R-:W0:Y:S02]  /*11500*/  LDS R38, [R48] ;  /* 0x0000000030267984 */ /* 0x000e240000000800 */
[----:B0-----:R-:W-:-:S05]  /*11510*/  FADD R39, R47, R38 ;  /* 0x000000262f277221 */ /* 0x001fca0000000000 */
[----:B------:R-:W0:Y:S02]  /*11520*/  ATOMS.CAST.SPIN P0, [R48], R38, R39 ;  /* 0x000000263000758d */ /* 0x000e240001800027 */
[----:B0-----:R-:W-:Y:S05]  /*11530*/  @!P0 BRA `(.L_x_1053) ;  /* 0xfffffffc00f08947 */ /* 0x001fea000383ffff */
[----:B------:R-:W-:Y:S05]  /*11540*/  BSYNC.RECONVERGENT B5 ;  /* 0x0000000000057941 */ /* 0x000fea0003800200 */
.L_x_1052:
[----:B------:R-:W-:Y:S01]  /*11550*/  BSSY.RECONVERGENT B5, `(.L_x_1054) ;  /* 0x0000005000057945 */ /* 0x000fe20003800200 */
.L_x_1055:
[----:B------:R-:W0:Y:S02]  /*11560*/  LDS R38, [R53] ;  /* 0x0000000035267984 */ /* 0x000e240000000800 */
[----:B0-----:R-:W-:-:S05]  /*11570*/  FADD R39, R38, 1 ;  /* 0x3f80000026277421 */ /* 0x001fca0000000000 */
[----:B------:R-:W0:Y:S02]  /*11580*/  ATOMS.CAST.SPIN P0, [R53], R38, R39 ;  /* 0x000000263500758d */ /* 0x000e240001800027 */
[----:B0-----:R-:W-:Y:S05]  /*11590*/  @!P0 BRA `(.L_x_1055) ;  /* 0xfffffffc00f08947 */ /* 0x001fea000383ffff */
[----:B------:R-:W-:Y:S05]  /*115a0*/  BSYNC.RECONVERGENT B5 ;  /* 0x0000000000057941 */ /* 0x000fea0003800200 */
.L_x_1054:
[----:B------:R-:W-:Y:S01]  /*115b0*/  BSSY.RECONVERGENT B5, `(.L_x_1056) ;  /* 0x0000005000057945 */ /* 0x000fe20003800200 */
.L_x_1057:
[----:B------:R-:W0:Y:S02]  /*115c0*/  LDS R38, [R54] ;  /* 0x0000000036267984 */ /* 0x000e240000000800 */
[----:B0-----:R-:W-:-:S05]  /*115d0*/  FADD R39, R15, R38 ;  /* 0x000000260f277221 */ /* 0x001fca0000000000 */
[----:B------:R-:W0:Y:S02]  /*115e0*/  ATOMS.CAST.SPIN P0, [R54], R38, R39 ;  /* 0x000000263600758d */ /* 0x000e240001800027 */
[----:B0-----:R-:W-:Y:S05]  /*115f0*/  @!P0 BRA `(.L_x_1057) ;  /* 0xfffffffc00f08947 */ /* 0x001fea000383ffff */
[----:B------:R-:W-:Y:S05]  /*11600*/  BSYNC.RECONVERGENT B5 ;  /* 0x0000000000057941 */ /* 0x000fea0003800200 */
.L_x_1056:
[----:B------:R-:W-:Y:S01]  /*11610*/  BSSY.RECONVERGENT B5, `(.L_x_1058) ;  /* 0x0000005000057945 */ /* 0x000fe20003800200 */
.L_x_1059:
[----:B------:R-:W0:Y:S02]  /*11620*/  LDS R38, [R52] ;  /* 0x0000000034267984 */ /* 0x000e240000000800 */
[----:B0-----:R-:W-:-:S05]  /*11630*/  FADD R39, R51, R38 ;  /* 0x0000002633277221 */ /* 0x001fca0000000000 */
[----:B------:R-:W0:Y:S02]  /*11640*/  ATOMS.CAST.SPIN P0, [R52], R38, R39 ;  /* 0x000000263400758d */ /* 0x000e240001800027 */
[----:B0-----:R-:W-:Y:S05]  /*11650*/  @!P0 BRA `(.L_x_1059) ;  /* 0xfffffffc00f08947 */ /* 0x001fea000383ffff */
[----:B------:R-:W-:Y:S05]  /*11660*/  BSYNC.RECONVERGENT B5 ;  /* 0x0000000000057941 */ /* 0x000fea0003800200 */
.L_x_1058:
[----:B------:R-:W-:Y:S01]  /*11670*/  BSSY.RECONVERGENT B5, `(.L_x_1060) ;  /* 0x0000005000057945 */ /* 0x000fe20003800200 */
.L_x_1061:
[----:B------:R-:W0:Y:S02]  /*11680*/  LDS R38, [R50+-0x4] ;  /* 0xfffffc0032267984 */ /* 0x000e240000000800 */
[----:B0-----:R-:W-:-:S05]  /*11690*/  FADD R39, R49, R38 ;  /* 0x0000002631277221 */ /* 0x001fca0000000000 */
[----:B------:R-:W0:Y:S02]  /*116a0*/  ATOMS.CAST.SPIN P0, [R50+-0x4], R38, R39 ;  /* 0xfffffc263200758d */ /* 0x000e240001800027 */
[----:B0-----:R-:W-:Y:S05]  /*116b0*/  @!P0 BRA `(.L_x_1061) ;  /* 0xfffffffc00f08947 */ /* 0x001fea000383ffff */
[----:B------:R-:W-:Y:S05]  /*116c0*/  BSYNC.RECONVERGENT B5 ;  /* 0x0000000000057941 */ /* 0x000fea0003800200 */
.L_x_1060:
[----:B------:R-:W-:Y:S01]  /*116d0*/  BSSY.RECONVERGENT B5, `(.L_x_1062) ;  /* 0x0000005000057945 */ /* 0x000fe20003800200 */
.L_x_1063:
[----:B------:R-:W0:Y:S02]  /*116e0*/  LDS R38, [R48+0x4] ;  /* 0x0000040030267984 */ /* 0x000e240000000800 */
[----:B0-----:R-:W-:-:S05]  /*116f0*/  FADD R39, R47, R38 ;  /* 0x000000262f277221 */ /* 0x001fca0000000000 */
[----:B------:R-:W0:Y:S02]  /*11700*/  ATOMS.CAST.SPIN P0, [R48+0x4], R38, R39 ;  /* 0x000004263000758d */ /* 0x000e240001800027 */
[----:B0-----:R-:W-:Y:S05]  /*11710*/  @!P0 BRA `(.L_x_1063) ;  /* 0xfffffffc00f08947 */ /* 0x001fea000383ffff */
[----:B------:R-:W-:Y:S05]  /*11720*/  BSYNC.RECONVERGENT B5 ;  /* 0x0000000000057941 */ /* 0x000fea0003800200 */
.L_x_1062:
[----:B------:R-:W-:Y:S01]  /*11730*/  BSSY.RECONVERGENT B5, `(.L_x_1064) ;  /* 0x0000005000057945 */ /* 0x000fe20003800200 */
.L_x_1065:
[----:B------:R-:W0:Y:S02]  /*11740*/  LDS R38, [R53+0x4] ;  /* 0x0000040035267984 */ /* 0x000e240000000800 */
[----:B0-----:R-:W-:-:S05]  /*11750*/  FADD R39, R38, 1 ;  /* 0x3f80000026277421 */ /* 0x001fca0000000000 */
[----:B------:R-:W0:Y:S02]  /*11760*/  ATOMS.CAST.SPIN P0, [R53+0x4], R38, R39 ;  /* 0x000004263500758d */ /* 0x000e240001800027 */
[----:B0-----:R-:W-:Y:S05]  /*11770*/  @!P0 BRA `(.L_x_1065) ;  /* 0xfffffffc00f08947 */ /* 0x001fea000383ffff */
[----:B------:R-:W-:Y:S05]  /*11780*/  BSYNC.RECONVERGENT B5 ;  /* 0x0000000000057941 */ /* 0x000fea0003800200 */
.L_x_1064:
[----:B------:R-:W-:Y:S01]  /*11790*/  BSSY.RECONVERGENT B5, `(.L_x_1066) ;  /* 0x0000005000057945 */ /* 0x000fe20003800200 */
.L_x_1067:
[----:B------:R-:W0:Y:S02]  /*117a0*/  LDS R38, [R54+0x4] ;  /* 0x0000040036267984 */ /* 0x000e240000000800 */
[----:B0-----:R-:W-:-:S05]  /*117b0*/  FADD R39, R15, R38 ;  /* 0x000000260f277221 */ /* 0x001fca0000000000 */
[----:B------:R-:W0:Y:S02]  /*117c0*/  ATOMS.CAST.SPIN P0, [R54+0x4], R38, R39 ;  /* 0x000004263600758d */ /* 0x000e240001800027 */
[----:B0-----:R-:W-:Y:S05]  /*117d0*/  @!P0 BRA `(.L_x_1067) ;  /* 0xfffffffc00f08947 */ /* 0x001fea000383ffff */
[----:B------:R-:W-:Y:S05]  /*117e0*/  BSYNC.RECONVERGENT B5 ;  /* 0x0000000000057941 */ /* 0x000fea0003800200 */
.L_x_1066:
[----:B------:R-:W-:Y:S01]  /*117f0*/  BSSY.RECONVERGENT B5, `(.L_x_1068) ;  /* 0x0000005000057945 */ /* 0x000fe20003800200 */
.L_x_1069:
[----:B------:R-:W0:Y:S02]  /*11800*/  LDS R38, [R52+0x4] ;  /* 0x0000040034267984 */ /* 0x000e240000000800 */
[----:B0-----:R-:W-:-:S05]  /*11810*/  FADD R39, R51, R38 ;  /* 0x0000002633277221 */ /* 0x001fca0000000000 */
[----:B------:R-:W0:Y:S02]  /*11820*/  ATOMS.CAST.SPIN P0, [R52+0x4], R38, R39 ;  /* 0x000004263400758d */ /* 0x000e240001800027 */
[----:B0-----:R-:W-:Y:S05]  /*11830*/  @!P0 BRA `(.L_x_1069) ;  /* 0xfffffffc00f08947 */ /* 0x001fea000383ffff */
[----:B------:R-:W-:Y:S05]  /*11840*/  BSYNC.RECONVERGENT B5 ;  /* 0x0000000000057941 */ /* 0x000fea0003800200 */
.L_x_1068:
[----:B------:R-:W-:Y:S01]  /*11850*/  BSSY.RECONVERGENT B5, `(.L_x_1070) ;  /* 0x0000005000057945 */ /* 0x000fe20003800200 */
.L_x_1071:
[----:B------:R-:W0:Y:S02]  /*11860*/  LDS R38, [R50] ;  /* 0x0000000032267984 */ /* 0x000e240000000800 */
[----:B0-----:R-:W-:-:S05]  /*11870*/  FADD R39, R49, R38 ;  /* 0x0000002631277221 */ /* 0x001fca0000000000 */
[----:B------:R-:W0:Y:S02]  /*11880*/  ATOMS.CAST.SPIN P0, [R50], R38, R39 ;  /* 0x000000263200758d */ /* 0x000e240001800027 */
[----:B0-----:R-:W-:Y:S05]  /*11890*/  @!P0 BRA `(.L_x_1071) ;  /* 0xfffffffc00f08947 */ /* 0x001fea000383ffff */
[----:B------:R-:W-:Y:S05]  /*118a0*/  BSYNC.RECONVERGENT B5 ;  /* 0x0000000000057941 */ /* 0x000fea0003800200 */
.L_x_1070:
[----:B------:R-:W-:Y:S01]  /*118b0*/  BSSY.RECONVERGENT B5, `(.L_x_1072) ;  /* 0x0000005000057945 */ /* 0x000fe20003800200 */
.L_x_1073:
[----:B------:R-:W0:Y:S02]  /*118c0*/  LDS R38, [R48+0x8] ;  /* 0x0000080030267984 */ /* 0x000e240000000800 */
[----:B0-----:R-:W-:-:S05]  /*118d0*/  FADD R39, R47, R38 ;  /* 0x000000262f277221 */ /* 0x001fca0000000000 */
[----:B------:R-:W0:Y:S02]  /*118e0*/  ATOMS.CAST.SPIN P0, [R48+0x8], R38, R39 ;  /* 0x000008263000758d */ /* 0x000e240001800027 */
[----:B0-----:R-:W-:Y:S05]  /*118f0*/  @!P0 BRA `(.L_x_1073) ;  /* 0xfffffffc00f08947 */ /* 0x001fea000383ffff */
[----:B------:R-:W-:Y:S05]  /*11900*/  BSYNC.RECONVERGENT B5 ;  /* 0x0000000000057941 */ /* 0x000fea0003800200 */
.L_x_1072:
[----:B------:R-:W-:Y:S01]  /*11910*/  BSSY.RECONVERGENT B5, `(.L_x_1074) ;  /* 0x0000005000057945 */ /* 0x000fe20003800200 */
.L_x_1075:
[----:B------:R-:W0:Y:S02]  /*11920*/  LDS R38, [R53+0x8] ;  /* 0x0000080035267984 */ /* 0x000e240000000800 */
[----:B0-----:R-:W-:-:S05]  /*11930*/  FADD R39, R38, 1 ;  /* 0x3f80000026277421 */ /* 0x001fca0000000000 */
[----:B------:R-:W0:Y:S02]  /*11940*/  ATOMS.CAST.SPIN P0, [R53+0x8], R38, R39 ;  /* 0x000008263500758d */ /* 0x000e240001800027 */
[----:B0-----:R-:W-:Y:S05]  /*11950*/  @!P0 BRA `(.L_x_1075) ;  /* 0xfffffffc00f08947 */ /* 0x001fea000383ffff */
[----:B------:R-:W-:Y:S05]  /*11960*/  BSYNC.RECONVERGENT B5 ;  /* 0x0000000000057941 */ /* 0x000fea0003800200 */
.L_x_1074:
[----:B------:R-:W-:Y:S01]  /*11970*/  BSSY.RECONVERGENT B5, `(.L_x_1076) ;  /* 0x0000005000057945 */ /* 0x000fe20003800200 */
.L_x_1077:
[----:B------:R-:W0:Y:S02]  /*11980*/  LDS R38, [R54+0x8] ;  /* 0x0000080036267984 */ /* 0x000e240000000800 */
[----:B0-----:R-:W-:-:S05]  /*11990*/  FADD R39, R15, R38 ;  /* 0x000000260f277221 */ /* 0x001fca0000000000 */
[----:B------:R-:W0:Y:S02]  /*119a0*/  ATOMS.CAST.SPIN P0, [R54+0x8], R38, R39 ;  /* 0x000008263600758d */ /* 0x000e240001800027 */
[----:B0-----:R-:W-:Y:S05]  /*119b0*/  @!P0 BRA `(.L_x_1077) ;  /* 0xfffffffc00f08947 */ /* 0x001fea000383ffff */
[----:B------:R-:W-:Y:S05]  /*119c0*/  BSYNC.RECONVERGENT B5 ;  /* 0x0000000000057941 */ /* 0x000fea0003800200 */
.L_x_1076:
[----:B------:R-:W-:Y:S01]  /*119d0*/  BSSY.RECONVERGENT B5, `(.L_x_1078) ;  /* 0x0000005000057945 */ /* 0x000fe20003800200 */
.L_x_1079:
[----:B------:R-:W0:Y:S02]  /*119e0*/  LDS R38, [R52+0x8] ;  /* 0x0000080034267984 */ /* 0x000e240000000800 */
[----:B0-----:R-:W-:-:S05]  /*119f0*/  FADD R39, R51, R38 ;  /* 0x0000002633277221 */ /* 0x001fca0000000000 */
[----:B------:R-:W0:Y:S02]  /*11a00*/  ATOMS.CAST.SPIN P0, [R52+0x8], R38, R39 ;  /* 0x000008263400758d */ /* 0x000e240001800027 */
[----:B0-----:R-:W-:Y:S05]  /*11a10*/  @!P0 BRA `(.L_x_1079) ;  /* 0xfffffffc00f08947 */ /* 0x001fea000383ffff */
[----:B------:R-:W-:Y:S05]  /*11a20*/  BSYNC.RECONVERGENT B5 ;  /* 0x0000000000057941 */ /* 0x000fea0003800200 */
.L_x_1078:
[----:B------:R-:W-:Y:S01]  /*11a30*/  BSSY.RECONVERGENT B5, `(.L_x_1080) ;  /* 0x0000005000057945 */ /* 0x000fe20003800200 */
.L_x_1081:
[----:B------:R-:W0:Y:S02]  /*11a40*/  LDS R38, [R50+0x4] ;  /* 0x0000040032267984 */ /* 0x000e240000000800 */
[----:B0-----:R-:W-:-:S05]  /*11a50*/  FADD R39, R49, R38 ;  /* 0x0000002631277221 */ /* 0x001fca0000000000 */
[----:B------:R-:W0:Y:S02]  /*11a60*/  ATOMS.CAST.SPIN P0, [R50+0x4], R38, R39 ;  /* 0x000004263200758d */ /* 0x000e240001800027 */
[----:B0-----:R-:W-:Y:S05]  /*11a70*/  @!P0 BRA `(.L_x_1081) ;  /* 0xfffffffc00f08947 */ /* 0x001fea000383ffff */
[----:B------:R-:W-:Y:S05]  /*11a80*/  BSYNC.RECONVERGENT B5 ;  /* 0x0000000000057941 */ /* 0x000fea0003800200 */
.L_x_1080:
[----:B------:R-:W-:Y:S01]  /*11a90*/  BSSY.RECONVERGENT B5, `(.L_x_1082) ;  /* 0x0000005000057945 */ /* 0x000fe20003800200 */
.L_x_1083:
[----:B------:R-:W0:Y:S02]  /*11aa0*/  LDS R38, [R48+0xc] ;  /* 0x00000c0030267984 */ /* 0x000e240000000800 */
[----:B0-----:R-:W-:-:S05]  /*11ab0*/  FADD R39, R47, R38 ;  /* 0x000000262f277221 */ /* 0x001fca0000000000 */
[----:B------:R-:W0:Y:S02]  /*11ac0*/  ATOMS.CAST.SPIN P0, [R48+0xc], R38, R39 ;  /* 0x00000c263000758d */ /* 0x000e240001800027 */
[----:B0-----:R-:W-:Y:S05]  /*11ad0*/  @!P0 BRA `(.L_x_1083) ;  /* 0xfffffffc00f08947 */ /* 0x001fea000383ffff */
[----:B------:R-:W-:Y:S05]  /*11ae0*/  BSYNC.RECONVERGENT B5 ;  /* 0x0000000000057941 */ /* 0x000fea0003800200 */
.L_x_1082:
[----:B------:R-:W-:-:S04]  /*11af0*/  IADD3 R46, PT, PT, -R17, 0x4, R46 ;  /* 0x00000004112e7810 */ /* 0x000fc80007ffe12e */
[----:B------:R-:W-:-:S13]  /*11b00*/  ISETP.NE.AND P0, PT, R46, 0x1, PT ;  /* 0x000000012e00780c */ /* 0x000fda0003f05270 */
[----:B------:R-:W-:Y:S05]  /*11b10*/  @!P0 BRA `(.L_x_1011) ;  /* 0x00000008000c8947 */ /* 0x000fea0003800000 */
[----:B------:R-:W-:-:S07]  /*11b20*/  IADD3 R53, PT, PT, R53, 0x10, RZ ;  /* 0x0000001035357810 */ /* 0x000fce0007ffe0ff */
.L_x_1124:
[----:B------:R-:W-:Y:S05]  /*11b30*/  YIELD ;  /* 0x0000000000007946 */ /* 0x000fea0003800000 */
[----:B------:R-:W-:Y:S01]  /*11b40*/  BSSY.RECONVERGENT B5, `(.L_x_1084) ;  /* 0x0000005000057945 */ /* 0x000fe20003800200 */
.L_x_1085:
[----:B------:R-:W0:Y:S02]  /*11b50*/  LDS R38, [R53+-0x4] ;  /* 0xfffffc0035267984 */ /* 0x000e240000000800 */
[----:B0-----:R-:W-:-:S05]  /*11b60*/  FADD R39, R38, 1 ;  /* 0x3f80000026277421 */ /* 0x001fca0000000000 */
[----:B------:R-:W0:Y:S02]  /*11b70*/  ATOMS.CAST.SPIN P0, [R53+-0x4], R38, R39 ;  /* 0xfffffc263500758d */ /* 0x000e240001800027 */
[----:B0-----:R-:W-:Y:S05]  /*11b80*/  @!P0 BRA `(.L_x_1085) ;  /* 0xfffffffc00f08947 */ /* 0x001fea000383ffff */
[----:B------:R-:W-:Y:S05]  /*11b90*/  BSYNC.RECONVERGENT B5 ;  /* 0x0000000000057941 */ /* 0x000fea0003800200 */
.L_x_1084:
[----:B------:R-:W0:Y:S01]  /*11ba0*/  LDC R52, c[0x0][0x3b8] ;  /* 0x0000ee00ff347b82 */ /* 0x000e220000000800 */
[----:B------:R-:W-:Y:S01]  /*11bb0*/  BSSY.RECONVERGENT B5, `(.L_x_1086) ;  /* 0x0000006000057945 */ /* 0x000fe20003800200 */
[----:B0-----:R-:W-:-:S07]  /*11bc0*/  LEA R54, R52, R53, 0x2 ;  /* 0x0000003534367211 */ /* 0x001fce00078e10ff */
.L_x_1087:
[----:B------:R-:W0:Y:S02]  /*11bd0*/  LDS R38, [R54+-0x4] ;  /* 0xfffffc0036267984 */ /* 0x000e240000000800 */
[----:B0-----:R-:W-:-:S05]  /*11be0*/  FADD R39, R15, R38 ;  /* 0x000000260f277221 */ /* 0x001fca0000000000 */
[----:B------:R-:W0:Y:S02]  /*11bf0*/  ATOMS.CAST.SPIN P0, [R54+-0x4], R38, R39 ;  /* 0xfffffc263600758d */ /* 0x000e240001800027 */
[----:B0-----:R-:W-:Y:S05]  /*11c00*/  @!P0 BRA `(.L_x_1087) ;  /* 0xfffffffc00f08947 */ /* 0x001fea000383ffff */
[----:B------:R-:W-:Y:S05]  /*11c10*/  BSYNC.RECONVERGENT B5 ;  /* 0x0000000000057941 */ /* 0x000fea0003800200 */
.L_x_1086:
[----:B------:R-:W-:Y:S01]  /*11c20*/  BSSY.RECONVERGENT B5, `(.L_x_1088) ;  /* 0x0000006000057945 */ /* 0x000fe20003800200 */
[----:B------:R-:W-:-:S07]  /*11c30*/  LEA R52, R52, R53, 0x4 ;  /* 0x0000003534347211 */ /* 0x000fce00078e20ff */
.L_x_1089:
[----:B------:R-:W0:Y:S02]  /*11c40*/  LDS R38, [R52+-0x4] ;  /* 0xfffffc0034267984 */ /* 0x000e240000000800 */
[----:B0-----:R-:W-:-:S05]  /*11c50*/  FADD R39, R51, R38 ;  /* 0x0000002633277221 */ /* 0x001fca0000000000 */
[----:B------:R-:W0:Y:S02]  /*11c60*/  ATOMS.CAST.SPIN P0, [R52+-0x4], R38, R39 ;  /* 0xfffffc263400758d */ /* 0x000e240001800027 */
[----:B0-----:R-:W-:Y:S05]  /*11c70*/  @!P0 BRA `(.L_x_1089) ;  /* 0xfffffffc00f08947 */ /* 0x001fea000383ffff */
[----:B------:R-:W-:Y:S05]  /*11c80*/  BSYNC.RECONVERGENT B5 ;  /* 0x0000000000057941 */ /* 0x000fea0003800200 */
.L_x_1088:
[----:B------:R-:W-:Y:S01]  /*11c90*/  BSSY.RECONVERGENT B5, `(.L_x_1090) ;  /* 0x0000006000057945 */ /* 0x000fe20003800200 */
[----:B------:R-:W-:-:S07]  /*11ca0*/  IADD3 R50, PT, PT, R24, R53, RZ ;  /* 0x0000003518327210 */ /* 0x000fce0007ffe0ff */
.L_x_1091:
[----:B------:R-:W0:Y:S02]  /*11cb0*/  LDS R38, [R50+-0x8] ;  /* 0xfffff80032267984 */ /* 0x000e240000000800 */
[----:B0-----:R-:W-:-:S05]  /*11cc0*/  FADD R39, R49, R38 ;  /* 0x0000002631277221 */ /* 0x001fca0000000000 */
[----:B------:R-:W0:Y:S02]  /*11cd0*/  ATOMS.CAST.SPIN P0, [R50+-0x8], R38, R39 ;  /* 0xfffff8263200758d */ /* 0x000e240001800027 */
[----:B0-----:R-:W-:Y:S05]  /*11ce0*/  @!P0 BRA `(.L_x_1091) ;  /* 0xfffffffc00f08947 */ /* 0x001fea000383ffff */
[----:B------:R-:W-:Y:S05]  /*11cf0*/  BSYNC.RECONVERGENT B5 ;  /* 0x0000000000057941 */ /* 0x000fea0003800200 */
.L_x_1090:
[----:B------:R-:W-:Y:S01]  /*11d00*/  BSSY.RECONVERGENT B5, `(.L_x_1092) ;  /* 0x0000006000057945 */ /* 0x000fe20003800200 */
[----:B------:R-:W-:-:S07]  /*11d10*/  IADD3 R48, PT, PT, R26, R53, RZ ;  /* 0x000000351a307210 */ /* 0x000fce0007ffe0ff */
.L_x_1093:
[----:B------:R-:W0:Y:S02]  /*11d20*/  LDS R38, [R48] ;  /* 0x0000000030267984 */ /* 0x000e240000000800 */
[----:B0-----:R-:W-:-:S05]  /*11d30*/  FADD R39, R47, R38 ;  /* 0x000000262f277221 */ /* 0x001fca0000000000 */
[----:B------:R-:W0:Y:S02]  /*11d40*/  ATOMS.CAST.SPIN P0, [R48], R38, R39 ;  /* 0x000000263000758d */ /* 0x000e240001800027 */
[----:B0-----:R-:W-:Y:S05]  /*11d50*/  @!P0 BRA `(.L_x_1093) ;  /* 0xfffffffc00f08947 */ /* 0x001fea000383ffff */
[----:B------:R-:W-:Y:S05]  /*11d60*/  BSYNC.RECONVERGENT B5 ;  /* 0x0000000000057941 */ /* 0x000fea0003800200 */
.L_x_1092:
[----:B------:R-:W-:Y:S01]  /*11d70*/  BSSY.RECONVERGENT B5, `(.L_x_1094) ;  /* 0x0000005000057945 */ /* 0x000fe20003800200 */
.L_x_1095:
[----:B------:R-:W0:Y:S02]  /*11d80*/  LDS R38, [R53] ;  /* 0x0000000035267984 */ /* 0x000e240000000800 */
[----:B0-----:R-:W-:-:S05]  /*11d90*/  FADD R39, R38, 1 ;  /* 0x3f80000026277421 */ /* 0x001fca0000000000 */
[----:B------:R-:W0:Y:S02]  /*11da0*/  ATOMS.CAST.SPIN P0, [R53], R38, R39 ;  /* 0x000000263500758d */ /* 0x000e240001800027 */
[----:B0-----:R-:W-:Y:S05]  /*11db0*/  @!P0 BRA `(.L_x_1095) ;  /* 0xfffffffc00f08947 */ /* 0x001fea000383ffff */
[----:B------:R-:W-:Y:S05]  /*11dc0*/  BSYNC.RECONVERGENT B5 ;  /* 0x0000000000057941 */ /* 0x000fea0003800200 */
.L_x_1094:
[----:B------:R-:W-:Y:S01]  /*11dd0*/  BSSY.RECONVERGENT B5, `(.L_x_1096) ;  /* 0x0000005000057945 */ /* 0x000fe20003800200 */
.L_x_1097:
[----:B------:R-:W0:Y:S02]  /*11de0*/  LDS R38, [R54] ;  /* 0x0000000036267984 */ /* 0x000e240000000800 */
[----:B0-----:R-:W-:-:S05]  /*11df0*/  FADD R39, R15, R38 ;  /* 0x000000260f277221 */ /* 0x001fca0000000000 */
[----:B------:R-:W0:Y:S02]  /*11e00*/  ATOMS.CAST.SPIN P0, [R54], R38, R39 ;  /* 0x000000263600758d */ /* 0x000e240001800027 */
[----:B0-----:R-:W-:Y:S05]  /*11e10*/  @!P0 BRA `(.L_x_1097) ;  /* 0xfffffffc00f08947 */ /* 0x001fea000383ffff */
[----:B------:R-:W-:Y:S05]  /*11e20*/  BSYNC.RECONVERGENT B5 ;  /* 0x0000000000057941 */ /* 0x000fea0003800200 */
.L_x_1096:
[----:B------:R-:W-:Y:S01]  /*11e30*/  BSSY.RECONVERGENT B5, `(.L_x_1098) ;  /* 0x0000005000057945 */ /* 0x000fe20003800200 */
.L_x_1099:
[----:B------:R-:W0:Y:S02]  /*11e40*/  LDS R38, [R52] ;  /* 0x0000000034267984 */ /* 0x000e240000000800 */
[----:B0-----:R-:W-:-:S05]  /*11e50*/  FADD R39, R51, R38 ;  /* 0x0000002633277221 */ /* 0x001fca0000000000 */
[----:B------:R-:W0:Y:S02]  /*11e60*/  ATOMS.CAST.SPIN P0, [R52], R38, R39 ;  /* 0x000000263400758d */ /* 0x000e240001800027 */
[----:B0-----:R-:W-:Y:S05]  /*11e70*/  @!P0 BRA `(.L_x_1099) ;  /* 0xfffffffc00f08947 */ /* 0x001fea000383ffff */
[----:B------:R-:W-:Y:S05]  /*11e80*/  BSYNC.RECONVERGENT B5 ;  /* 0x0000000000057941 */ /* 0x000fea0003800200 */
.L_x_1098:
[----:B------:R-:W-:Y:S01]  /*11e90*/  BSSY.RECONVERGENT B5, `(.L_x_1100) ;  /* 0x0000005000057945 */ /* 0x000fe20003800200 */
.L_x_1101:
[----:B------:R-:W0:Y:S02]  /*11ea0*/  LDS R38, [R50+-0x4] ;  /* 0xfffffc0032267984 */ /* 0x000e240000000800 */
[----:B0-----:R-:W-:-:S05]  /*11eb0*/  FADD R39, R49, R38 ;  /* 0x0000002631277221 */ /* 0x001fca0000000000 */
[----:B------:R-:W0:Y:S02]  /*11ec0*/  ATOMS.CAST.SPIN P0, [R50+-0x4], R38, R39 ;  /* 0xfffffc263200758d */ /* 0x000e240001800027 */
[----:B0-----:R-:W-:Y:S05]  /*11ed0*/  @!P0 BRA `(.L_x_1101) ;  /* 0xfffffffc00f08947 */ /* 0x001fea000383ffff */
[----:B------:R-:W-:Y:S05]  /*11ee0*/  BSYNC.RECONVERGENT B5 ;  /* 0x0000000000057941 */ /* 0x000fea0003800200 */
.L_x_1100:
[----:B------:R-:W-:Y:S01]  /*11ef0*/  BSSY.RECONVERGENT B5, `(.L_x_1102) ;  /* 0x0000005000057945 */ /* 0x000fe20003800200 */
.L_x_1103:
[----:B------:R-:W0:Y:S02]  /*11f00*/  LDS R38, [R48+0x4] ;  /* 0x0000040030267984 */ /* 0x000e240000000800 */
[----:B0-----:R-:W-:-:S05]  /*11f10*/  FADD R39, R47, R38 ;  /* 0x000000262f277221 */ /* 0x001fca0000000000 */
[----:B------:R-:W0:Y:S02]  /*11f20*/  ATOMS.CAST.SPIN P0, [R48+0x4], R38, R39 ;  /* 0x000004263000758d */ /* 0x000e240001800027 */
[----:B0-----:R-:W-:Y:S05]  /*11f30*/  @!P0 BRA `(.L_x_1103) ;  /* 0xfffffffc00f08947 */ /* 0x001fea000383ffff */
[----:B------:R-:W-:Y:S05]  /*11f40*/  BSYNC.RECONVERGENT B5 ;  /* 0x0000000000057941 */ /* 0x000fea0003800200 */
.L_x_1102:
[----:B------:R-:W-:Y:S01]  /*11f50*/  BSSY.RECONVERGENT B5, `(.L_x_1104) ;  /* 0x0000005000057945 */ /* 0x000fe20003800200 */
.L_x_1105:
[----:B------:R-:W0:Y:S02]  /*11f60*/  LDS R38, [R53+0x4] ;  /* 0x0000040035267984 */ /* 0x000e240000000800 */
[----:B0-----:R-:W-:-:S05]  /*11f70*/  FADD R39, R38, 1 ;  /* 0x3f80000026277421 */ /* 0x001fca0000000000 */
[----:B------:R-:W0:Y:S02]  /*11f80*/  ATOMS.CAST.SPIN P0, [R53+0x4], R38, R39 ;  /* 0x000004263500758d */ /* 0x000e240001800027 */
[----:B0-----:R-:W-:Y:S05]  /*11f90*/  @!P0 BRA `(.L_x_1105) ;  /* 0xfffffffc00f08947 */ /* 0x001fea000383ffff */
[----:B------:R-:W-:Y:S05]  /*11fa0*/  BSYNC.RECONVERGENT B5 ;  /* 0x0000000000057941 */ /* 0x000fea0003800200 */
.L_x_1104:
[----:B------:R-:W-:Y:S01]  /*11fb0*/  BSSY.RECONVERGENT B5, `(.L_x_1106) ;  /* 0x0000005000057945 */ /* 0x000fe20003800200 */
.L_x_1107:
[----:B------:R-:W0:Y:S02]  /*11fc0*/  LDS R38, [R54+0x4] ;  /* 0x0000040036267984 */ /* 0x000e240000000800 */
[----:B0-----:R-:W-:-:S05]  /*11fd0*/  FADD R39, R15, R38 ;  /* 0x000000260f277221 */ /* 0x001fca0000000000 */
[----:B------:R-:W0:Y:S02]  /*11fe0*/  ATOMS.CAST.SPIN P0, [R54+0x4], R38, R39 ;  /* 0x000004263600758d */ /* 0x000e240001800027 */
[----:B0-----:R-:W-:Y:S05]  /*11ff0*/  @!P0 BRA `(.L_x_1107) ;  /* 0xfffffffc00f08947 */ /* 0x001fea000383ffff */
[----:B------:R-:W-:Y:S05]  /*12000*/  BSYNC.RECONVERGENT B5 ;  /* 0x0000000000057941 */ /* 0x000fea0003800200 */
.L_x_1106:
[----:B------:R-:W-:Y:S01]  /*12010*/  BSSY.RECONVERGENT B5, `(.L_x_1108) ;  /* 0x0000005000057945 */ /* 0x000fe20003800200 */
.L_x_1109:
[----:B------:R-:W0:Y:S02]  /*12020*/  LDS R38, [R52+0x4] ;  /* 0x0000040034267984 */ /* 0x000e240000000800 */
[----:B0-----:R-:W-:-:S05]  /*12030*/  FADD R39, R51, R38 ;  /* 0x0000002633277221 */ /* 0x001fca0000000000 */
[----:B------:R-:W0:Y:S02]  /*12040*/  ATOMS.CAST.SPIN P0, [R52+0x4], R38, R39 ;  /* 0x000004263400758d */ /* 0x000e240001800027 */
[----:B0-----:R-:W-:Y:S05]  /*12050*/  @!P0 BRA `(.L_x_1109) ;  /* 0xfffffffc00f08947 */ /* 0x001fea000383ffff */
[----:B------:R-:W-:Y:S05]  /*12060*/  BSYNC.RECONVERGENT B5 ;  /* 0x0000000000057941 */ /* 0x000fea0003800200 */
.L_x_1108:
[----:B------:R-:W-:Y:S01]  /*12070*/  BSSY.RECONVERGENT B5, `(.L_x_1110) ;  /* 0x0000005000057945 */ /* 0x000fe20003800200 */
.L_x_1111:
[----:B------:R-:W0:Y:S02]  /*12080*/  LDS R38, [R50] ;  /* 0x0000000032267984 */ /* 0x000e240000000800 */
[----:B0-----:R-:W-:-:S05]  /*12090*/  FADD R39, R49, R38 ;  /* 0x0000002631277221 */ /* 0x001fca0000000000 */
[----:B------:R-:W0:Y:S02]  /*120a0*/  ATOMS.CAST.SPIN P0, [R50], R38, R39 ;  /* 0x000000263200758d */ /* 0x000e240001800027 */
[----:B0-----:R-:W-:Y:S05]  /*120b0*/  @!P0 BRA `(.L_x_1111) ;  /* 0xfffffffc00f08947 */ /* 0x001fea000383ffff */
[----:B------:R-:W-:Y:S05]  /*120c0*/  BSYNC.RECONVERGENT B5 ;  /* 0x0000000000057941 */ /* 0x000fea0003800200 */
.L_x_1110:
[----:B------:R-:W-:Y:S01]  /*120d0*/  BSSY.RECONVERGENT B5, `(.L_x_1112) ;  /* 0x0000005000057945 */ /* 0x000fe20003800200 */
.L_x_1113:
[----:B------:R-:W0:Y:S02]  /*120e0*/  LDS R38, [R48+0x8] ;  /* 0x0000080030267984 */ /* 0x000e240000000800 */
[----:B0-----:R-:W-:-:S05]  /*120f0*/  FADD R39, R47, R38 ;  /* 0x000000262f277221 */ /* 0x001fca0000000000 */
[----:B------:R-:W0:Y:S02]  /*12100*/  ATOMS.CAST.SPIN P0, [R48+0x8], R38, R39 ;  /* 0x000008263000758d */ /* 0x000e240001800027 */
[----:B0-----:R-:W-:Y:S05]  /*12110*/  @!P0 BRA `(.L_x_1113) ;  /* 0xfffffffc00f08947 */ /* 0x001fea000383ffff */
[----:B------:R-:W-:Y:S05]  /*12120*/  BSYNC.RECONVERGENT B5 ;  /* 0x0000000000057941 */ /* 0x000fea0003800200 */
.L_x_1112:
[----:B------:R-:W-:Y:S01]  /*12130*/  BSSY.RECONVERGENT B5, `(.L_x_1114) ;  /* 0x0000005000057945 */ /* 0x000fe20003800200 */
.L_x_1115:
[----:B------:R-:W0:Y:S02]  /*12140*/  LDS R38, [R53+0x8] ;  /* 0x0000080035267984 */ /* 0x000e240000000800 */
[----:B0-----:R-:W-:-:S05]  /*12150*/  FADD R39, R38, 1 ;  /* 0x3f80000026277421 */ /* 0x001fca0000000000 */
[----:B------:R-:W0:Y:S02]  /*12160*/  ATOMS.CAST.SPIN P0, [R53+0x8], R38, R39 ;  /* 0x000008263500758d */ /* 0x000e240001800027 */
[----:B0-----:R-:W-:Y:S05]  /*12170*/  @!P0 BRA `(.L_x_1115) ;  /* 0xfffffffc00f08947 */ /* 0x001fea000383ffff */
[----:B------:R-:W-:Y:S05]  /*12180*/  BSYNC.RECONVERGENT B5 ;  /* 0x0000000000057941 */ /* 0x000fea0003800200 */
.L_x_1114:
[----:B------:R-:W-:Y:S01]  /*12190*/  BSSY.RECONVERGENT B5, `(.L_x_1116) ;  /* 0x0000005000057945 */ /* 0x000fe20003800200 */
.L_x_1117:
[----:B------:R-:W0:Y:S02]  /*121a0*/  LDS R38, [R54+0x8] ;  /* 0x0000080036267984 */ /* 0x000e240000000800 */
[----:B0-----:R-:W-:-:S05]  /*121b0*/  FADD R39, R15, R38 ;  /* 0x000000260f277221 */ /* 0x001fca0000000000 */
[----:B------:R-:W0:Y:S02]  /*121c0*/  ATOMS.CAST.SPIN P0, [R54+0x8], R38, R39 ;  /* 0x000008263600758d */ /* 0x000e240001800027 */
[----:B0-----:R-:W-:Y:S05]  /*121d0*/  @!P0 BRA `(.L_x_1117) ;  /* 0xfffffffc00f08947 */ /* 0x001fea000383ffff */
[----:B------:R-:W-:Y:S05]  /*121e0*/  BSYNC.RECONVERGENT B5 ;  /* 0x0000000000057941 */ /* 0x000fea0003800200 */
.L_x_1116:
[----:B------:R-:W-:Y:S01]  /*121f0*/  BSSY.RECONVERGENT B5, `(.L_x_1118) ;  /* 0x0000005000057945 */ /* 0x000fe20003800200 */
.L_x_1119:
[----:B------:R-:W0:Y:S02]  /*12200*/  LDS R38, [R52+0x8] ;  /* 0x0000080034267984 */ /* 0x000e240000000800 */
[----:B0-----:R-:W-:-:S05]  /*12210*/  FADD R39, R51, R38 ;  /* 0x0000002633277221 */ /* 0x001fca0000000000 */
[----:B------:R-:W0:Y:S02]  /*12220*/  ATOMS.CAST.SPIN P0, [R52+0x8], R38, R39 ;  /* 0x000008263400758d */ /* 0x000e240001800027 */
[----:B0-----:R-:W-:Y:S05]  /*12230*/  @!P0 BRA `(.L_x_1119) ;  /* 0xfffffffc00f08947 */ /* 0x001fea000383ffff */
[----:B------:R-:W-:Y:S05]  /*12240*/  BSYNC.RECONVERGENT B5 ;  /* 0x0000000000057941 */ /* 0x000fea0003800200 */
.L_x_1118:
[----:B------:R-:W-:Y:S01]  /*12250*/  BSSY.RECONVERGENT B5, `(.L_x_1120) ;  /* 0x0000005000057945 */ /* 0x000fe20003800200 */
.L_x_1121:
[----:B------:R-:W0:Y:S02]  /*12260*/  LDS R38, [R50+0x4] ;  /* 0x0000040032267984 */ /* 0x000e240000000800 */
[----:B0-----:R-:W-:-:S05]  /*12270*/  FADD R39, R49, R38 ;  /* 0x0000002631277221 */ /* 0x001fca0000000000 */
[----:B------:R-:W0:Y:S02]  /*12280*/  ATOMS.CAST.SPIN P0, [R50+0x4], R38, R39 ;  /* 0x000004263200758d */ /* 0x000e240001800027 */
[----:B0-----:R-:W-:Y:S05]  /*12290*/  @!P0 BRA `(.L_x_1121) ;  /* 0xfffffffc00f08947 */ /* 0x001fea000383ffff */
[----:B------:R-:W-:Y:S05]  /*122a0*/  BSYNC.RECONVERGENT B5 ;  /* 0x0000000000057941 */ /* 0x000fea0003800200 */
.L_x_1120:
[----:B------:R-:W-:Y:S01]  /*122b0*/  BSSY.RECONVERGENT B5, `(.L_x_1122) ;  /* 0x0000005000057945 */ /* 0x000fe20003800200 */
.L_x_1123:
[----:B------:R-:W0:Y:S02]  /*122c0*/  LDS R38, [R48+0xc] ;  /* 0x00000c0030267984 */ /* 0x000e240000000800 */
[----:B0-----:R-:W-:-:S05]  /*122d0*/  FADD R39, R47, R38 ;  /* 0x000000262f277221 */ /* 0x001fca0000000000 */
[----:B------:R-:W0:Y:S02]  /*122e0*/  ATOMS.CAST.SPIN P0, [R48+0xc], R38, R39 ;  /* 0x00000c263000758d */ /* 0x000e240001800027 */
[----:B0-----:R-:W-:Y:S05]  /*122f0*/  @!P0 BRA `(.L_x_1123) ;  /* 0xfffffffc00f08947 */ /* 0x001fea000383ffff */
[----:B------:R-:W-:Y:S05]  /*12300*/  BSYNC.RECONVERGENT B5 ;  /* 0x0000000000057941 */ /* 0x000fea0003800200 */
.L_x_1122:
[----:B------:R-:W-:Y:S02]  /*12310*/  IADD3 R46, PT, PT, R46, 0x4, RZ ;  /* 0x000000042e2e7810 */ /* 0x000fe40007ffe0ff */
[----:B------:R-:W-:Y:S02]  /*12320*/  IADD3 R53, PT, PT, R53, 0x10, RZ ;  /* 0x0000001035357810 */ /* 0x000fe40007ffe0ff */
[----:B------:R-:W-:-:S13]  /*12330*/  ISETP.NE.AND P0, PT, R46, 0x1, PT ;  /* 0x000000012e00780c */ /* 0x000fda0003f05270 */
[----:B------:R-:W-:Y:S05]  /*12340*/  @P0 BRA `(.L_x_1124) ;  /* 0xfffffff400f80947 */ /* 0x000fea000383ffff */
.L_x_1011:
[----:B------:R-:W-:Y:S05]  /*12350*/  BSYNC B6 ;  /* 0x0000000000067941 */ /* 0x000fea0003800000 */
.L_x_1010:
[----:B------:R-:W-:Y:S05]  /*12360*/  BRA `(.L_x_1008) ;  /* 0x0000001c007c7947 */ /* 0x000fea0003800000 */
.L_x_1009:
[----:B------:R-:W-:-:S13]  /*12370*/  ISETP.GE.AND P0, PT, R17, R14, PT ;  /* 0x0000000e1100720c */ /* 0x000fda0003f06270 */
[----:B------:R-:W-:Y:S05]  /*12380*/  @!P0 BRA `(.L_x_1008) ;  /* 0x0000001c00748947 */ /* 0x000fea0003800000 */
[----:B------:R-:W0:Y:S01]  /*12390*/  LDCU UR4, c[0x0][0x3f8] ;  /* 0x00007f00ff0477ac */ /* 0x000e220008000800 */
        /* <DEDUP_REMOVED lines=11> */
[----:B0-----:R-:W-:-:S04]  /*12450*/  IMAD R38, R23, UR4, R30 ;  /* 0x0000000417267c24 */ /* 0x001fc8000f8e021e */
[----:B------:R-:W-:Y:S01]  /*12460*/  IMAD R51, R25, R38, RZ ;  /* 0x0000002619337224 */ /* 0x000fe200078e02ff */
[----:B------:R-:W-:Y:S07]  /*12470*/  @!P3 BRA `(.L_x_1126) ;  /* 0x0000000c0024b947 */ /* 0x000fee0003800000 */
[----:B------:R-:W0:Y:S01]  /*12480*/  S2UR UR6, SR_CgaCtaId ;  /* 0x00000000000679c3 */ /* 0x000e220000008800 */
[----:B------:R-:W-:Y:S01]  /*12490*/  UMOV UR4, 0x400 ;  /* 0x0000040000047882 */ /* 0x000fe20000000000 */
[----:B------:R-:W-:Y:S01]  /*124a0*/  IADD3 R54, PT, PT, R51, R14, RZ ;  /* 0x0000000e33367210 */ /* 0x000fe20007ffe0ff */
[----:B------:R-:W-:Y:S01]  /*124b0*/  BSSY.RECONVERGENT B6, `(.L_x_1127) ;  /* 0x0000007000067945 */ /* 0x000fe20003800200 */
[----:B0-----:R-:W-:-:S06]  /*124c0*/  ULEA UR4, UR6, UR4, 0x18 ;  /* 0x0000000406047291 */ /* 0x001fcc000f8ec0ff */
[----:B------:R-:W-:-:S07]  /*124d0*/  LEA R56, R54, UR4, 0x2 ;  /* 0x0000000436387c11 */ /* 0x000fce000f8e10ff */
.L_x_1128:
[----:B------:R-:W0:Y:S02]  /*124e0*/  LDS R38, [R56+-0x4] ;  /* 0xfffffc0038267984 */ /* 0x000e240000000800 */
[----:B0-----:R-:W-:-:S05]  /*124f0*/  FADD R39, R38, 1 ;  /* 0x3f80000026277421 */ /* 0x001fca0000000000 */
[----:B------:R-:W0:Y:S02]  /*12500*/  ATOMS.CAST.SPIN P3, [R56+-0x4], R38, R39 ;  /* 0xfffffc263800758d */ /* 0x000e240001860027 */
[----:B0-----:R-:W-:Y:S05]  /*12510*/  @!P3 BRA `(.L_x_1128) ;  /* 0xfffffffc00f0b947 */ /* 0x001fea000383ffff */
[----:B------:R-:W-:Y:S05]  /*12520*/  BSYNC.RECONVERGENT B6 ;  /* 0x0000000000067941 */ /* 0x000fea0003800200 */
.L_x_1127:
[----:B------:R-:W-:Y:S01]  /*12530*/  BSSY.RECONVERGENT B6, `(.L_x_1129) ;  /* 0x0000006000067945 */ /* 0x000fe20003800200 */
[----:B------:R-:W-:-:S07]  /*12540*/  LEA R54, R54, UR7, 0x2 ;  /* 0x0000000736367c11 */ /* 0x000fce000f8e10ff */
.L_x_1130:
[----:B------:R-:W0:Y:S02]  /*12550*/  LDS R38, [R54+-0x4] ;  /* 0xfffffc0036267984 */ /* 0x000e240000000800 */
[----:B0-----:R-:W-:-:S05]  /*12560*/  FADD R39, R15, R38 ;  /* 0x000000260f277221 */ /* 0x001fca0000000000 */
[----:B------:R-:W0:Y:S02]  /*12570*/  ATOMS.CAST.SPIN P3, [R54+-0x4], R38, R39 ;  /* 0xfffffc263600758d */ /* 0x000e240001860027 */
[----:B0-----:R-:W-:Y:S05]  /*12580*/  @!P3 BRA `(.L_x_1130) ;  /* 0xfffffffc00f0b947 */ /* 0x001fea000383ffff */
[----:B------:R-:W-:Y:S05]  /*12590*/  BSYNC.RECONVERGENT B6 ;  /* 0x0000000000067941 */ /* 0x000fea0003800200 */
.L_x_1129:
[----:B------:R-:W0:Y:S01]  /*125a0*/  LDC R57, c[0x0][0x3b8] ;  /* 0x0000ee00ff397b82 */ /* 0x000e220000000800 */
[----:B------:R-:W-:Y:S01]  /*125b0*/  BSSY.RECONVERGENT B6, `(.L_x_1131) ;  /* 0x0000006000067945 */ /* 0x000fe20003800200 */
[----:B0-----:R-:W-:-:S07]  /*125c0*/  IMAD R52, R57, 0xc, R54 ;  /* 0x0000000c39347824 */ /* 0x001fce00078e0236 */
.L_x_1132:
[----:B------:R-:W0:Y:S02]  /*125d0*/  LDS R38, [R52+-0x4] ;  /* 0xfffffc0034267984 */ /* 0x000e240000000800 */
[----:B0-----:R-:W-:-:S05]  /*125e0*/  FADD R39, R55, R38 ;  /* 0x0000002637277221 */ /* 0x001fca0000000000 */
[----:B------:R-:W0:Y:S02]  /*125f0*/  ATOMS.CAST.SPIN P3, [R52+-0x4], R38, R39 ;  /* 0xfffffc263400758d */ /* 0x000e240001860027 */
[----:B0-----:R-:W-:Y:S05]  /*12600*/  @!P3 BRA `(.L_x_1132) ;  /* 0xfffffffc00f0b947 */ /* 0x001fea000383ffff */
[----:B------:R-:W-:Y:S05]  /*12610*/  BSYNC.RECONVERGENT B6 ;  /* 0x0000000000067941 */ /* 0x000fea0003800200 */
.L_x_1131:
[----:B------:R-:W-:Y:S01]  /*12620*/  BSSY.RECONVERGENT B6, `(.L_x_1133) ;  /* 0x0000006000067945 */ /* 0x000fe20003800200 */
[----:B------:R-:W-:-:S07]  /*12630*/  LEA R50, R57, R54, 0x3 ;  /* 0x0000003639327211 */ /* 0x000fce00078e18ff */
.L_x_1134:
[----:B------:R-:W0:Y:S02]  /*12640*/  LDS R38, [R50+-0x4] ;  /* 0xfffffc0032267984 */ /* 0x000e240000000800 */
[----:B0-----:R-:W-:-:S05]  /*12650*/  FADD R39, R53, R38 ;  /* 0x0000002635277221 */ /* 0x001fca0000000000 */
[----:B------:R-:W0:Y:S02]  /*12660*/  ATOMS.CAST.SPIN P3, [R50+-0x4], R38, R39 ;  /* 0xfffffc263200758d */ /* 0x000e240001860027 */
[----:B0-----:R-:W-:Y:S05]  /*12670*/  @!P3 BRA `(.L_x_1134) ;  /* 0xfffffffc00f0b947 */ /* 0x001fea000383ffff */
[----:B------:R-:W-:Y:S05]  /*12680*/  BSYNC.RECONVERGENT B6 ;  /* 0x0000000000067941 */ /* 0x000fea0003800200 */
.L_x_1133:
[----:B------:R-:W-:Y:S01]  /*12690*/  BSSY.RECONVERGENT B6, `(.L_x_1135) ;  /* 0x0000006000067945 */ /* 0x000fe20003800200 */
[----:B------:R-:W-:-:S07]  /*126a0*/  LEA R46, R57, R56, 0x3 ;  /* 0x00000038392e7211 */ /* 0x000fce00078e18ff */
.L_x_1136:
[----:B------:R-:W0:Y:S02]  /*126b0*/  LDS R38, [R46+-0x4] ;  /* 0xfffffc002e267984 */ /* 0x000e240000000800 */
[----:B0-----:R-:W-:-:S05]  /*126c0*/  FADD R39, R49, R38 ;  /* 0x0000002631277221 */ /* 0x001fca0000000000 */
[----:B------:R-:W0:Y:S02]  /*126d0*/  ATOMS.CAST.SPIN P3, [R46+-0x4], R38, R39 ;  /* 0xfffffc262e00758d */ /* 0x000e240001860027 */
[----:B0-----:R-:W-:Y:S05]  /*126e0*/  @!P3 BRA `(.L_x_1136) ;  /* 0xfffffffc00f0b947 */ /* 0x001fea000383ffff */
[----:B------:R-:W-:Y:S05]  /*126f0*/  BSYNC.RECONVERGENT B6 ;  /* 0x0000000000067941 */ /* 0x000fea0003800200 */
.L_x_1135:
[----:B------:R-:W-:Y:S04]  /*12700*/  BSSY.RECONVERGENT B6, `(.L_x_1137) ;  /* 0x000001e000067945 */ /* 0x000fe80003800200 */
[----:B------:R-:W-:Y:S05]  /*12710*/  @!P0 BRA `(.L_x_1138) ;  /* 0x0000000000708947 */ /* 0x000fea0003800000 */
[----:B------:R-:W-:Y:S01]  /*12720*/  BSSY.RECONVERGENT B7, `(.L_x_1139) ;  /* 0x0000005000077945 */ /* 0x000fe20003800200 */
.L_x_1140:
[----:B------:R-:W0:Y:S02]  /*12730*/  LDS R38, [R56+-0x4] ;  /* 0xfffffc0038267984 */ /* 0x000e240000000800 */
[----:B0-----:R-:W-:-:S05]  /*12740*/  FADD R39, R38, 1 ;  /* 0x3f80000026277421 */ /* 0x001fca0000000000 */
[----:B------:R-:W0:Y:S02]  /*12750*/  ATOMS.CAST.SPIN P3, [R56+-0x4], R38, R39 ;  /* 0xfffffc263800758d */ /* 0x000e240001860027 */
[----:B0-----:R-:W-:Y:S05]  /*12760*/  @!P3 BRA `(.L_x_1140) ;  /* 0xfffffffc00f0b947 */ /* 0x001fea000383ffff */
[----:B------:R-:W-:Y:S05]  /*12770*/  BSYNC.RECONVERGENT B7 ;  /* 0x0000000000077941 */ /* 0x000fea0003800200 */
.L_x_1139:
[----:B------:R-:W-:Y:S01]  /*12780*/  BSSY.RECONVERGENT B7, `(.L_x_1141) ;  /* 0x0000005000077945 */ /* 0x000fe20003800200 */
.L_x_1142:
[----:B------:R-:W0:Y:S02]  /*12790*/  LDS R38, [R54+-0x4] ;  /* 0xfffffc0036267984 */ /* 0x000e240000000800 */
[----:B0-----:R-:W-:-:S05]  /*127a0*/  FADD R39, R15, R38 ;  /* 0x000000260f277221 */ /* 0x001fca0000000000 */
[----:B------:R-:W0:Y:S02]  /*127b0*/  ATOMS.CAST.SPIN P3, [R54+-0x4], R38, R39 ;  /* 0xfffffc263600758d */ /* 0x000e240001860027 */
[----:B0-----:R-:W-:Y:S05]  /*127c0*/  @!P3 BRA `(.L_x_1142) ;  /* 0xfffffffc00f0b947 */ /* 0x001fea000383ffff */
[----:B------:R-:W-:Y:S05]  /*127d0*/  BSYNC.RECONVERGENT B7 ;  /* 0x0000000000077941 */ /* 0x000fea0003800200 */
.L_x_1141:
[----:B------:R-:W-:Y:S01]  /*127e0*/  BSSY.RECONVERGENT B7, `(.L_x_1143) ;  /* 0x0000005000077945 */ /* 0x000fe20003800200 */
.L_x_1144:
[----:B------:R-:W0:Y:S02]  /*127f0*/  LDS R38, [R52+-0x4] ;  /* 0xfffffc0034267984 */ /* 0x000e240000000800 */
[----:B0-----:R-:W-:-:S05]  /*12800*/  FADD R39, R29, R38 ;  /* 0x000000261d277221 */ /* 0x001fca0000000000 */
[----:B------:R-:W0:Y:S02]  /*12810*/  ATOMS.CAST.SPIN P3, [R52+-0x4], R38, R39 ;  /* 0xfffffc263400758d */ /* 0x000e240001860027 */
[----:B0-----:R-:W-:Y:S05]  /*12820*/  @!P3 BRA `(.L_x_1144) ;  /* 0xfffffffc00f0b947 */ /* 0x001fea000383ffff */
[----:B------:R-:W-:Y:S05]  /*12830*/  BSYNC.RECONVERGENT B7 ;  /* 0x0000000000077941 */ /* 0x000fea0003800200 */
.L_x_1143:
[----:B------:R-:W-:Y:S01]  /*12840*/  BSSY.RECONVERGENT B7, `(.L_x_1145) ;  /* 0x0000005000077945 */ /* 0x000fe20003800200 */
.L_x_1146:
[----:B------:R-:W0:Y:S02]  /*12850*/  LDS R38, [R50+-0x4] ;  /* 0xfffffc0032267984 */ /* 0x000e240000000800 */
[----:B0-----:R-:W-:-:S05]  /*12860*/  FADD R39, R31, R38 ;  /* 0x000000261f277221 */ /* 0x001fca0000000000 */
[----:B------:R-:W0:Y:S02]  /*12870*/  ATOMS.CAST.SPIN P3, [R50+-0x4], R38, R39 ;  /* 0xfffffc263200758d */ /* 0x000e240001860027 */
[----:B0-----:R-:W-:Y:S05]  /*12880*/  @!P3 BRA `(.L_x_1146) ;  /* 0xfffffffc00f0b947 */ /* 0x001fea000383ffff */
[----:B------:R-:W-:Y:S05]  /*12890*/  BSYNC.RECONVERGENT B7 ;  /* 0x0000000000077941 */ /* 0x000fea0003800200 */
.L_x_1145:
[----:B------:R-:W0:Y:S02]  /*128a0*/  LDS R38, [R46+-0x4] ;  /* 0xfffffc002e267984 */ /* 0x000e240000000800 */
[----:B0-----:R-:W-:-:S05]  /*128b0*/  FADD R39, R47, R38 ;  /* 0x000000262f277221 */ /* 0x001fca0000000000 */
[----:B------:R-:W0:Y:S02]  /*128c0*/  ATOMS.CAST.SPIN P3, [R46+-0x4], R38, R39 ;  /* 0xfffffc262e00758d */ /* 0x000e240001860027 */
[----:B0-----:R-:W-:Y:S05]  /*128d0*/  @!P3 BRA `(.L_x_1145) ;  /* 0xfffffffc00f0b947 */ /* 0x001fea000383ffff */
.L_x_1138:
[----:B------:R-:W-:Y:S05]  /*128e0*/  BSYNC.RECONVERGENT B6 ;  /* 0x0000000000067941 */ /* 0x000fea0003800200 */
.L_x_1137:
[----:B------:R-:W-:Y:S02]  /*128f0*/  ISETP.NE.AND P3, PT, R27, 0x1, PT ;  /* 0x000000011b00780c */ /* 0x000fe40003f65270 */
[----:B------:R-:W-:-:S11]  /*12900*/  MOV R48, R20 ;  /* 0x0000001400307202 */ /* 0x000fd60000000f00 */
[----:B------:R-:W-:Y:S05]  /*12910*/  @!P3 BRA `(.L_x_1126) ;  /* 0x0000000400fcb947 */ /* 0x000fea0003800000 */
[----:B------:R-:W-:Y:S01]  /*12920*/  BSSY.RECONVERGENT B6, `(.L_x_1147) ;  /* 0x0000005000067945 */ /* 0x000fe20003800200 */
.L_x_1148:
[----:B------:R-:W0:Y:S02]  /*12930*/  LDS R38, [R56] ;  /* 0x0000000038267984 */ /* 0x000e240000000800 */
[----:B0-----:R-:W-:-:S05]  /*12940*/  FADD R39, R38, 1 ;  /* 0x3f80000026277421 */ /* 0x001fca0000000000 */
[----:B------:R-:W0:Y:S02]  /*12950*/  ATOMS.CAST.SPIN P3, [R56], R38, R39 ;  /* 0x000000263800758d */ /* 0x000e240001860027 */
[----:B0-----:R-:W-:Y:S05]  /*12960*/  @!P3 BRA `(.L_x_1148) ;  /* 0xfffffffc00f0b947 */ /* 0x001fea000383ffff */
[----:B------:R-:W-:Y:S05]  /*12970*/  BSYNC.RECONVERGENT B6 ;  /* 0x0000000000067941 */ /* 0x000fea0003800200 */
.L_x_1147:
[----:B------:R-:W-:Y:S01]  /*12980*/  BSSY.RECONVERGENT B6, `(.L_x_1149) ;  /* 0x0000005000067945 */ /* 0x000fe20003800200 */
.L_x_1150:
[----:B------:R-:W0:Y:S02]  /*12990*/  LDS R38, [R54] ;  /* 0x0000000036267984 */ /* 0x000e240000000800 */
[----:B0-----:R-:W-:-:S05]  /*129a0*/  FADD R39, R15, R38 ;  /* 0x000000260f277221 */ /* 0x001fca0000000000 */
[----:B------:R-:W0:Y:S02]  /*129b0*/  ATOMS.CAST.SPIN P3, [R54], R38, R39 ;  /* 0x000000263600758d */ /* 0x000e240001860027 */
[----:B0-----:R-:W-:Y:S05]  /*129c0*/  @!P3 BRA `(.L_x_1150) ;  /* 0xfffffffc00f0b947 */ /* 0x001fea000383ffff */
[----:B------:R-:W-:Y:S05]  /*129d0*/  BSYNC.RECONVERGENT B6 ;  /* 0x0000000000067941 */ /* 0x000fea0003800200 */
.L_x_1149:
[----:B------:R-:W-:Y:S01]  /*129e0*/  BSSY.RECONVERGENT B6, `(.L_x_1151) ;  /* 0x0000005000067945 */ /* 0x000fe20003800200 */
.L_x_1152:
[----:B------:R-:W0:Y:S02]  /*129f0*/  LDS R38, [R52] ;  /* 0x0000000034267984 */ /* 0x000e240000000800 */
[----:B0-----:R-:W-:-:S05]  /*12a00*/  FADD R39, R55, R38 ;  /* 0x0000002637277221 */ /* 0x001fca0000000000 */
[----:B------:R-:W0:Y:S02]  /*12a10*/  ATOMS.CAST.SPIN P3, [R52], R38, R39 ;  /* 0x000000263400758d */ /* 0x000e240001860027 */
[----:B0-----:R-:W-:Y:S05]  /*12a20*/  @!P3 BRA `(.L_x_1152) ;  /* 0xfffffffc00f0b947 */ /* 0x001fea000383ffff */
[----:B------:R-:W-:Y:S05]  /*12a30*/  BSYNC.RECONVERGENT B6 ;  /* 0x0000000000067941 */ /* 0x000fea0003800200 */
.L_x_1151:
[----:B------:R-:W-:Y:S01]  /*12a40*/  BSSY.RECONVERGENT B6, `(.L_x_1153) ;  /* 0x0000005000067945 */ /* 0x000fe20003800200 */
.L_x_1154:
[----:B------:R-:W0:Y:S02]  /*12a50*/  LDS R38, [R50] ;  /* 0x0000000032267984 */ /* 0x000e240000000800 */
[----:B0-----:R-:W-:-:S05]  /*12a60*/  FADD R39, R53, R38 ;  /* 0x0000002635277221 */ /* 0x001fca0000000000 */
[----:B------:R-:W0:Y:S02]  /*12a70*/  ATOMS.CAST.SPIN P3, [R50], R38, R39 ;  /* 0x000000263200758d */ /* 0x000e240001860027 */
[----:B0-----:R-:W-:Y:S05]  /*12a80*/  @!P3 BRA `(.L_x_1154) ;  /* 0xfffffffc00f0b947 */ /* 0x001fea000383ffff */
[----:B------:R-:W-:Y:S05]  /*12a90*/  BSYNC.RECONVERGENT B6 ;  /* 0x0000000000067941 */ /* 0x000fea0003800200 */
.L_x_1153:
[----:B------:R-:W-:Y:S01]  /*12aa0*/  BSSY.RECONVERGENT B6, `(.L_x_1155) ;  /* 0x0000005000067945 */ /* 0x000fe20003800200 */
.L_x_1156:
[----:B------:R-:W0:Y:S02]  /*12ab0*/  LDS R38, [R46] ;  /* 0x000000002e267984 */ /* 0x000e240000000800 */
[----:B0-----:R-:W-:-:S05]  /*12ac0*/  FADD R39, R49, R38 ;  /* 0x0000002631277221 */ /* 0x001fca0000000000 */
[----:B------:R-:W0:Y:S02]  /*12ad0*/  ATOMS.CAST.SPIN P3, [R46], R38, R39 ;  /* 0x000000262e00758d */ /* 0x000e240001860027 */
[----:B0-----:R-:W-:Y:S05]  /*12ae0*/  @!P3 BRA `(.L_x_1156) ;  /* 0xfffffffc00f0b947 */ /* 0x001fea000383ffff */
[----:B------:R-:W-:Y:S05]  /*12af0*/  BSYNC.RECONVERGENT B6 ;  /* 0x0000000000067941 */ /* 0x000fea0003800200 */
.L_x_1155:
[----:B------:R-:W-:Y:S04]  /*12b00*/  BSSY.RECONVERGENT B6, `(.L_x_1157) ;  /* 0x000001e000067945 */ /* 0x000fe80003800200 */
[----:B------:R-:W-:Y:S05]  /*12b10*/  @!P0 BRA `(.L_x_1158) ;  /* 0x0000000000708947 */ /* 0x000fea0003800000 */
[----:B------:R-:W-:Y:S01]  /*12b20*/  BSSY.RECONVERGENT B7, `(.L_x_1159) ;  /* 0x0000005000077945 */ /* 0x000fe20003800200 */
.L_x_1160:
[----:B------:R-:W0:Y:S02]  /*12b30*/  LDS R38, [R56] ;  /* 0x0000000038267984 */ /* 0x000e240000000800 */
[----:B0-----:R-:W-:-:S05]  /*12b40*/  FADD R39, R38, 1 ;  /* 0x3f80000026277421 */ /* 0x001fca0000000000 */
[----:B------:R-:W0:Y:S02]  /*12b50*/  ATOMS.CAST.SPIN P3, [R56], R38, R39 ;  /* 0x000000263800758d */ /* 0x000e240001860027 */
[----:B0-----:R-:W-:Y:S05]  /*12b60*/  @!P3 BRA `(.L_x_1160) ;  /* 0xfffffffc00f0b947 */ /* 0x001fea000383ffff */
[----:B------:R-:W-:Y:S05]  /*12b70*/  BSYNC.RECONVERGENT B7 ;  /* 0x0000000000077941 */ /* 0x000fea0003800200 */
.L_x_1159:
[----:B------:R-:W-:Y:S01]  /*12b80*/  BSSY.RECONVERGENT B7, `(.L_x_1161) ;  /* 0x0000005000077945 */ /* 0x000fe20003800200 */
.L_x_1162:
[----:B------:R-:W0:Y:S02]  /*12b90*/  LDS R38, [R54] ;  /* 0x0000000036267984 */ /* 0x000e240000000800 */
[----:B0-----:R-:W-:-:S05]  /*12ba0*/  FADD R39, R15, R38 ;  /* 0x000000260f277221 */ /* 0x001fca0000000000 */
[----:B------:R-:W0:Y:S02]  /*12bb0*/  ATOMS.CAST.SPIN P3, [R54], R38, R39 ;  /* 0x000000263600758d */ /* 0x000e240001860027 */
[----:B0-----:R-:W-:Y:S05]  /*12bc0*/  @!P3 BRA `(.L_x_1162) ;  /* 0xfffffffc00f0b947 */ /* 0x001fea000383ffff */
[----:B------:R-:W-:Y:S05]  /*12bd0*/  BSYNC.RECONVERGENT B7 ;  /* 0x0000000000077941 */ /* 0x000fea0003800200 */
.L_x_1161:
[----:B------:R-:W-:Y:S01]  /*12be0*/  BSSY.RECONVERGENT B7, `(.L_x_1163) ;  /* 0x0000005000077945 */ /* 0x000fe20003800200 */
.L_x_1164:
[----:B------:R-:W0:Y:S02]  /*12bf0*/  LDS R38, [R52] ;  /* 0x0000000034267984 */ /* 0x000e240000000800 */
[----:B0-----:R-:W-:-:S05]  /*12c00*/  FADD R39, R29, R38 ;  /* 0x000000261d277221 */ /* 0x001fca0000000000 */
[----:B------:R-:W0:Y:S02]  /*12c10*/  ATOMS.CAST.SPIN P3, [R52], R38, R39 ;  /* 0x000000263400758d */ /* 0x000e240001860027 */
[----:B0-----:R-:W-:Y:S05]  /*12c20*/  @!P3 BRA `(.L_x_1164) ;  /* 0xfffffffc00f0b947 */ /* 0x001fea000383ffff */
[----:B------:R-:W-:Y:S05]  /*12c30*/  BSYNC.RECONVERGENT B7 ;  /* 0x0000000000077941 */ /* 0x000fea0003800200 */
.L_x_1163:
[----:B------:R-:W-:Y:S01]  /*12c40*/  BSSY.RECONVERGENT B7, `(.L_x_1165) ;  /* 0x0000005000077945 */ /* 0x000fe20003800200 */
.L_x_1166:
[----:B------:R-:W0:Y:S02]  /*12c50*/  LDS R38, [R50] ;  /* 0x0000000032267984 */ /* 0x000e240000000800 */
[----:B0-----:R-:W-:-:S05]  /*12c60*/  FADD R39, R31, R38 ;  /* 0x000000261f277221 */ /* 0x001fca0000000000 */
[----:B------:R-:W0:Y:S02]  /*12c70*/  ATOMS.CAST.SPIN P3, [R50], R38, R39 ;  /* 0x000000263200758d */ /* 0x000e240001860027 */
[----:B0-----:R-:W-:Y:S05]  /*12c80*/  @!P3 BRA `(.L_x_1166) ;  /* 0xfffffffc00f0b947 */ /* 0x001fea000383ffff */
[----:B------:R-:W-:Y:S05]  /*12c90*/  BSYNC.RECONVERGENT B7 ;  /* 0x0000000000077941 */ /* 0x000fea0003800200 */
.L_x_1165:
[----:B------:R-:W0:Y:S02]  /*12ca0*/  LDS R38, [R46] ;  /* 0x000000002e267984 */ /* 0x000e240000000800 */
[----:B0-----:R-:W-:-:S05]  /*12cb0*/  FADD R39, R47, R38 ;  /* 0x000000262f277221 */ /* 0x001fca0000000000 */
[----:B------:R-:W0:Y:S02]  /*12cc0*/  ATOMS.CAST.SPIN P3, [R46], R38, R39 ;  /* 0x000000262e00758d */ /* 0x000e240001860027 */
[----:B0-----:R-:W-:Y:S05]  /*12cd0*/  @!P3 BRA `(.L_x_1165) ;  /* 0xfffffffc00f0b947 */ /* 0x001fea000383ffff */
.L_x_1158:
[----:B------:R-:W-:Y:S05]  /*12ce0*/  BSYNC.RECONVERGENT B6 ;  /* 0x0000000000067941 */ /* 0x000fea0003800200 */
.L_x_1157:
[----:B------:R-:W-:Y:S02]  /*12cf0*/  ISETP.NE.AND P3, PT, R27, 0x2, PT ;  /* 0x000000021b00780c */ /* 0x000fe40003f65270 */
[----:B------:R-:W-:-:S11]  /*12d00*/  MOV R48, R21 ;  /* 0x0000001500307202 */ /* 0x000fd60000000f00 */
[----:B------:R-:W-:Y:S05]  /*12d10*/  @!P3 BRA `(.L_x_1126) ;  /* 0x0000000000fcb947 */ /* 0x000fea0003800000 */
[----:B------:R-:W-:Y:S01]  /*12d20*/  BSSY.RECONVERGENT B6, `(.L_x_1167) ;  /* 0x0000005000067945 */ /* 0x000fe20003800200 */
.L_x_1168:
[----:B------:R-:W0:Y:S02]  /*12d30*/  LDS R38, [R56+0x4] ;  /* 0x0000040038267984 */ /* 0x000e240000000800 */
[----:B0-----:R-:W-:-:S05]  /*12d40*/  FADD R39, R38, 1 ;  /* 0x3f80000026277421 */ /* 0x001fca0000000000 */
[----:B------:R-:W0:Y:S02]  /*12d50*/  ATOMS.CAST.SPIN P3, [R56+0x4], R38, R39 ;  /* 0x000004263800758d */ /* 0x000e240001860027 */
[----:B0-----:R-:W-:Y:S05]  /*12d60*/  @!P3 BRA `(.L_x_1168) ;  /* 0xfffffffc00f0b947 */ /* 0x001fea000383ffff */
[----:B------:R-:W-:Y:S05]  /*12d70*/  BSYNC.RECONVERGENT B6 ;  /* 0x0000000000067941 */ /* 0x000fea0003800200 */
.L_x_1167:
[----:B------:R-:W-:Y:S01]  /*12d80*/  BSSY.RECONVERGENT B6, `(.L_x_1169) ;  /* 0x0000005000067945 */ /* 0x000fe20003800200 */
.L_x_1170:
[----:B------:R-:W0:Y:S02]  /*12d90*/  LDS R38, [R54+0x4] ;  /* 0x0000040036267984 */ /* 0x000e240000000800 */
[----:B0-----:R-:W-:-:S05]  /*12da0*/  FADD R39, R15, R38 ;  /* 0x000000260f277221 */ /* 0x001fca0000000000 */
[----:B------:R-:W0:Y:S02]  /*12db0*/  ATOMS.CAST.SPIN P3, [R54+0x4], R38, R39 ;  /* 0x000004263600758d */ /* 0x000e240001860027 */
[----:B0-----:R-:W-:Y:S05]  /*12dc0*/  @!P3 BRA `(.L_x_1170) ;  /* 0xfffffffc00f0b947 */ /* 0x001fea000383ffff */
[----:B------:R-:W-:Y:S05]  /*12dd0*/  BSYNC.RECONVERGENT B6 ;  /* 0x0000000000067941 */ /* 0x000fea0003800200 */
.L_x_1169:
[----:B------:R-:W-:Y:S01]  /*12de0*/  BSSY.RECONVERGENT B6, `(.L_x_1171) ;  /* 0x0000005000067945 */ /* 0x000fe20003800200 */
.L_x_1172:
[----:B------:R-:W0:Y:S02]  /*12df0*/  LDS R38, [R52+0x4] ;  /* 0x0000040034267984 */ /* 0x000e240000000800 */
[----:B0-----:R-:W-:-:S05]  /*12e00*/  FADD R39, R55, R38 ;  /* 0x0000002637277221 */ /* 0x001fca0000000000 */
[----:B------:R-:W0:Y:S02]  /*12e10*/  ATOMS.CAST.SPIN P3, [R52+0x4], R38, R39 ;  /* 0x000004263400758d */ /* 0x000e240001860027 */
[----:B0-----:R-:W-:Y:S05]  /*12e20*/  @!P3 BRA `(.L_x_1172) ;  /* 0xfffffffc00f0b947 */ /* 0x001fea000383ffff */
[----:B------:R-:W-:Y:S05]  /*12e30*/  BSYNC.RECONVERGENT B6 ;  /* 0x0000000000067941 */ /* 0x000fea0003800200 */
.L_x_1171:
[----:B------:R-:W-:Y:S01]  /*12e40*/  BSSY.RECONVERGENT B6, `(.L_x_1173) ;  /* 0x0000005000067945 */ /* 0x000fe20003800200 */
.L_x_1174:
[----:B------:R-:W0:Y:S02]  /*12e50*/  LDS R38, [R50+0x4] ;  /* 0x0000040032267984 */ /* 0x000e240000000800 */
[----:B0-----:R-:W-:-:S05]  /*12e60*/  FADD R39, R53, R38 ;  /* 0x0000002635277221 */ /* 0x001fca0000000000 */
[----:B------:R-:W0:Y:S02]  /*12e70*/  ATOMS.CAST.SPIN P3, [R50+0x4], R38, R39 ;  /* 0x000004263200758d */ /* 0x000e240001860027 */
[----:B0-----:R-:W-:Y:S05]  /*12e80*/  @!P3 BRA `(.L_x_1174) ;  /* 0xfffffffc00f0b947 */ /* 0x001fea000383ffff */
[----:B------:R-:W-:Y:S05]  /*12e90*/  BSYNC.RECONVERGENT B6 ;  /* 0x0000000000067941 */ /* 0x000fea0003800200 */
.L_x_1173:
[----:B------:R-:W-:Y:S01]  /*12ea0*/  BSSY.RECONVERGENT B6, `(.L_x_1175) ;  /* 0x0000005000067945 */ /* 0x000fe20003800200 */
.L_x_1176:
[----:B------:R-:W0:Y:S02]  /*12eb0*/  LDS R38, [R46+0x4] ;  /* 0x000004002e267984 */ /* 0x000e240000000800 */
[----:B0-----:R-:W-:-:S05]  /*12ec0*/  FADD R39, R49, R38 ;  /* 0x0000002631277221 */ /* 0x001fca0000000000 */
[----:B------:R-:W0:Y:S02]  /*12ed0*/  ATOMS.CAST.SPIN P3, [R46+0x4], R38, R39 ;  /* 0x000004262e00758d */ /* 0x000e240001860027 */
[----:B0-----:R-:W-:Y:S05]  /*12ee0*/  @!P3 BRA `(.L_x_1176) ;  /* 0xfffffffc00f0b947 */ /* 0x001fea000383ffff */
[----:B------:R-:W-:Y:S05]  /*12ef0*/  BSYNC.RECONVERGENT B6 ;  /* 0x0000000000067941 */ /* 0x000fea0003800200 */
.L_x_1175:
[----:B------:R-:W-:Y:S01]  /*12f00*/  MOV R48, R22 ;  /* 0x0000001600307202 */ /* 0x000fe20000000f00 */
[----:B------:R-:W-:Y:S06]  /*12f10*/  @!P0 BRA `(.L_x_1126) ;  /* 0x00000000007c8947 */ /* 0x000fec0003800000 */
[----:B------:R-:W-:Y:S01]  /*12f20*/  BSSY.RECONVERGENT B6, `(.L_x_1177) ;  /* 0x0000005000067945 */ /* 0x000fe20003800200 */
.L_x_1178:
[----:B------:R-:W0:Y:S02]  /*12f30*/  LDS R38, [R56+0x4] ;  /* 0x0000040038267984 */ /* 0x000e240000000800 */
[----:B0-----:R-:W-:-:S05]  /*12f40*/  FADD R39, R38, 1 ;  /* 0x3f80000026277421 */ /* 0x001fca0000000000 */
[----:B------:R-:W0:Y:S02]  /*12f50*/  ATOMS.CAST.SPIN P3, [R56+0x4], R38, R39 ;  /* 0x000004263800758d */ /* 0x000e240001860027 */
[----:B0-----:R-:W-:Y:S05]  /*12f60*/  @!P3 BRA `(.L_x_1178) ;  /* 0xfffffffc00f0b947 */ /* 0x001fea000383ffff */
[----:B------:R-:W-:Y:S05]  /*12f70*/  BSYNC.RECONVERGENT B6 ;  /* 0x0000000000067941 */ /* 0x000fea0003800200 */
.L_x_1177:
[----:B------:R-:W-:Y:S01]  /*12f80*/  BSSY.RECONVERGENT B6, `(.L_x_1179) ;  /* 0x0000005000067945 */ /* 0x000fe20003800200 */
.L_x_1180:
[----:B------:R-:W0:Y:S02]  /*12f90*/  LDS R38, [R54+0x4] ;  /* 0x0000040036267984 */ /* 0x000e240000000800 */
[----:B0-----:R-:W-:-:S05]  /*12fa0*/  FADD R39, R15, R38 ;  /* 0x000000260f277221 */ /* 0x001fca0000000000 */
[----:B------:R-:W0:Y:S02]  /*12fb0*/  ATOMS.CAST.SPIN P3, [R54+0x4], R38, R39 ;  /* 0x000004263600758d */ /* 0x000e240001860027 */
[----:B0-----:R-:W-:Y:S05]  /*12fc0*/  @!P3 BRA `(.L_x_1180) ;  /* 0xfffffffc00f0b947 */ /* 0x001fea000383ffff */
[----:B------:R-:W-:Y:S05]  /*12fd0*/  BSYNC.RECONVERGENT B6 ;  /* 0x0000000000067941 */ /* 0x000fea0003800200 */
.L_x_1179:
[----:B------:R-:W-:Y:S01]  /*12fe0*/  BSSY.RECONVERGENT B6, `(.L_x_1181) ;  /* 0x0000005000067945 */ /* 0x000fe20003800200 */
.L_x_1182:
[----:B------:R-:W0:Y:S02]  /*12ff0*/  LDS R38, [R52+0x4] ;  /* 0x0000040034267984 */ /* 0x000e240000000800 */
[----:B0-----:R-:W-:-:S05]  /*13000*/  FADD R39, R29, R38 ;  /* 0x000000261d277221 */ /* 0x001fca0000000000 */
[----:B------:R-:W0:Y:S02]  /*13010*/  ATOMS.CAST.SPIN P3, [R52+0x4], R38, R39 ;  /* 0x000004263400758d */ /* 0x000e240001860027 */
[----:B0-----:R-:W-:Y:S05]  /*13020*/  @!P3 BRA `(.L_x_1182) ;  /* 0xfffffffc00f0b947 */ /* 0x001fea000383ffff */
[----:B------:R-:W-:Y:S05]  /*13030*/  BSYNC.RECONVERGENT B6 ;  /* 0x0000000000067941 */ /* 0x000fea0003800200 */
.L_x_1181:
[----:B------:R-:W-:Y:S01]  /*13040*/  BSSY.RECONVERGENT B6, `(.L_x_1183) ;  /* 0x0000005000067945 */ /* 0x000fe20003800200 */
.L_x_1184:
[----:B------:R-:W0:Y:S02]  /*13050*/  LDS R38, [R50+0x4] ;  /* 0x0000040032267984 */ /* 0x000e240000000800 */
[----:B0-----:R-:W-:-:S05]  /*13060*/  FADD R39, R31, R38 ;  /* 0x000000261f277221 */ /* 0x001fca0000000000 */
[----:B------:R-:W0:Y:S02]  /*13070*/  ATOMS.CAST.SPIN P3, [R50+0x4], R38, R39 ;  /* 0x000004263200758d */ /* 0x000e240001860027 */
[----:B0-----:R-:W-:Y:S05]  /*13080*/  @!P3 BRA `(.L_x_1184) ;  /* 0xfffffffc00f0b947 */ /* 0x001fea000383ffff */
[----:B------:R-:W-:Y:S05]  /*13090*/  BSYNC.RECONVERGENT B6 ;  /* 0x0000000000067941 */ /* 0x000fea0003800200 */
.L_x_1183:
[----:B------:R-:W-:Y:S01]  /*130a0*/  BSSY.RECONVERGENT B6, `(.L_x_1185) ;  /* 0x0000005000067945 */ /* 0x000fe20003800200 */
.L_x_1186:
[----:B------:R-:W0:Y:S02]  /*130b0*/  LDS R38, [R46+0x4] ;  /* 0x000004002e267984 */ /* 0x000e240000000800 */
[----:B0-----:R-:W-:-:S05]  /*130c0*/  FADD R39, R47, R38 ;  /* 0x000000262f277221 */ /* 0x001fca0000000000 */
[----:B------:R-:W0:Y:S02]  /*130d0*/  ATOMS.CAST.SPIN P3, [R46+0x4], R38, R39 ;  /* 0x000004262e00758d */ /* 0x000e240001860027 */
[----:B0-----:R-:W-:Y:S05]  /*130e0*/  @!P3 BRA `(.L_x_1186) ;  /* 0xfffffffc00f0b947 */ /* 0x001fea000383ffff */
[----:B------:R-:W-:Y:S05]  /*130f0*/  BSYNC.RECONVERGENT B6 ;  /* 0x0000000000067941 */ /* 0x000fea0003800200 */
.L_x_1185:
[----:B------:R-:W-:-:S07]  /*13100*/  MOV R48, R22 ;  /* 0x0000001600307202 */ /* 0x000fce0000000f00 */
.L_x_1126:
[----:B------:R-:W-:Y:S05]  /*13110*/  BSYNC.RECONVERGENT B5 ;  /* 0x0000000000057941 */ /* 0x000fea0003800200 */
.L_x_1125:
[----:B------:R-:W-:-:S13]  /*13120*/  ISETP.GE.U32.AND P3, PT, R18, 0x3, PT ;  /* 0x000000031200780c */ /* 0x000fda0003f66070 */
[----:B------:R-:W-:Y:S05]  /*13130*/  @!P3 BRA `(.L_x_1008) ;  /* 0x000000100008b947 */ /* 0x000fea0003800000 */
[----:B------:R-:W0:Y:S01]  /*13140*/  S2R R39, SR_CgaCtaId ;  /* 0x0000000000277919 */ /* 0x000e220000008800 */
[----:B------:R-:W-:-:S04]  /*13150*/  MOV R46, 0x400 ;  /* 0x00000400002e7802 */ /* 0x000fc80000000f00 */
[----:B0-----:R-:W-:-:S07]  /*13160*/  LEA R46, R39, R46, 0x18 ;  /* 0x0000002e272e7211 */ /* 0x001fce00078ec0ff */
.L_x_1267:
[----:B------:R-:W-:Y:S01]  /*13170*/  IADD3 R59, PT, PT, R51, R48, RZ ;  /* 0x00000030333b7210 */ /* 0x000fe20007ffe0ff */
[----:B------:R-:W-:Y:S05]  /*13180*/  YIELD ;  /* 0x0000000000007946 */ /* 0x000fea0003800000 */
[----:B------:R-:W-:Y:S01]  /*13190*/  BSSY.RECONVERGENT B5, `(.L_x_1187) ;  /* 0x0000006000057945 */ /* 0x000fe20003800200 */
[----:B------:R-:W-:-:S07]  /*131a0*/  LEA R57, R59, R46, 0x2 ;  /* 0x0000002e3b397211 */ /* 0x000fce00078e10ff */
.L_x_1188:
[----:B------:R-:W0:Y:S02]  /*131b0*/  LDS R38, [R57+-0x4] ;  /* 0xfffffc0039267984 */ /* 0x000e240000000800 */
[----:B0-----:R-:W-:-:S05]  /*131c0*/  FADD R39, R38, 1 ;  /* 0x3f80000026277421 */ /* 0x001fca0000000000 */
[----:B------:R-:W0:Y:S02]  /*131d0*/  ATOMS.CAST.SPIN P3, [R57+-0x4], R38, R39 ;  /* 0xfffffc263900758d */ /* 0x000e240001860027 */
[----:B0-----:R-:W-:Y:S05]  /*131e0*/  @!P3 BRA `(.L_x_1188) ;  /* 0xfffffffc00f0b947 */ /* 0x001fea000383ffff */
[----:B------:R-:W-:Y:S05]  /*131f0*/  BSYNC.RECONVERGENT B5 ;  /* 0x0000000000057941 */ /* 0x000fea0003800200 */
.L_x_1187:
[----:B------:R-:W-:Y:S01]  /*13200*/  BSSY.RECONVERGENT B5, `(.L_x_1189) ;  /* 0x0000006000057945 */ /* 0x000fe20003800200 */
[----:B------:R-:W-:-:S07]  /*13210*/  LEA R56, R59, UR7, 0x2 ;  /* 0x000000073b387c11 */ /* 0x000fce000f8e10ff */
.L_x_1190:
[----:B------:R-:W0:Y:S02]  /*13220*/  LDS R38, [R56+-0x4] ;  /* 0xfffffc0038267984 */ /* 0x000e240000000800 */
[----:B0-----:R-:W-:-:S05]  /*13230*/  FADD R39, R15, R38 ;  /* 0x000000260f277221 */ /* 0x001fca0000000000 */
[----:B------:R-:W0:Y:S02]  /*13240*/  ATOMS.CAST.SPIN P3, [R56+-0x4], R38, R39 ;  /* 0xfffffc263800758d */ /* 0x000e240001860027 */
[----:B0-----:R-:W-:Y:S05]  /*13250*/  @!P3 BRA `(.L_x_1190) ;  /* 0xfffffffc00f0b947 */ /* 0x001fea000383ffff */
[----:B------:R-:W-:Y:S05]  /*13260*/  BSYNC.RECONVERGENT B5 ;  /* 0x0000000000057941 */ /* 0x000fea0003800200 */
.L_x_1189:
[----:B------:R-:W0:Y:S01]  /*13270*/  LDC R59, c[0x0][0x3b8] ;  /* 0x0000ee00ff3b7b82 */ /* 0x000e220000000800 */
[----:B------:R-:W-:Y:S01]  /*13280*/  BSSY.RECONVERGENT B5, `(.L_x_1191) ;  /* 0x0000006000057945 */ /* 0x000fe20003800200 */
[----:B0-----:R-:W-:-:S07]  /*13290*/  IMAD R54, R59, 0xc, R56 ;  /* 0x0000000c3b367824 */ /* 0x001fce00078e0238 */
.L_x_1192:
[----:B------:R-:W0:Y:S02]  /*132a0*/  LDS R38, [R54+-0x4] ;  /* 0xfffffc0036267984 */ /* 0x000e240000000800 */
[----:B0-----:R-:W-:-:S05]  /*132b0*/  FADD R39, R55, R38 ;  /* 0x0000002637277221 */ /* 0x001fca0000000000 */
[----:B------:R-:W0:Y:S02]  /*132c0*/  ATOMS.CAST.SPIN P3, [R54+-0x4], R38, R39 ;  /* 0xfffffc263600758d */ /* 0x000e240001860027 */
[----:B0-----:R-:W-:Y:S05]  /*132d0*/  @!P3 BRA `(.L_x_1192) ;  /* 0xfffffffc00f0b947 */ /* 0x001fea000383ffff */
[----:B------:R-:W-:Y:S05]  /*132e0*/  BSYNC.RECONVERGENT B5 ;  /* 0x0000000000057941 */ /* 0x000fea0003800200 */
.L_x_1191:
[----:B------:R-:W-:Y:S01]  /*132f0*/  BSSY.RECONVERGENT B5, `(.L_x_1193) ;  /* 0x0000006000057945 */ /* 0x000fe20003800200 */
[----:B------:R-:W-:-:S07]  /*13300*/  LEA R52, R59, R56, 0x3 ;  /* 0x000000383b347211 */ /* 0x000fce00078e18ff */
.L_x_1194:
[----:B------:R-:W0:Y:S02]  /*13310*/  LDS R38, [R52+-0x4] ;  /* 0xfffffc0034267984 */ /* 0x000e240000000800 */
[----:B0-----:R-:W-:-:S05]  /*13320*/  FADD R39, R53, R38 ;  /* 0x0000002635277221 */ /* 0x001fca0000000000 */
[----:B------:R-:W0:Y:S02]  /*13330*/  ATOMS.CAST.SPIN P3, [R52+-0x4], R38, R39 ;  /* 0xfffffc263400758d */ /* 0x000e240001860027 */
[----:B0-----:R-:W-:Y:S05]  /*13340*/  @!P3 BRA `(.L_x_1194) ;  /* 0xfffffffc00f0b947 */ /* 0x001fea000383ffff */
[----:B------:R-:W-:Y:S05]  /*13350*/  BSYNC.RECONVERGENT B5 ;  /* 0x0000000000057941 */ /* 0x000fea0003800200 */
.L_x_1193:
[----:B------:R-:W-:Y:S01]  /*13360*/  BSSY.RECONVERGENT B5, `(.L_x_1195) ;  /* 0x0000006000057945 */ /* 0x000fe20003800200 */
[----:B------:R-:W-:-:S07]  /*13370*/  LEA R50, R59, R57, 0x3 ;  /* 0x000000393b327211 */ /* 0x000fce00078e18ff */
.L_x_1196:
[----:B------:R-:W0:Y:S02]  /*13380*/  LDS R38, [R50+-0x4] ;  /* 0xfffffc0032267984 */ /* 0x000e240000000800 */
[----:B0-----:R-:W-:-:S05]  /*13390*/  FADD R39, R49, R38 ;  /* 0x0000002631277221 */ /* 0x001fca0000000000 */
[----:B------:R-:W0:Y:S02]  /*133a0*/  ATOMS.CAST.SPIN P3, [R50+-0x4], R38, R39 ;  /* 0xfffffc263200758d */ /* 0x000e240001860027 */
[----:B0-----:R-:W-:Y:S05]  /*133b0*/  @!P3 BRA `(.L_x_1196) ;  /* 0xfffffffc00f0b947 */ /* 0x001fea000383ffff */
[----:B------:R-:W-:Y:S05]  /*133c0*/  BSYNC.RECONVERGENT B5 ;  /* 0x0000000000057941 */ /* 0x000fea0003800200 */
.L_x_1195:
[----:B------:R-:W-:Y:S01]  /*133d0*/  IADD3 R48, PT, PT, R48, 0x4, RZ ;  /* 0x0000000430307810 */ /* 0x000fe20007ffe0ff */
[----:B------:R-:W-:Y:S03]  /*133e0*/  BSSY.RECONVERGENT B5, `(.L_x_1197) ;  /* 0x000001f000057945 */ /* 0x000fe60003800200 */
[----:B------:R-:W-:Y:S01]  /*133f0*/  ISETP.NE.AND P3, PT, R48, R19, PT ;  /* 0x000000133000720c */ /* 0x000fe20003f65270 */
[----:B------:R-:W-:-:S12]  /*13400*/  @!P0 BRA `(.L_x_1198) ;  /* 0x0000000000708947 */ /* 0x000fd80003800000 */
[----:B------:R-:W-:Y:S01]  /*13410*/  BSSY.RECONVERGENT B6, `(.L_x_1199) ;  /* 0x0000005000067945 */ /* 0x000fe20003800200 */
.L_x_1200:
[----:B------:R-:W0:Y:S02]  /*13420*/  LDS R38, [R57+-0x4] ;  /* 0xfffffc0039267984 */ /* 0x000e240000000800 */
[----:B0-----:R-:W-:-:S05]  /*13430*/  FADD R39, R38, 1 ;  /* 0x3f80000026277421 */ /* 0x001fca0000000000 */
[----:B------:R-:W0:Y:S02]  /*13440*/  ATOMS.CAST.SPIN P4, [R57+-0x4], R38, R39 ;  /* 0xfffffc263900758d */ /* 0x000e240001880027 */
[----:B0-----:R-:W-:Y:S05]  /*13450*/  @!P4 BRA `(.L_x_1200) ;  /* 0xfffffffc00f0c947 */ /* 0x001fea000383ffff */
[----:B------:R-:W-:Y:S05]  /*13460*/  BSYNC.RECONVERGENT B6 ;  /* 0x0000000000067941 */ /* 0x000fea0003800200 */
.L_x_1199:
[----:B------:R-:W-:Y:S01]  /*13470*/  BSSY.RECONVERGENT B6, `(.L_x_1201) ;  /* 0x0000005000067945 */ /* 0x000fe20003800200 */
.L_x_1202:
[----:B------:R-:W0:Y:S02]  /*13480*/  LDS R38, [R56+-0x4] ;  /* 0xfffffc0038267984 */ /* 0x000e240000000800 */
[----:B0-----:R-:W-:-:S05]  /*13490*/  FADD R39, R15, R38 ;  /* 0x000000260f277221 */ /* 0x001fca0000000000 */
[----:B------:R-:W0:Y:S02]  /*134a0*/  ATOMS.CAST.SPIN P4, [R56+-0x4], R38, R39 ;  /* 0xfffffc263800758d */ /* 0x000e240001880027 */
[----:B0-----:R-:W-:Y:S05]  /*134b0*/  @!P4 BRA `(.L_x_1202) ;  /* 0xfffffffc00f0c947 */ /* 0x001fea000383ffff */
[----:B------:R-:W-:Y:S05]  /*134c0*/  BSYNC.RECONVERGENT B6 ;  /* 0x0000000000067941 */ /* 0x000fea0003800200 */
.L_x_1201:
[----:B------:R-:W-:Y:S01]  /*134d0*/  BSSY.RECONVERGENT B6, `(.L_x_1203) ;  /* 0x0000005000067945 */ /* 0x000fe20003800200 */
.L_x_1204:
[----:B------:R-:W0:Y:S02]  /*134e0*/  LDS R38, [R54+-0x4] ;  /* 0xfffffc0036267984 */ /* 0x000e240000000800 */
[----:B0-----:R-:W-:-:S05]  /*134f0*/  FADD R39, R29, R38 ;  /* 0x000000261d277221 */ /* 0x001fca0000000000 */
[----:B------:R-:W0:Y:S02]  /*13500*/  ATOMS.CAST.SPIN P4, [R54+-0x4], R38, R39 ;  /* 0xfffffc263600758d */ /* 0x000e240001880027 */
[----:B0-----:R-:W-:Y:S05]  /*13510*/  @!P4 BRA `(.L_x_1204) ;  /* 0xfffffffc00f0c947 */ /* 0x001fea000383ffff */
[----:B------:R-:W-:Y:S05]  /*13520*/  BSYNC.RECONVERGENT B6 ;  /* 0x0000000000067941 */ /* 0x000fea0003800200 */
.L_x_1203:
[----:B------:R-:W-:Y:S01]  /*13530*/  BSSY.RECONVERGENT B6, `(.L_x_1205) ;  /* 0x0000005000067945 */ /* 0x000fe20003800200 */
.L_x_1206:
[----:B------:R-:W0:Y:S02]  /*13540*/  LDS R38, [R52+-0x4] ;  /* 0xfffffc0034267984 */ /* 0x000e240000000800 */
[----:B0-----:R-:W-:-:S05]  /*13550*/  FADD R39, R31, R38 ;  /* 0x000000261f277221 */ /* 0x001fca0000000000 */
[----:B------:R-:W0:Y:S02]  /*13560*/  ATOMS.CAST.SPIN P4, [R52+-0x4], R38, R39 ;  /* 0xfffffc263400758d */ /* 0x000e240001880027 */
[----:B0-----:R-:W-:Y:S05]  /*13570*/  @!P4 BRA `(.L_x_1206) ;  /* 0xfffffffc00f0c947 */ /* 0x001fea000383ffff */
[----:B------:R-:W-:Y:S05]  /*13580*/  BSYNC.RECONVERGENT B6 ;  /* 0x0000000000067941 */ /* 0x000fea0003800200 */
.L_x_1205:
[----:B------:R-:W0:Y:S02]  /*13590*/  LDS R38, [R50+-0x4] ;  /* 0xfffffc0032267984 */ /* 0x000e240000000800 */
[----:B0-----:R-:W-:-:S05]  /*135a0*/  FADD R39, R47, R38 ;  /* 0x000000262f277221 */ /* 0x001fca0000000000 */
[----:B------:R-:W0:Y:S02]  /*135b0*/  ATOMS.CAST.SPIN P4, [R50+-0x4], R38, R39 ;  /* 0xfffffc263200758d */ /* 0x000e240001880027 */
[----:B0-----:R-:W-:Y:S05]  /*135c0*/  @!P4 BRA `(.L_x_1205) ;  /* 0xfffffffc00f0c947 */ /* 0x001fea000383ffff */
.L_x_1198:
[----:B------:R-:W-:Y:S05]  /*135d0*/  BSYNC.RECONVERGENT B5 ;  /* 0x0000000000057941 */ /* 0x000fea0003800200 */
.L_x_1197:
[----:B------:R-:W-:Y:S01]  /*135e0*/  BSSY.RECONVERGENT B5, `(.L_x_1207) ;  /* 0x0000005000057945 */ /* 0x000fe20003800200 */
.L_x_1208:
[----:B------:R-:W0:Y:S02]  /*135f0*/  LDS R38, [R57] ;  /* 0x0000000039267984 */ /* 0x000e240000000800 */
[----:B0-----:R-:W-:-:S05]  /*13600*/  FADD R39, R38, 1 ;  /* 0x3f80000026277421 */ /* 0x001fca0000000000 */
[----:B------:R-:W0:Y:S02]  /*13610*/  ATOMS.CAST.SPIN P4, [R57], R38, R39 ;  /* 0x000000263900758d */ /* 0x000e240001880027 */
[----:B0-----:R-:W-:Y:S05]  /*13620*/  @!P4 BRA `(.L_x_1208) ;  /* 0xfffffffc00f0c947 */ /* 0x001fea000383ffff */
[----:B------:R-:W-:Y:S05]  /*13630*/  BSYNC.RECONVERGENT B5 ;  /* 0x0000000000057941 */ /* 0x000fea0003800200 */
.L_x_1207:
[----:B------:R-:W-:Y:S01]  /*13640*/  BSSY.RECONVERGENT B5, `(.L_x_1209) ;  /* 0x0000005000057945 */ /* 0x000fe20003800200 */
.L_x_1210:
[----:B------:R-:W0:Y:S02]  /*13650*/  LDS R38, [R56] ;  /* 0x0000000038267984 */ /* 0x000e240000000800 */
[----:B0-----:R-:W-:-:S05]  /*13660*/  FADD R39, R15, R38 ;  /* 0x000000260f277221 */ /* 0x001fca0000000000 */
[----:B------:R-:W0:Y:S02]  /*13670*/  ATOMS.CAST.SPIN P4, [R56], R38, R39 ;  /* 0x000000263800758d */ /* 0x000e240001880027 */
[----:B0-----:R-:W-:Y:S05]  /*13680*/  @!P4 BRA `(.L_x_1210) ;  /* 0xfffffffc00f0c947 */ /* 0x001fea000383ffff */
[----:B------:R-:W-:Y:S05]  /*13690*/  BSYNC.RECONVERGENT B5 ;  /* 0x0000000000057941 */ /* 0x000fea0003800200 */
.L_x_1209:
[----:B------:R-:W-:Y:S01]  /*136a0*/  BSSY.RECONVERGENT B5, `(.L_x_1211) ;  /* 0x0000005000057945 */ /* 0x000fe20003800200 */
.L_x_1212:
[----:B------:R-:W0:Y:S02]  /*136b0*/  LDS R38, [R54] ;  /* 0x0000000036267984 */ /* 0x000e240000000800 */
[----:B0-----:R-:W-:-:S05]  /*136c0*/  FADD R39, R55, R38 ;  /* 0x0000002637277221 */ /* 0x001fca0000000000 */
[----:B------:R-:W0:Y:S02]  /*136d0*/  ATOMS.CAST.SPIN P4, [R54], R38, R39 ;  /* 0x000000263600758d */ /* 0x000e240001880027 */
[----:B0-----:R-:W-:Y:S05]  /*136e0*/  @!P4 BRA `(.L_x_1212) ;  /* 0xfffffffc00f0c947 */ /* 0x001fea000383ffff */
[----:B------:R-:W-:Y:S05]  /*136f0*/  BSYNC.RECONVERGENT B5 ;  /* 0x0000000000057941 */ /* 0x000fea0003800200 */
.L_x_1211:
[----:B------:R-:W-:Y:S01]  /*13700*/  BSSY.RECONVERGENT B5, `(.L_x_1213) ;  /* 0x0000005000057945 */ /* 0x000fe20003800200 */
.L_x_1214:
[----:B------:R-:W0:Y:S02]  /*13710*/  LDS R38, [R52] ;  /* 0x0000000034267984 */ /* 0x000e240000000800 */
[----:B0-----:R-:W-:-:S05]  /*13720*/  FADD R39, R53, R38 ;  /* 0x0000002635277221 */ /* 0x001fca0000000000 */
[----:B------:R-:W0:Y:S02]  /*13730*/  ATOMS.CAST.SPIN P4, [R52], R38, R39 ;  /* 0x000000263400758d */ /* 0x000e240001880027 */
[----:B0-----:R-:W-:Y:S05]  /*13740*/  @!P4 BRA `(.L_x_1214) ;  /* 0xfffffffc00f0c947 */ /* 0x001fea000383ffff */
[----:B------:R-:W-:Y:S05]  /*13750*/  BSYNC.RECONVERGENT B5 ;  /* 0x0000000000057941 */ /* 0x000fea0003800200 */
.L_x_1213:
[----:B------:R-:W-:Y:S01]  /*13760*/  BSSY.RECONVERGENT B5, `(.L_x_1215) ;  /* 0x0000005000057945 */ /* 0x000fe20003800200 */
.L_x_1216:
[----:B------:R-:W0:Y:S02]  /*13770*/  LDS R38, [R50] ;  /* 0x0000000032267984 */ /* 0x000e240000000800 */
[----:B0-----:R-:W-:-:S05]  /*13780*/  FADD R39, R49, R38 ;  /* 0x0000002631277221 */ /* 0x001fca0000000000 */
[----:B------:R-:W0:Y:S02]  /*13790*/  ATOMS.CAST.SPIN P4, [R50], R38, R39 ;  /* 0x000000263200758d */ /* 0x000e240001880027 */
[----:B0-----:R-:W-:Y:S05]  /*137a0*/  @!P4 BRA `(.L_x_1216) ;  /* 0xfffffffc00f0c947 */ /* 0x001fea000383ffff */
[----:B------:R-:W-:Y:S05]  /*137b0*/  BSYNC.RECONVERGENT B5 ;  /* 0x0000000000057941 */ /* 0x000fea0003800200 */
.L_x_1215:
[----:B------:R-:W-:Y:S04]  /*137c0*/  BSSY.RECONVERGENT B5, `(.L_x_1217) ;  /* 0x000001e000057945 */ /* 0x000fe80003800200 */
[----:B------:R-:W-:Y:S05]  /*137d0*/  @!P0 BRA `(.L_x_1218) ;  /* 0x0000000000708947 */ /* 0x000fea0003800000 */
[----:B------:R-:W-:Y:S01]  /*137e0*/  BSSY.RECONVERGENT B6, `(.L_x_1219) ;  /* 0x0000005000067945 */ /* 0x000fe20003800200 */
.L_x_1220:
[----:B------:R-:W0:Y:S02]  /*137f0*/  LDS R38, [R57] ;  /* 0x0000000039267984 */ /* 0x000e240000000800 */
[----:B0-----:R-:W-:-:S05]  /*13800*/  FADD R39, R38, 1 ;  /* 0x3f80000026277421 */ /* 0x001fca0000000000 */
[----:B------:R-:W0:Y:S02]  /*13810*/  ATOMS.CAST.SPIN P4, [R57], R38, R39 ;  /* 0x000000263900758d */ /* 0x000e240001880027 */
[----:B0-----:R-:W-:Y:S05]  /*13820*/  @!P4 BRA `(.L_x_1220) ;  /* 0xfffffffc00f0c947 */ /* 0x001fea000383ffff */
[----:B------:R-:W-:Y:S05]  /*13830*/  BSYNC.RECONVERGENT B6 ;  /* 0x0000000000067941 */ /* 0x000fea0003800200 */
.L_x_1219:
[----:B------:R-:W-:Y:S01]  /*13840*/  BSSY.RECONVERGENT B6, `(.L_x_1221) ;  /* 0x0000005000067945 */ /* 0x000fe20003800200 */
.L_x_1222:
[----:B------:R-:W0:Y:S02]  /*13850*/  LDS R38, [R56] ;  /* 0x0000000038267984 */ /* 0x000e240000000800 */
[----:B0-----:R-:W-:-:S05]  /*13860*/  FADD R39, R15, R38 ;  /* 0x000000260f277221 */ /* 0x001fca0000000000 */
[----:B------:R-:W0:Y:S02]  /*13870*/  ATOMS.CAST.SPIN P4, [R56], R38, R39 ;  /* 0x000000263800758d */ /* 0x000e240001880027 */
[----:B0-----:R-:W-:Y:S05]  /*13880*/  @!P4 BRA `(.L_x_1222) ;  /* 0xfffffffc00f0c947 */ /* 0x001fea000383ffff */
[----:B------:R-:W-:Y:S05]  /*13890*/  BSYNC.RECONVERGENT B6 ;  /* 0x0000000000067941 */ /* 0x000fea0003800200 */
.L_x_1221:
[----:B------:R-:W-:Y:S01]  /*138a0*/  BSSY.RECONVERGENT B6, `(.L_x_1223) ;  /* 0x0000005000067945 */ /* 0x000fe20003800200 */
.L_x_1224:
[----:B------:R-:W0:Y:S02]  /*138b0*/  LDS R38, [R54] ;  /* 0x0000000036267984 */ /* 0x000e240000000800 */
[----:B0-----:R-:W-:-:S05]  /*138c0*/  FADD R39, R29, R38 ;  /* 0x000000261d277221 */ /* 0x001fca0000000000 */
[----:B------:R-:W0:Y:S02]  /*138d0*/  ATOMS.CAST.SPIN P4, [R54], R38, R39 ;  /* 0x000000263600758d */ /* 0x000e240001880027 */
[----:B0-----:R-:W-:Y:S05]  /*138e0*/  @!P4 BRA `(.L_x_1224) ;  /* 0xfffffffc00f0c947 */ /* 0x001fea000383ffff */
[----:B------:R-:W-:Y:S05]  /*138f0*/  BSYNC.RECONVERGENT B6 ;  /* 0x0000000000067941 */ /* 0x000fea0003800200 */
.L_x_1223:
[----:B------:R-:W-:Y:S01]  /*13900*/  BSSY.RECONVERGENT B6, `(.L_x_1225) ;  /* 0x0000005000067945 */ /* 0x000fe20003800200 */
.L_x_1226:
[----:B------:R-:W0:Y:S02]  /*13910*/  LDS R38, [R52] ;  /* 0x0000000034267984 */ /* 0x000e240000000800 */
[----:B0-----:R-:W-:-:S05]  /*13920*/  FADD R39, R31, R38 ;  /* 0x000000261f277221 */ /* 0x001fca0000000000 */
[----:B------:R-:W0:Y:S02]  /*13930*/  ATOMS.CAST.SPIN P4, [R52], R38, R39 ;  /* 0x000000263400758d */ /* 0x000e240001880027 */
[----:B0-----:R-:W-:Y:S05]  /*13940*/  @!P4 BRA `(.L_x_1226) ;  /* 0xfffffffc00f0c947 */ /* 0x001fea000383ffff */
[----:B------:R-:W-:Y:S05]  /*13950*/  BSYNC.RECONVERGENT B6 ;  /* 0x0000000000067941 */ /* 0x000fea0003800200 */
.L_x_1225:
[----:B------:R-:W0:Y:S02]  /*13960*/  LDS R38, [R50] ;  /* 0x0000000032267984 */ /* 0x000e240000000800 */
[----:B0-----:R-:W-:-:S05]  /*13970*/  FADD R39, R47, R38 ;  /* 0x000000262f277221 */ /* 0x001fca0000000000 */
[----:B------:R-:W0:Y:S02]  /*13980*/  ATOMS.CAST.SPIN P4, [R50], R38, R39 ;  /* 0x000000263200758d */ /* 0x000e240001880027 */
[----:B0-----:R-:W-:Y:S05]  /*13990*/  @!P4 BRA `(.L_x_1225) ;  /* 0xfffffffc00f0c947 */ /* 0x001fea000383ffff */
.L_x_1218:
[----:B------:R-:W-:Y:S05]  /*139a0*/  BSYNC.RECONVERGENT B5 ;  /* 0x0000000000057941 */ /* 0x000fea0003800200 */
.L_x_1217:
[----:B------:R-:W-:Y:S01]  /*139b0*/  BSSY.RECONVERGENT B5, `(.L_x_1227) ;  /* 0x0000005000057945 */ /* 0x000fe20003800200 */
.L_x_1228:
[----:B------:R-:W0:Y:S02]  /*139c0*/  LDS R38, [R57+0x4] ;  /* 0x0000040039267984 */ /* 0x000e240000000800 */
[----:B0-----:R-:W-:-:S05]  /*139d0*/  FADD R39, R38, 1 ;  /* 0x3f80000026277421 */ /* 0x001fca0000000000 */
[----:B------:R-:W0:Y:S02]  /*139e0*/  ATOMS.CAST.SPIN P4, [R57+0x4], R38, R39 ;  /* 0x000004263900758d */ /* 0x000e240001880027 */
[----:B0-----:R-:W-:Y:S05]  /*139f0*/  @!P4 BRA `(.L_x_1228) ;  /* 0xfffffffc00f0c947 */ /* 0x001fea000383ffff */
[----:B------:R-:W-:Y:S05]  /*13a00*/  BSYNC.RECONVERGENT B5 ;  /* 0x0000000000057941 */ /* 0x000fea0003800200 */
.L_x_1227:
[----:B------:R-:W-:Y:S01]  /*13a10*/  BSSY.RECONVERGENT B5, `(.L_x_1229) ;  /* 0x0000005000057945 */ /* 0x000fe20003800200 */
.L_x_1230:
[----:B------:R-:W0:Y:S02]  /*13a20*/  LDS R38, [R56+0x4] ;  /* 0x0000040038267984 */ /* 0x000e240000000800 */
[----:B0-----:R-:W-:-:S05]  /*13a30*/  FADD R39, R15, R38 ;  /* 0x000000260f277221 */ /* 0x001fca0000000000 */
[----:B------:R-:W0:Y:S02]  /*13a40*/  ATOMS.CAST.SPIN P4, [R56+0x4], R38, R39 ;  /* 0x000004263800758d */ /* 0x000e240001880027 */
[----:B0-----:R-:W-:Y:S05]  /*13a50*/  @!P4 BRA `(.L_x_1230) ;  /* 0xfffffffc00f0c947 */ /* 0x001fea000383ffff */
[----:B------:R-:W-:Y:S05]  /*13a60*/  BSYNC.RECONVERGENT B5 ;  /* 0x0000000000057941 */ /* 0x000fea0003800200 */
.L_x_1229:
[----:B------:R-:W-:Y:S01]  /*13a70*/  BSSY.RECONVERGENT B5, `(.L_x_1231) ;  /* 0x0000005000057945 */ /* 0x000fe20003800200 */
.L_x_1232:
[----:B------:R-:W0:Y:S02]  /*13a80*/  LDS R38, [R54+0x4] ;  /* 0x0000040036267984 */ /* 0x000e240000000800 */
[----:B0-----:R-:W-:-:S05]  /*13a90*/  FADD R39, R55, R38 ;  /* 0x0000002637277221 */ /* 0x001fca0000000000 */
[----:B------:R-:W0:Y:S02]  /*13aa0*/  ATOMS.CAST.SPIN P4, [R54+0x4], R38, R39 ;  /* 0x000004263600758d */ /* 0x000e240001880027 */
[----:B0-----:R-:W-:Y:S05]  /*13ab0*/  @!P4 BRA `(.L_x_1232) ;  /* 0xfffffffc00f0c947 */ /* 0x001fea000383ffff */
[----:B------:R-:W-:Y:S05]  /*13ac0*/  BSYNC.RECONVERGENT B5 ;  /* 0x0000000000057941 */ /* 0x000fea0003800200 */
.L_x_1231:
[----:B------:R-:W-:Y:S01]  /*13ad0*/  BSSY.RECONVERGENT B5, `(.L_x_1233) ;  /* 0x0000005000057945 */ /* 0x000fe20003800200 */
.L_x_1234:
[----:B------:R-:W0:Y:S02]  /*13ae0*/  LDS R38, [R52+0x4] ;  /* 0x0000040034267984 */ /* 0x000e240000000800 */
[----:B0-----:R-:W-:-:S05]  /*13af0*/  FADD R39, R53, R38 ;  /* 0x0000002635277221 */ /* 0x001fca0000000000 */
[----:B------:R-:W0:Y:S02]  /*13b00*/  ATOMS.CAST.SPIN P4, [R52+0x4], R38, R39 ;  /* 0x000004263400758d */ /* 0x000e240001880027 */
[----:B0-----:R-:W-:Y:S05]  /*13b10*/  @!P4 BRA `(.L_x_1234) ;  /* 0xfffffffc00f0c947 */ /* 0x001fea000383ffff */
[----:B------:R-:W-:Y:S05]  /*13b20*/  BSYNC.RECONVERGENT B5 ;  /* 0x0000000000057941 */ /* 0x000fea0003800200 */
.L_x_1233:
[----:B------:R-:W-:Y:S01]  /*13b30*/  BSSY.RECONVERGENT B5, `(.L_x_1235) ;  /* 0x0000005000057945 */ /* 0x000fe20003800200 */
.L_x_1236:
[----:B------:R-:W0:Y:S02]  /*13b40*/  LDS R38, [R50+0x4] ;  /* 0x0000040032267984 */ /* 0x000e240000000800 */
[----:B0-----:R-:W-:-:S05]  /*13b50*/  FADD R39, R49, R38 ;  /* 0x0000002631277221 */ /* 0x001fca0000000000 */
[----:B------:R-:W0:Y:S02]  /*13b60*/  ATOMS.CAST.SPIN P4, [R50+0x4], R38, R39 ;  /* 0x000004263200758d */ /* 0x000e240001880027 */
[----:B0-----:R-:W-:Y:S05]  /*13b70*/  @!P4 BRA `(.L_x_1236) ;  /* 0xfffffffc00f0c947 */ /* 0x001fea000383ffff */
[----:B------:R-:W-:Y:S05]  /*13b80*/  BSYNC.RECONVERGENT B5 ;  /* 0x0000000000057941 */ /* 0x000fea0003800200 */
.L_x_1235:
[----:B------:R-:W-:Y:S04]  /*13b90*/  BSSY.RECONVERGENT B5, `(.L_x_1237) ;  /* 0x000001e000057945 */ /* 0x000fe80003800200 */
[----:B------:R-:W-:Y:S05]  /*13ba0*/  @!P0 BRA `(.L_x_1238) ;  /* 0x0000000000708947 */ /* 0x000fea0003800000 */
[----:B------:R-:W-:Y:S01]  /*13bb0*/  BSSY.RECONVERGENT B6, `(.L_x_1239) ;  /* 0x0000005000067945 */ /* 0x000fe20003800200 */
.L_x_1240:
[----:B------:R-:W0:Y:S02]  /*13bc0*/  LDS R38, [R57+0x4] ;  /* 0x0000040039267984 */ /* 0x000e240000000800 */
[----:B0-----:R-:W-:-:S05]  /*13bd0*/  FADD R39, R38, 1 ;  /* 0x3f80000026277421 */ /* 0x001fca0000000000 */
[----:B------:R-:W0:Y:S02]  /*13be0*/  ATOMS.CAST.SPIN P4, [R57+0x4], R38, R39 ;  /* 0x000004263900758d */ /* 0x000e240001880027 */
[----:B0-----:R-:W-:Y:S05]  /*13bf0*/  @!P4 BRA `(.L_x_1240) ;  /* 0xfffffffc00f0c947 */ /* 0x001fea000383ffff */
[----:B------:R-:W-:Y:S05]  /*13c00*/  BSYNC.RECONVERGENT B6 ;  /* 0x0000000000067941 */ /* 0x000fea0003800200 */
.L_x_1239:
[----:B------:R-:W-:Y:S01]  /*13c10*/  BSSY.RECONVERGENT B6, `(.L_x_1241) ;  /* 0x0000005000067945 */ /* 0x000fe20003800200 */
.L_x_1242:
[----:B------:R-:W0:Y:S02]  /*13c20*/  LDS R38, [R56+0x4] ;  /* 0x0000040038267984 */ /* 0x000e240000000800 */
[----:B0-----:R-:W-:-:S05]  /*13c30*/  FADD R39, R15, R38 ;  /* 0x000000260f277221 */ /* 0x001fca0000000000 */
[----:B------:R-:W0:Y:S02]  /*13c40*/  ATOMS.CAST.SPIN P4, [R56+0x4], R38, R39 ;  /* 0x000004263800758d */ /* 0x000e240001880027 */
[----:B0-----:R-:W-:Y:S05]  /*13c50*/  @!P4 BRA `(.L_x_1242) ;  /* 0xfffffffc00f0c947 */ /* 0x001fea000383ffff */
[----:B------:R-:W-:Y:S05]  /*13c60*/  BSYNC.RECONVERGENT B6 ;  /* 0x0000000000067941 */ /* 0x000fea0003800200 */
.L_x_1241:
[----:B------:R-:W-:Y:S01]  /*13c70*/  BSSY.RECONVERGENT B6, `(.L_x_1243) ;  /* 0x0000005000067945 */ /* 0x000fe20003800200 */
.L_x_1244:
[----:B------:R-:W0:Y:S02]  /*13c80*/  LDS R38, [R54+0x4] ;  /* 0x0000040036267984 */ /* 0x000e240000000800 */
[----:B0-----:R-:W-:-:S05]  /*13c90*/  FADD R39, R29, R38 ;  /* 0x000000261d277221 */ /* 0x001fca0000000000 */
[----:B------:R-:W0:Y:S02]  /*13ca0*/  ATOMS.CAST.SPIN P4, [R54+0x4], R38, R39 ;  /* 0x000004263600758d */ /* 0x000e240001880027 */
[----:B0-----:R-:W-:Y:S05]  /*13cb0*/  @!P4 BRA `(.L_x_1244) ;  /* 0xfffffffc00f0c947 */ /* 0x001fea000383ffff */
[----:B------:R-:W-:Y:S05]  /*13cc0*/  BSYNC.RECONVERGENT B6 ;  /* 0x0000000000067941 */ /* 0x000fea0003800200 */
.L_x_1243:
[----:B------:R-:W-:Y:S01]  /*13cd0*/  BSSY.RECONVERGENT B6, `(.L_x_1245) ;  /* 0x0000005000067945 */ /* 0x000fe20003800200 */
.L_x_1246:
[----:B------:R-:W0:Y:S02]  /*13ce0*/  LDS R38, [R52+0x4] ;  /* 0x0000040034267984 */ /* 0x000e240000000800 */
[----:B0-----:R-:W-:-:S05]  /*13cf0*/  FADD R39, R31, R38 ;  /* 0x000000261f277221 */ /* 0x001fca0000000000 */
[----:B------:R-:W0:Y:S02]  /*13d00*/  ATOMS.CAST.SPIN P4, [R52+0x4], R38, R39 ;  /* 0x000004263400758d */ /* 0x000e240001880027 */
[----:B0-----:R-:W-:Y:S05]  /*13d10*/  @!P4 BRA `(.L_x_1246) ;  /* 0xfffffffc00f0c947 */ /* 0x001fea000383ffff */
[----:B------:R-:W-:Y:S05]  /*13d20*/  BSYNC.RECONVERGENT B6 ;  /* 0x0000000000067941 */ /* 0x000fea0003800200 */
.L_x_1245:
[----:B------:R-:W0:Y:S02]  /*13d30*/  LDS R38, [R50+0x4] ;  /* 0x0000040032267984 */ /* 0x000e240000000800 */
[----:B0-----:R-:W-:-:S05]  /*13d40*/  FADD R39, R47, R38 ;  /* 0x000000262f277221 */ /* 0x001fca0000000000 */
[----:B------:R-:W0:Y:S02]  /*13d50*/  ATOMS.CAST.SPIN P4, [R50+0x4], R38, R39 ;  /* 0x000004263200758d */ /* 0x000e240001880027 */
[----:B0-----:R-:W-:Y:S05]  /*13d60*/  @!P4 BRA `(.L_x_1245) ;  /* 0xfffffffc00f0c947 */ /* 0x001fea000383ffff */
.L_x_1238:
[----:B------:R-:W-:Y:S05]  /*13d70*/  BSYNC.RECONVERGENT B5 ;  /* 0x0000000000057941 */ /* 0x000fea0003800200 */
.L_x_1237:
[----:B------:R-:W-:Y:S01]  /*13d80*/  BSSY.RECONVERGENT B5, `(.L_x_1247) ;  /* 0x0000005000057945 */ /* 0x000fe20003800200 */
.L_x_1248:
[----:B------:R-:W0:Y:S02]  /*13d90*/  LDS R38, [R57+0x8] ;  /* 0x0000080039267984 */ /* 0x000e240000000800 */
[----:B0-----:R-:W-:-:S05]  /*13da0*/  FADD R39, R38, 1 ;  /* 0x3f80000026277421 */ /* 0x001fca0000000000 */
[----:B------:R-:W0:Y:S02]  /*13db0*/  ATOMS.CAST.SPIN P4, [R57+0x8], R38, R39 ;  /* 0x000008263900758d */ /* 0x000e240001880027 */
[----:B0-----:R-:W-:Y:S05]  /*13dc0*/  @!P4 BRA `(.L_x_1248) ;  /* 0xfffffffc00f0c947 */ /* 0x001fea000383ffff */
[----:B------:R-:W-:Y:S05]  /*13dd0*/  BSYNC.RECONVERGENT B5 ;  /* 0x0000000000057941 */ /* 0x000fea0003800200 */
.L_x_1247:
[----:B------:R-:W-:Y:S01]  /*13de0*/  BSSY.RECONVERGENT B5, `(.L_x_1249) ;  /* 0x0000005000057945 */ /* 0x000fe20003800200 */
.L_x_1250:
[----:B------:R-:W0:Y:S02]  /*13df0*/  LDS R38, [R56+0x8] ;  /* 0x0000080038267984 */ /* 0x000e240000000800 */
[----:B0-----:R-:W-:-:S05]  /*13e00*/  FADD R39, R15, R38 ;  /* 0x000000260f277221 */ /* 0x001fca0000000000 */
[----:B------:R-:W0:Y:S02]  /*13e10*/  ATOMS.CAST.SPIN P4, [R56+0x8], R38, R39 ;  /* 0x000008263800758d */ /* 0x000e240001880027 */
[----:B0-----:R-:W-:Y:S05]  /*13e20*/  @!P4 BRA `(.L_x_1250) ;  /* 0xfffffffc00f0c947 */ /* 0x001fea000383ffff */
[----:B------:R-:W-:Y:S05]  /*13e30*/  BSYNC.RECONVERGENT B5 ;  /* 0x0000000000057941 */ /* 0x000fea0003800200 */
.L_x_1249:
[----:B------:R-:W-:Y:S01]  /*13e40*/  BSSY.RECONVERGENT B5, `(.L_x_1251) ;  /* 0x0000005000057945 */ /* 0x000fe20003800200 */
.L_x_1252:
[----:B------:R-:W0:Y:S02]  /*13e50*/  LDS R38, [R54+0x8] ;  /* 0x0000080036267984 */ /* 0x000e240000000800 */
[----:B0-----:R-:W-:-:S05]  /*13e60*/  FADD R39, R55, R38 ;  /* 0x0000002637277221 */ /* 0x001fca0000000000 */
[----:B------:R-:W0:Y:S02]  /*13e70*/  ATOMS.CAST.SPIN P4, [R54+0x8], R38, R39 ;  /* 0x000008263600758d */ /* 0x000e240001880027 */
[----:B0-----:R-:W-:Y:S05]  /*13e80*/  @!P4 BRA `(.L_x_1252) ;  /* 0xfffffffc00f0c947 */ /* 0x001fea000383ffff */
[----:B------:R-:W-:Y:S05]  /*13e90*/  BSYNC.RECONVERGENT B5 ;  /* 0x0000000000057941 */ /* 0x000fea0003800200 */
.L_x_1251:
[----:B------:R-:W-:Y:S01]  /*13ea0*/  BSSY.RECONVERGENT B5, `(.L_x_1253) ;  /* 0x0000005000057945 */ /* 0x000fe20003800200 */
.L_x_1254:
[----:B------:R-:W0:Y:S02]  /*13eb0*/  LDS R38, [R52+0x8] ;  /* 0x0000080034267984 */ /* 0x000e240000000800 */
[----:B0-----:R-:W-:-:S05]  /*13ec0*/  FADD R39, R53, R38 ;  /* 0x0000002635277221 */ /* 0x001fca0000000000 */
[----:B------:R-:W0:Y:S02]  /*13ed0*/  ATOMS.CAST.SPIN P4, [R52+0x8], R38, R39 ;  /* 0x000008263400758d */ /* 0x000e240001880027 */
[----:B0-----:R-:W-:Y:S05]  /*13ee0*/  @!P4 BRA `(.L_x_1254) ;  /* 0xfffffffc00f0c947 */ /* 0x001fea000383ffff */
[----:B------:R-:W-:Y:S05]  /*13ef0*/  BSYNC.RECONVERGENT B5 ;  /* 0x0000000000057941 */ /* 0x000fea0003800200 */
.L_x_1253:
[----:B------:R-:W-:Y:S01]  /*13f00*/  BSSY.RECONVERGENT B5, `(.L_x_1255) ;  /* 0x0000005000057945 */ /* 0x000fe20003800200 */
.L_x_1256:
[----:B------:R-:W0:Y:S02]  /*13f10*/  LDS R38, [R50+0x8] ;  /* 0x0000080032267984 */ /* 0x000e240000000800 */
[----:B0-----:R-:W-:-:S05]  /*13f20*/  FADD R39, R49, R38 ;  /* 0x0000002631277221 */ /* 0x001fca0000000000 */
[----:B------:R-:W0:Y:S02]  /*13f30*/  ATOMS.CAST.SPIN P4, [R50+0x8], R38, R39 ;  /* 0x000008263200758d */ /* 0x000e240001880027 */
[----:B0-----:R-:W-:Y:S05]  /*13f40*/  @!P4 BRA `(.L_x_1256) ;  /* 0xfffffffc00f0c947 */ /* 0x001fea000383ffff */
[----:B------:R-:W-:Y:S05]  /*13f50*/  BSYNC.RECONVERGENT B5 ;  /* 0x0000000000057941 */ /* 0x000fea0003800200 */
.L_x_1255:
[----:B------:R-:W-:Y:S04]  /*13f60*/  BSSY.RECONVERGENT B5, `(.L_x_1257) ;  /* 0x000001e000057945 */ /* 0x000fe80003800200 */
[----:B------:R-:W-:Y:S05]  /*13f70*/  @!P0 BRA `(.L_x_1258) ;  /* 0x0000000000708947 */ /* 0x000fea0003800000 */
[----:B------:R-:W-:Y:S01]  /*13f80*/  BSSY.RECONVERGENT B6, `(.L_x_1259) ;  /* 0x0000005000067945 */ /* 0x000fe20003800200 */
.L_x_1260:
[----:B------:R-:W0:Y:S02]  /*13f90*/  LDS R38, [R57+0x8] ;  /* 0x0000080039267984 */ /* 0x000e240000000800 */
[----:B0-----:R-:W-:-:S05]  /*13fa0*/  FADD R39, R38, 1 ;  /* 0x3f80000026277421 */ /* 0x001fca0000000000 */
[----:B------:R-:W0:Y:S02]  /*13fb0*/  ATOMS.CAST.SPIN P4, [R57+0x8], R38, R39 ;  /* 0x000008263900758d */ /* 0x000e240001880027 */
[----:B0-----:R-:W-:Y:S05]  /*13fc0*/  @!P4 BRA `(.L_x_1260) ;  /* 0xfffffffc00f0c947 */ /* 0x001fea000383ffff */
[----:B------:R-:W-:Y:S05]  /*13fd0*/  BSYNC.RECONVERGENT B6 ;  /* 0x0000000000067941 */ /* 0x000fea0003800200 */
.L_x_1259:
[----:B------:R-:W-:Y:S01]  /*13fe0*/  BSSY.RECONVERGENT B6, `(.L_x_1261) ;  /* 0x0000005000067945 */ /* 0x000fe20003800200 */
.L_x_1262:
[----:B------:R-:W0:Y:S02]  /*13ff0*/  LDS R38, [R56+0x8] ;  /* 0x0000080038267984 */ /* 0x000e240000000800 */
[----:B0-----:R-:W-:-:S05]  /*14000*/  FADD R39, R15, R38 ;  /* 0x000000260f277221 */ /* 0x001fca0000000000 */
[----:B------:R-:W0:Y:S02]  /*14010*/  ATOMS.CAST.SPIN P4, [R56+0x8], R38, R39 ;  /* 0x000008263800758d */ /* 0x000e240001880027 */
[----:B0-----:R-:W-:Y:S05]  /*14020*/  @!P4 BRA `(.L_x_1262) ;  /* 0xfffffffc00f0c947 */ /* 0x001fea000383ffff */
[----:B------:R-:W-:Y:S05]  /*14030*/  BSYNC.RECONVERGENT B6 ;  /* 0x0000000000067941 */ /* 0x000fea0003800200 */
.L_x_1261:
[----:B------:R-:W-:Y:S01]  /*14040*/  BSSY.RECONVERGENT B6, `(.L_x_1263) ;  /* 0x0000005000067945 */ /* 0x000fe20003800200 */
.L_x_1264:
[----:B------:R-:W0:Y:S02]  /*14050*/  LDS R38, [R54+0x8] ;  /* 0x0000080036267984 */ /* 0x000e240000000800 */
[----:B0-----:R-:W-:-:S05]  /*14060*/  FADD R39, R29, R38 ;  /* 0x000000261d277221 */ /* 0x001fca0000000000 */
[----:B------:R-:W0:Y:S02]  /*14070*/  ATOMS.CAST.SPIN P4, [R54+0x8], R38, R39 ;  /* 0x000008263600758d */ /* 0x000e240001880027 */
[----:B0-----:R-:W-:Y:S05]  /*14080*/  @!P4 BRA `(.L_x_1264) ;  /* 0xfffffffc00f0c947 */ /* 0x001fea000383ffff */
[----:B------:R-:W-:Y:S05]  /*14090*/  BSYNC.RECONVERGENT B6 ;  /* 0x0000000000067941 */ /* 0x000fea0003800200 */
.L_x_1263:
[----:B------:R-:W-:Y:S01]  /*140a0*/  BSSY.RECONVERGENT B6, `(.L_x_1265) ;  /* 0x0000005000067945 */ /* 0x000fe20003800200 */
.L_x_1266:
[----:B------:R-:W0:Y:S02]  /*140b0*/  LDS R38, [R52+0x8] ;  /* 0x0000080034267984 */ /* 0x000e240000000800 */
[----:B0-----:R-:W-:-:S05]  /*140c0*/  FADD R39, R31, R38 ;  /* 0x000000261f277221 */ /* 0x001fca0000000000 */
[----:B------:R-:W0:Y:S02]  /*140d0*/  ATOMS.CAST.SPIN P4, [R52+0x8], R38, R39 ;  /* 0x000008263400758d */ /* 0x000e240001880027 */
[----:B0-----:R-:W-:Y:S05]  /*140e0*/  @!P4 BRA `(.L_x_1266) ;  /* 0xfffffffc00f0c947 */ /* 0x001fea000383ffff */
[----:B------:R-:W-:Y:S05]  /*140f0*/  BSYNC.RECONVERGENT B6 ;  /* 0x0000000000067941 */ /* 0x000fea0003800200 */
.L_x_1265:
[----:B------:R-:W0:Y:S02]  /*14100*/  LDS R38, [R50+0x8] ;  /* 0x0000080032267984 */ /* 0x000e240000000800 */
[----:B0-----:R-:W-:-:S05]  /*14110*/  FADD R39, R47, R38 ;  /* 0x000000262f277221 */ /* 0x001fca0000000000 */
[----:B------:R-:W0:Y:S02]  /*14120*/  ATOMS.CAST.SPIN P4, [R50+0x8], R38, R39 ;  /* 0x000008263200758d */ /* 0x000e240001880027 */
[----:B0-----:R-:W-:Y:S05]  /*14130*/  @!P4 BRA `(.L_x_1265) ;  /* 0xfffffffc00f0c947 */ /* 0x001fea000383ffff */
.L_x_1258:
[----:B------:R-:W-:Y:S05]  /*14140*/  BSYNC.RECONVERGENT B5 ;  /* 0x0000000000057941 */ /* 0x000fea0003800200 */
.L_x_1257:
[----:B------:R-:W-:Y:S05]  /*14150*/  @P3 BRA `(.L_x_1267) ;  /* 0xfffffff000043947 */ /* 0x000fea000383ffff */
.L_x_1008:
[----:B------:R-:W-:Y:S05]  /*14160*/  BSYNC B1 ;  /* 0x0000000000017941 */ /* 0x000fea0003800000 */
.L_x_1006:
[----:B------:R-:W0:Y:S01]  /*14170*/  LDCU UR4, c[0x0][0x3f8] ;  /* 0x00007f00ff0477ac */ /* 0x000e220008000800 */
[----:B------:R-:W-:-:S04]  /*14180*/  IADD3 R30, PT, PT, R30, 0x1, RZ ;  /* 0x000000011e1e7810 */ /* 0x000fc80007ffe0ff */
[----:B0-----:R-:W-:-:S13]  /*14190*/  ISETP.NE.AND P0, PT, R30, UR4, PT ;  /* 0x000000041e007c0c */ /* 0x001fda000bf05270 */
[----:B------:R-:W-:Y:S05]  /*141a0*/  @P0 BRA `(.L_x_1268) ;  /* 0xffffffc400300947 */ /* 0x000fea000383ffff */
[----:B------:R-:W-:Y:S05]  /*141b0*/  BSYNC B0 ;  /* 0x0000000000007941 */ /* 0x000fea0003800000 */
.L_x_1002:
[----:B------:R-:W-:Y:S05]  /*141c0*/  BRA `(.L_x_996) ;  /* 0x0000002c005c7947 */ /* 0x000fea0003800000 */
.L_x_1001:
[----:B------:R-:W-:-:S07]  /*141d0*/  HFMA2 R30, -RZ, RZ, 0, 0 ;  /* 0x00000000ff1e7431 */ /* 0x000fce00000001ff */
.L_x_1464:
        /* <DEDUP_REMOVED lines=31> */
.L_x_1270:
        /* <DEDUP_REMOVED lines=23> */
.L_x_1271:
[----:B------:R-:W-:Y:S05]  /*14540*/  BSYNC.RECONVERGENT B0 ;  /* 0x0000000000007941 */ /* 0x000fea0003800200 */
.L_x_1269:
        /* <DEDUP_REMOVED lines=14> */
.L_x_1273:
        /* <DEDUP_REMOVED lines=23> */
.L_x_1281:
[----:B------:R-:W0:Y:S02]  /*147a0*/  LDS R38, [R55+-0x4] ;  /* 0xfffffc0037267984 */ /* 0x000e240000000800 */
[----:B0-----:R-:W-:-:S05]  /*147b0*/  FADD R39, R38, 1 ;  /* 0x3f80000026277421 */ /* 0x001fca0000000000 */
[----:B------:R-:W0:Y:S02]  /*147c0*/  ATOMS.CAST.SPIN P1, [R55+-0x4], R38, R39 ;  /* 0xfffffc263700758d */ /* 0x000e240001820027 */
[----:B0-----:R-:W-:Y:S05]  /*147d0*/  @!P1 BRA `(.L_x_1281) ;  /* 0xfffffffc00f09947 */ /* 0x001fea000383ffff */
[----:B------:R-:W-:Y:S05]  /*147e0*/  BSYNC.RECONVERGENT B6 ;  /* 0x0000000000067941 */ /* 0x000fea0003800200 */
.L_x_1280:
[----:B------:R-:W-:Y:S01]  /*147f0*/  BSSY.RECONVERGENT B6, `(.L_x_1282) ;  /* 0x0000006000067945 */ /* 0x000fe20003800200 */
[----:B------:R-:W-:-:S07]  /*14800*/  LEA R54, R54, UR7, 0x2 ;  /* 0x0000000736367c11 */ /* 0x000fce000f8e10ff */
.L_x_1283:
[----:B------:R-:W0:Y:S02]  /*14810*/  LDS R38, [R54+-0x4] ;  /* 0xfffffc0036267984 */ /* 0x000e240000000800 */
[----:B0-----:R-:W-:-:S05]  /*14820*/  FADD R39, R15, R38 ;  /* 0x000000260f277221 */ /* 0x001fca0000000000 */
[----:B------:R-:W0:Y:S02]  /*14830*/  ATOMS.CAST.SPIN P1, [R54+-0x4], R38, R39 ;  /* 0xfffffc263600758d */ /* 0x000e240001820027 */
[----:B0-----:R-:W-:Y:S05]  /*14840*/  @!P1 BRA `(.L_x_1283) ;  /* 0xfffffffc00f09947 */ /* 0x001fea000383ffff */
[----:B------:R-:W-:Y:S05]  /*14850*/  BSYNC.RECONVERGENT B6 ;  /* 0x0000000000067941 */ /* 0x000fea0003800200 */
.L_x_1282:
[----:B------:R-:W0:Y:S01]  /*14860*/  LDC R57, c[0x0][0x3b8] ;  /* 0x0000ee00ff397b82 */ /* 0x000e220000000800 */
[----:B------:R-:W-:Y:S01]  /*14870*/  BSSY.RECONVERGENT B6, `(.L_x_1284) ;  /* 0x0000006000067945 */ /* 0x000fe20003800200 */
[----:B0-----:R-:W-:-:S07]  /*14880*/  IMAD R52, R57, 0xc, R54 ;  /* 0x0000000c39347824 */ /* 0x001fce00078e0236 */
.L_x_1285:
[----:B------:R-:W0:Y:S02]  /*14890*/  LDS R38, [R52+-0x4] ;  /* 0xfffffc0034267984 */ /* 0x000e240000000800 */
[----:B0-----:R-:W-:-:S05]  /*148a0*/  FADD R39, R51, R38 ;  /* 0x0000002633277221 */ /* 0x001fca0000000000 */
[----:B------:R-:W0:Y:S02]  /*148b0*/  ATOMS.CAST.SPIN P1, [R52+-0x4], R38, R39 ;  /* 0xfffffc263400758d */ /* 0x000e240001820027 */
[----:B0-----:R-:W-:Y:S05]  /*148c0*/  @!P1 BRA `(.L_x_1285) ;  /* 0xfffffffc00f09947 */ /* 0x001fea000383ffff */
[----:B------:R-:W-:Y:S05]  /*148d0*/  BSYNC.RECONVERGENT B6 ;  /* 0x0000000000067941 */ /* 0x000fea0003800200 */
.L_x_1284:
[----:B------:R-:W-:Y:S01]  /*148e0*/  BSSY.RECONVERGENT B6, `(.L_x_1286) ;  /* 0x0000006000067945 */ /* 0x000fe20003800200 */
[----:B------:R-:W-:-:S07]  /*148f0*/  LEA R50, R57, R54, 0x3 ;  /* 0x0000003639327211 */ /* 0x000fce00078e18ff */
.L_x_1287:
[----:B------:R-:W0:Y:S02]  /*14900*/  LDS R38, [R50+-0x4] ;  /* 0xfffffc0032267984 */ /* 0x000e240000000800 */
[----:B0-----:R-:W-:-:S05]  /*14910*/  FADD R39, R53, R38 ;  /* 0x0000002635277221 */ /* 0x001fca0000000000 */
[----:B------:R-:W0:Y:S02]  /*14920*/  ATOMS.CAST.SPIN P1, [R50+-0x4], R38, R39 ;  /* 0xfffffc263200758d */ /* 0x000e240001820027 */
[----:B0-----:R-:W-:Y:S05]  /*14930*/  @!P1 BRA `(.L_x_1287) ;  /* 0xfffffffc00f09947 */ /* 0x001fea000383ffff */
[----:B------:R-:W-:Y:S05]  /*14940*/  BSYNC.RECONVERGENT B6 ;  /* 0x0000000000067941 */ /* 0x000fea0003800200 */
.L_x_1286:
[----:B------:R-:W-:Y:S01]  /*14950*/  BSSY.RECONVERGENT B6, `(.L_x_1288) ;  /* 0x0000006000067945 */ /* 0x000fe20003800200 */
[----:B------:R-:W-:-:S07]  /*14960*/  LEA R46, R57, R55, 0x3 ;  /* 0x00000037392e7211 */ /* 0x000fce00078e18ff */
.L_x_1289:
[----:B------:R-:W0:Y:S02]  /*14970*/  LDS R38, [R46+-0x4] ;  /* 0xfffffc002e267984 */ /* 0x000e240000000800 */
[----:B0-----:R-:W-:-:S05]  /*14980*/  FADD R39, R47, R38 ;  /* 0x000000262f277221 */ /* 0x001fca0000000000 */
[----:B------:R-:W0:Y:S02]  /*14990*/  ATOMS.CAST.SPIN P1, [R46+-0x4], R38, R39 ;  /* 0xfffffc262e00758d */ /* 0x000e240001820027 */
[----:B0-----:R-:W-:Y:S05]  /*149a0*/  @!P1 BRA `(.L_x_1289) ;  /* 0xfffffffc00f09947 */ /* 0x001fea000383ffff */
[----:B------:R-:W-:Y:S05]  /*149b0*/  BSYNC.RECONVERGENT B6 ;  /* 0x0000000000067941 */ /* 0x000fea0003800200 */
.L_x_1288:
[----:B------:R-:W-:Y:S01]  /*149c0*/  MOV R48, R20 ;  /* 0x0000001400307202 */ /* 0x000fe20000000f00 */
[----:B------:R-:W-:Y:S06]  /*149d0*/  @!P0 BRA `(.L_x_1279) ;  /* 0x0000000400008947 */ /* 0x000fec0003800000 */
[----:B------:R-:W-:Y:S01]  /*149e0*/  BSSY.RECONVERGENT B6, `(.L_x_1290) ;  /* 0x0000006000067945 */ /* 0x000fe20003800200 */
[----:B------:R-:W-:-:S13]  /*149f0*/  ISETP.NE.AND P0, PT, R27, 0x2, PT ;  /* 0x000000021b00780c */ /* 0x000fda0003f05270 */
.L_x_1291:
[----:B------:R-:W0:Y:S02]  /*14a00*/  LDS R38, [R55] ;  /* 0x0000000037267984 */ /* 0x000e240000000800 */
[----:B0-----:R-:W-:-:S05]  /*14a10*/  FADD R39, R38, 1 ;  /* 0x3f80000026277421 */ /* 0x001fca0000000000 */
[----:B------:R-:W0:Y:S02]  /*14a20*/  ATOMS.CAST.SPIN P1, [R55], R38, R39 ;  /* 0x000000263700758d */ /* 0x000e240001820027 */
[----:B0-----:R-:W-:Y:S05]  /*14a30*/  @!P1 BRA `(.L_x_1291) ;  /* 0xfffffffc00f09947 */ /* 0x001fea000383ffff */
[----:B------:R-:W-:Y:S05]  /*14a40*/  BSYNC.RECONVERGENT B6 ;  /* 0x0000000000067941 */ /* 0x000fea0003800200 */
.L_x_1290:
[----:B------:R-:W-:Y:S01]  /*14a50*/  BSSY.RECONVERGENT B6, `(.L_x_1292) ;  /* 0x0000005000067945 */ /* 0x000fe20003800200 */
.L_x_1293:
[----:B------:R-:W0:Y:S02]  /*14a60*/  LDS R38, [R54] ;  /* 0x0000000036267984 */ /* 0x000e240000000800 */
[----:B0-----:R-:W-:-:S05]  /*14a70*/  FADD R39, R15, R38 ;  /* 0x000000260f277221 */ /* 0x001fca0000000000 */
[----:B------:R-:W0:Y:S02]  /*14a80*/  ATOMS.CAST.SPIN P1, [R54], R38, R39 ;  /* 0x000000263600758d */ /* 0x000e240001820027 */
[----:B0-----:R-:W-:Y:S05]  /*14a90*/  @!P1 BRA `(.L_x_1293) ;  /* 0xfffffffc00f09947 */ /* 0x001fea000383ffff */
[----:B------:R-:W-:Y:S05]  /*14aa0*/  BSYNC.RECONVERGENT B6 ;  /* 0x0000000000067941 */ /* 0x000fea0003800200 */
.L_x_1292:
[----:B------:R-:W-:Y:S01]  /*14ab0*/  BSSY.RECONVERGENT B6, `(.L_x_1294) ;  /* 0x0000005000067945 */ /* 0x000fe20003800200 */
.L_x_1295:
[----:B------:R-:W0:Y:S02]  /*14ac0*/  LDS R38, [R52] ;  /* 0x0000000034267984 */ /* 0x000e240000000800 */
[----:B0-----:R-:W-:-:S05]  /*14ad0*/  FADD R39, R51, R38 ;  /* 0x0000002633277221 */ /* 0x001fca0000000000 */
[----:B------:R-:W0:Y:S02]  /*14ae0*/  ATOMS.CAST.SPIN P1, [R52], R38, R39 ;  /* 0x000000263400758d */ /* 0x000e240001820027 */
[----:B0-----:R-:W-:Y:S05]  /*14af0*/  @!P1 BRA `(.L_x_1295) ;  /* 0xfffffffc00f09947 */ /* 0x001fea000383ffff */
[----:B------:R-:W-:Y:S05]  /*14b00*/  BSYNC.RECONVERGENT B6 ;  /* 0x0000000000067941 */ /* 0x000fea0003800200 */
.L_x_1294:
[----:B------:R-:W-:Y:S01]  /*14b10*/  BSSY.RECONVERGENT B6, `(.L_x_1296) ;  /* 0x0000005000067945 */ /* 0x000fe20003800200 */
.L_x_1297:
[----:B------:R-:W0:Y:S02]  /*14b20*/  LDS R38, [R50] ;  /* 0x0000000032267984 */ /* 0x000e240000000800 */
[----:B0-----:R-:W-:-:S05]  /*14b30*/  FADD R39, R53, R38 ;  /* 0x0000002635277221 */ /* 0x001fca0000000000 */
[----:B------:R-:W0:Y:S02]  /*14b40*/  ATOMS.CAST.SPIN P1, [R50], R38, R39 ;  /* 0x000000263200758d */ /* 0x000e240001820027 */
[----:B0-----:R-:W-:Y:S05]  /*14b50*/  @!P1 BRA `(.L_x_1297) ;  /* 0xfffffffc00f09947 */ /* 0x001fea000383ffff */
[----:B------:R-:W-:Y:S05]  /*14b60*/  BSYNC.RECONVERGENT B6 ;  /* 0x0000000000067941 */ /* 0x000fea0003800200 */
.L_x_1296:
[----:B------:R-:W-:Y:S01]  /*14b70*/  BSSY.RECONVERGENT B6, `(.L_x_1298) ;  /* 0x0000005000067945 */ /* 0x000fe20003800200 */
.L_x_1299:
[----:B------:R-:W0:Y:S02]  /*14b80*/  LDS R38, [R46] ;  /* 0x000000002e267984 */ /* 0x000e240000000800 */
[----:B0-----:R-:W-:-:S05]  /*14b90*/  FADD R39, R47, R38 ;  /* 0x000000262f277221 */ /* 0x001fca0000000000 */
[----:B------:R-:W0:Y:S02]  /*14ba0*/  ATOMS.CAST.SPIN P1, [R46], R38, R39 ;  /* 0x000000262e00758d */ /* 0x000e240001820027 */
[----:B0-----:R-:W-:Y:S05]  /*14bb0*/  @!P1 BRA `(.L_x_1299) ;  /* 0xfffffffc00f09947 */ /* 0x001fea000383ffff */
[----:B------:R-:W-:Y:S05]  /*14bc0*/  BSYNC.RECONVERGENT B6 ;  /* 0x0000000000067941 */ /* 0x000fea0003800200 */
.L_x_1298:
[----:B------:R-:W-:Y:S01]  /*14bd0*/  MOV R48, R21 ;  /* 0x0000001500307202 */ /* 0x000fe20000000f00 */
[----:B------:R-:W-:Y:S06]  /*14be0*/  @!P0 BRA `(.L_x_1279) ;  /* 0x00000000007c8947 */ /* 0x000fec0003800000 */
[----:B------:R-:W-:Y:S01]  /*14bf0*/  BSSY.RECONVERGENT B6, `(.L_x_1300) ;  /* 0x0000005000067945 */ /* 0x000fe20003800200 */
.L_x_1301:
[----:B------:R-:W0:Y:S02]  /*14c00*/  LDS R38, [R55+0x4] ;  /* 0x0000040037267984 */ /* 0x000e240000000800 */
[----:B0-----:R-:W-:-:S05]  /*14c10*/  FADD R39, R38, 1 ;  /* 0x3f80000026277421 */ /* 0x001fca0000000000 */
[----:B------:R-:W0:Y:S02]  /*14c20*/  ATOMS.CAST.SPIN P0, [R55+0x4], R38, R39 ;  /* 0x000004263700758d */ /* 0x000e240001800027 */
[----:B0-----:R-:W-:Y:S05]  /*14c30*/  @!P0 BRA `(.L_x_1301) ;  /* 0xfffffffc00f08947 */ /* 0x001fea000383ffff */
[----:B------:R-:W-:Y:S05]  /*14c40*/  BSYNC.RECONVERGENT B6 ;  /* 0x0000000000067941 */ /* 0x000fea0003800200 */
.L_x_1300:
[----:B------:R-:W-:Y:S01]  /*14c50*/  BSSY.RECONVERGENT B6, `(.L_x_1302) ;  /* 0x0000005000067945 */ /* 0x000fe20003800200 */
.L_x_1303:
[----:B------:R-:W0:Y:S02]  /*14c60*/  LDS R38, [R54+0x4] ;  /* 0x0000040036267984 */ /* 0x000e240000000800 */
[----:B0-----:R-:W-:-:S05]  /*14c70*/  FADD R39, R15, R38 ;  /* 0x000000260f277221 */ /* 0x001fca0000000000 */
[----:B------:R-:W0:Y:S02]  /*14c80*/  ATOMS.CAST.SPIN P0, [R54+0x4], R38, R39 ;  /* 0x000004263600758d */ /* 0x000e240001800027 */
[----:B0-----:R-:W-:Y:S05]  /*14c90*/  @!P0 BRA `(.L_x_1303) ;  /* 0xfffffffc00f08947 */ /* 0x001fea000383ffff */
[----:B------:R-:W-:Y:S05]  /*14ca0*/  BSYNC.RECONVERGENT B6 ;  /* 0x0000000000067941 */ /* 0x000fea0003800200 */
.L_x_1302:
[----:B------:R-:W-:Y:S01]  /*14cb0*/  BSSY.RECONVERGENT B6, `(.L_x_1304) ;  /* 0x0000005000067945 */ /* 0x000fe20003800200 */
.L_x_1305:
[----:B------:R-:W0:Y:S02]  /*14cc0*/  LDS R38, [R52+0x4] ;  /* 0x0000040034267984 */ /* 0x000e240000000800 */
[----:B0-----:R-:W-:-:S05]  /*14cd0*/  FADD R39, R51, R38 ;  /* 0x0000002633277221 */ /* 0x001fca0000000000 */
[----:B------:R-:W0:Y:S02]  /*14ce0*/  ATOMS.CAST.SPIN P0, [R52+0x4], R38, R39 ;  /* 0x000004263400758d */ /* 0x000e240001800027 */
[----:B0-----:R-:W-:Y:S05]  /*14cf0*/  @!P0 BRA `(.L_x_1305) ;  /* 0xfffffffc00f08947 */ /* 0x001fea000383ffff */
[----:B------:R-:W-:Y:S05]  /*14d00*/  BSYNC.RECONVERGENT B6 ;  /* 0x0000000000067941 */ /* 0x000fea0003800200 */
.L_x_1304:
[----:B------:R-:W-:Y:S01]  /*14d10*/  BSSY.RECONVERGENT B6, `(.L_x_1306) ;  /* 0x0000005000067945 */ /* 0x000fe20003800200 */
.L_x_1307:
[----:B------:R-:W0:Y:S02]  /*14d20*/  LDS R38, [R50+0x4] ;  /* 0x0000040032267984 */ /* 0x000e240000000800 */
[----:B0-----:R-:W-:-:S05]  /*14d30*/  FADD R39, R53, R38 ;  /* 0x0000002635277221 */ /* 0x001fca0000000000 */
[----:B------:R-:W0:Y:S02]  /*14d40*/  ATOMS.CAST.SPIN P0, [R50+0x4], R38, R39 ;  /* 0x000004263200758d */ /* 0x000e240001800027 */
[----:B0-----:R-:W-:Y:S05]  /*14d50*/  @!P0 BRA `(.L_x_1307) ;  /* 0xfffffffc00f08947 */ /* 0x001fea000383ffff */
[----:B------:R-:W-:Y:S05]  /*14d60*/  BSYNC.RECONVERGENT B6 ;  /* 0x0000000000067941 */ /* 0x000fea0003800200 */
.L_x_1306:
[----:B------:R-:W-:Y:S01]  /*14d70*/  BSSY.RECONVERGENT B6, `(.L_x_1308) ;  /* 0x0000005000067945 */ /* 0x000fe20003800200 */
.L_x_1309:
[----:B------:R-:W0:Y:S02]  /*14d80*/  LDS R38, [R46+0x4] ;  /* 0x000004002e267984 */ /* 0x000e240000000800 */
[----:B0-----:R-:W-:-:S05]  /*14d90*/  FADD R39, R47, R38 ;  /* 0x000000262f277221 */ /* 0x001fca0000000000 */
[----:B------:R-:W0:Y:S02]  /*14da0*/  ATOMS.CAST.SPIN P0, [R46+0x4], R38, R39 ;  /* 0x000004262e00758d */ /* 0x000e240001800027 */
[----:B0-----:R-:W-:Y:S05]  /*14db0*/  @!P0 BRA `(.L_x_1309) ;  /* 0xfffffffc00f08947 */ /* 0x001fea000383ffff */
[----:B------:R-:W-:Y:S05]  /*14dc0*/  BSYNC.RECONVERGENT B6 ;  /* 0x0000000000067941 */ /* 0x000fea0003800200 */
.L_x_1308:
[----:B------:R-:W-:-:S07]  /*14dd0*/  MOV R48, R22 ;  /* 0x0000001600307202 */ /* 0x000fce0000000f00 */
.L_x_1279:
[----:B------:R-:W-:Y:S05]  /*14de0*/  BSYNC.RECONVERGENT B1 ;  /* 0x0000000000017941 */ /* 0x000fea0003800200 */
.L_x_1278:
        /* <DEDUP_REMOVED lines=8> */
.L_x_1311:
[----:B------:R-:W0:Y:S02]  /*14e70*/  LDS R38, [R56+-0x4] ;  /* 0xfffffc0038267984 */ /* 0x000e240000000800 */
[----:B0-----:R-:W-:-:S05]  /*14e80*/  FADD R39, R38, 1 ;  /* 0x3f80000026277421 */ /* 0x001fca0000000000 */
[----:B------:R-:W0:Y:S02]  /*14e90*/  ATOMS.CAST.SPIN P0, [R56+-0x4], R38, R39 ;  /* 0xfffffc263800758d */ /* 0x000e240001800027 */
[----:B0-----:R-:W-:Y:S05]  /*14ea0*/  @!P0 BRA `(.L_x_1311) ;  /* 0xfffffffc00f08947 */ /* 0x001fea000383ffff */
[----:B------:R-:W-:Y:S05]  /*14eb0*/  BSYNC.RECONVERGENT B1 ;  /* 0x0000000000017941 */ /* 0x000fea0003800200 */
.L_x_1310:
[----:B------:R-:W-:Y:S01]  /*14ec0*/  BSSY.RECONVERGENT B1, `(.L_x_1312) ;  /* 0x0000006000017945 */ /* 0x000fe20003800200 */
[----:B------:R-:W-:-:S07]  /*14ed0*/  LEA R55, R55, UR7, 0x2 ;  /* 0x0000000737377c11 */ /* 0x000fce000f8e10ff */
.L_x_1313:
[----:B------:R-:W0:Y:S02]  /*14ee0*/  LDS R38, [R55+-0x4] ;  /* 0xfffffc0037267984 */ /* 0x000e240000000800 */
[----:B0-----:R-:W-:-:S05]  /*14ef0*/  FADD R39, R15, R38 ;  /* 0x000000260f277221 */ /* 0x001fca0000000000 */
[----:B------:R-:W0:Y:S02]  /*14f00*/  ATOMS.CAST.SPIN P0, [R55+-0x4], R38, R39 ;  /* 0xfffffc263700758d */ /* 0x000e240001800027 */
[----:B0-----:R-:W-:Y:S05]  /*14f10*/  @!P0 BRA `(.L_x_1313) ;  /* 0xfffffffc00f08947 */ /* 0x001fea000383ffff */
[----:B------:R-:W-:Y:S05]  /*14f20*/  BSYNC.RECONVERGENT B1 ;  /* 0x0000000000017941 */ /* 0x000fea0003800200 */
.L_x_1312:
[----:B------:R-:W0:Y:S01]  /*14f30*/  LDC R50, c[0x0][0x3b8] ;  /* 0x0000ee00ff327b82 */ /* 0x000e220000000800 */
[----:B------:R-:W-:Y:S01]  /*14f40*/  BSSY.RECONVERGENT B1, `(.L_x_1314) ;  /* 0x0000006000017945 */ /* 0x000fe20003800200 */
[----:B0-----:R-:W-:-:S07]  /*14f50*/  IMAD R54, R50, 0xc, R55 ;  /* 0x0000000c32367824 */ /* 0x001fce00078e0237 */
.L_x_1315:
[----:B------:R-:W0:Y:S02]  /*14f60*/  LDS R38, [R54+-0x4] ;  /* 0xfffffc0036267984 */ /* 0x000e240000000800 */
[----:B0-----:R-:W-:-:S05]  /*14f70*/  FADD R39, R51, R38 ;  /* 0x0000002633277221 */ /* 0x001fca0000000000 */
[----:B------:R-:W0:Y:S02]  /*14f80*/  ATOMS.CAST.SPIN P0, [R54+-0x4], R38, R39 ;  /* 0xfffffc263600758d */ /* 0x000e240001800027 */
[----:B0-----:R-:W-:Y:S05]  /*14f90*/  @!P0 BRA `(.L_x_1315) ;  /* 0xfffffffc00f08947 */ /* 0x001fea000383ffff */
[----:B------:R-:W-:Y:S05]  /*14fa0*/  BSYNC.RECONVERGENT B1 ;  /* 0x0000000000017941 */ /* 0x000fea0003800200 */
.L_x_1314:
[----:B------:R-:W-:Y:S01]  /*14fb0*/  BSSY.RECONVERGENT B1, `(.L_x_1316) ;  /* 0x0000006000017945 */ /* 0x000fe20003800200 */
[----:B------:R-:W-:-:S07]  /*14fc0*/  LEA R52, R50, R55, 0x3 ;  /* 0x0000003732347211 */ /* 0x000fce00078e18ff */
.L_x_1317:
[----:B------:R-:W0:Y:S02]  /*14fd0*/  LDS R38, [R52+-0x4] ;  /* 0xfffffc0034267984 */ /* 0x000e240000000800 */
[----:B0-----:R-:W-:-:S05]  /*14fe0*/  FADD R39, R53, R38 ;  /* 0x0000002635277221 */ /* 0x001fca0000000000 */
[----:B------:R-:W0:Y:S02]  /*14ff0*/  ATOMS.CAST.SPIN P0, [R52+-0x4], R38, R39 ;  /* 0xfffffc263400758d */ /* 0x000e240001800027 */
[----:B0-----:R-:W-:Y:S05]  /*15000*/  @!P0 BRA `(.L_x_1317) ;  /* 0xfffffffc00f08947 */ /* 0x001fea000383ffff */
[----:B------:R-:W-:Y:S05]  /*15010*/  BSYNC.RECONVERGENT B1 ;  /* 0x0000000000017941 */ /* 0x000fea0003800200 */
.L_x_1316:
[----:B------:R-:W-:Y:S01]  /*15020*/  BSSY.RECONVERGENT B1, `(.L_x_1318) ;  /* 0x0000006000017945 */ /* 0x000fe20003800200 */
[----:B------:R-:W-:-:S07]  /*15030*/  LEA R50, R50, R56, 0x3 ;  /* 0x0000003832327211 */ /* 0x000fce00078e18ff */
.L_x_1319:
[----:B------:R-:W0:Y:S02]  /*15040*/  LDS R38, [R50+-0x4] ;  /* 0xfffffc0032267984 */ /* 0x000e240000000800 */
[----:B0-----:R-:W-:-:S05]  /*15050*/  FADD R39, R47, R38 ;  /* 0x000000262f277221 */ /* 0x001fca0000000000 */
[----:B------:R-:W0:Y:S02]  /*15060*/  ATOMS.CAST.SPIN P0, [R50+-0x4], R38, R39 ;  /* 0xfffffc263200758d */ /* 0x000e240001800027 */
[----:B0-----:R-:W-:Y:S05]  /*15070*/  @!P0 BRA `(.L_x_1319) ;  /* 0xfffffffc00f08947 */ /* 0x001fea000383ffff */
[----:B------:R-:W-:Y:S05]  /*15080*/  BSYNC.RECONVERGENT B1 ;  /* 0x0000000000017941 */ /* 0x000fea0003800200 */
.L_x_1318:
[----:B------:R-:W-:Y:S01]  /*15090*/  BSSY.RECONVERGENT B1, `(.L_x_1320) ;  /* 0x0000005000017945 */ /* 0x000fe20003800200 */
.L_x_1321:
[----:B------:R-:W0:Y:S02]  /*150a0*/  LDS R38, [R56] ;  /* 0x0000000038267984 */ /* 0x000e240000000800 */
[----:B0-----:R-:W-:-:S05]  /*150b0*/  FADD R39, R38, 1 ;  /* 0x3f80000026277421 */ /* 0x001fca0000000000 */
[----:B------:R-:W0:Y:S02]  /*150c0*/  ATOMS.CAST.SPIN P0, [R56], R38, R39 ;  /* 0x000000263800758d */ /* 0x000e240001800027 */
[----:B0-----:R-:W-:Y:S05]  /*150d0*/  @!P0 BRA `(.L_x_1321) ;  /* 0xfffffffc00f08947 */ /* 0x001fea000383ffff */
[----:B------:R-:W-:Y:S05]  /*150e0*/  BSYNC.RECONVERGENT B1 ;  /* 0x0000000000017941 */ /* 0x000fea0003800200 */
.L_x_1320:
[----:B------:R-:W-:Y:S01]  /*150f0*/  BSSY.RECONVERGENT B1, `(.L_x_1322) ;  /* 0x0000005000017945 */ /* 0x000fe20003800200 */
.L_x_1323:
[----:B------:R-:W0:Y:S02]  /*15100*/  LDS R38, [R55] ;  /* 0x0000000037267984 */ /* 0x000e240000000800 */
[----:B0-----:R-:W-:-:S05]  /*15110*/  FADD R39, R15, R38 ;  /* 0x000000260f277221 */ /* 0x001fca0000000000 */
[----:B------:R-:W0:Y:S02]  /*15120*/  ATOMS.CAST.SPIN P0, [R55], R38, R39 ;  /* 0x000000263700758d */ /* 0x000e240001800027 */
[----:B0-----:R-:W-:Y:S05]  /*15130*/  @!P0 BRA `(.L_x_1323) ;  /* 0xfffffffc00f08947 */ /* 0x001fea000383ffff */
[----:B------:R-:W-:Y:S05]  /*15140*/  BSYNC.RECONVERGENT B1 ;  /* 0x0000000000017941 */ /* 0x000fea0003800200 */
.L_x_1322:
[----:B------:R-:W-:Y:S01]  /*15150*/  BSSY.RECONVERGENT B1, `(.L_x_1324) ;  /* 0x0000005000017945 */ /* 0x000fe20003800200 */
.L_x_1325:
[----:B------:R-:W0:Y:S02]  /*15160*/  LDS R38, [R54] ;  /* 0x0000000036267984 */ /* 0x000e240000000800 */
[----:B0-----:R-:W-:-:S05]  /*15170*/  FADD R39, R51, R38 ;  /* 0x0000002633277221 */ /* 0x001fca0000000000 */
[----:B------:R-:W0:Y:S02]  /*15180*/  ATOMS.CAST.SPIN P0, [R54], R38, R39 ;  /* 0x000000263600758d */ /* 0x000e240001800027 */
[----:B0-----:R-:W-:Y:S05]  /*15190*/  @!P0 BRA `(.L_x_1325) ;  /* 0xfffffffc00f08947 */ /* 0x001fea000383ffff */
[----:B------:R-:W-:Y:S05]  /*151a0*/  BSYNC.RECONVERGENT B1 ;  /* 0x0000000000017941 */ /* 0x000fea0003800200 */
.L_x_1324:
[----:B------:R-:W-:Y:S01]  /*151b0*/  BSSY.RECONVERGENT B1, `(.L_x_1326) ;  /* 0x0000005000017945 */ /* 0x000fe20003800200 */
.L_x_1327:
[----:B------:R-:W0:Y:S02]  /*151c0*/  LDS R38, [R52] ;  /* 0x0000000034267984 */ /* 0x000e240000000800 */
[----:B0-----:R-:W-:-:S05]  /*151d0*/  FADD R39, R53, R38 ;  /* 0x0000002635277221 */ /* 0x001fca0000000000 */
[----:B------:R-:W0:Y:S02]  /*151e0*/  ATOMS.CAST.SPIN P0, [R52], R38, R39 ;  /* 0x000000263400758d */ /* 0x000e240001800027 */
[----:B0-----:R-:W-:Y:S05]  /*151f0*/  @!P0 BRA `(.L_x_1327) ;  /* 0xfffffffc00f08947 */ /* 0x001fea000383ffff */
[----:B------:R-:W-:Y:S05]  /*15200*/  BSYNC.RECONVERGENT B1 ;  /* 0x0000000000017941 */ /* 0x000fea0003800200 */
.L_x_1326:
[----:B------:R-:W-:Y:S01]  /*15210*/  BSSY.RECONVERGENT B1, `(.L_x_1328) ;  /* 0x0000005000017945 */ /* 0x000fe20003800200 */
.L_x_1329:
[----:B------:R-:W0:Y:S02]  /*15220*/  LDS R38, [R50] ;  /* 0x0000000032267984 */ /* 0x000e240000000800 */
[----:B0-----:R-:W-:-:S05]  /*15230*/  FADD R39, R47, R38 ;  /* 0x000000262f277221 */ /* 0x001fca0000000000 */
[----:B------:R-:W0:Y:S02]  /*15240*/  ATOMS.CAST.SPIN P0, [R50], R38, R39 ;  /* 0x000000263200758d */ /* 0x000e240001800027 */
[----:B0-----:R-:W-:Y:S05]  /*15250*/  @!P0 BRA `(.L_x_1329) ;  /* 0xfffffffc00f08947 */ /* 0x001fea000383ffff */
[----:B------:R-:W-:Y:S05]  /*15260*/  BSYNC.RECONVERGENT B1 ;  /* 0x0000000000017941 */ /* 0x000fea0003800200 */
.L_x_1328:
[----:B------:R-:W-:Y:S01]  /*15270*/  BSSY.RECONVERGENT B1, `(.L_x_1330) ;  /* 0x0000005000017945 */ /* 0x000fe20003800200 */
.L_x_1331:
[----:B------:R-:W0:Y:S02]  /*15280*/  LDS R38, [R56+0x4] ;  /* 0x0000040038267984 */ /* 0x000e240000000800 */
[----:B0-----:R-:W-:-:S05]  /*15290*/  FADD R39, R38, 1 ;  /* 0x3f80000026277421 */ /* 0x001fca0000000000 */
[----:B------:R-:W0:Y:S02]  /*152a0*/  ATOMS.CAST.SPIN P0, [R56+0x4], R38, R39 ;  /* 0x000004263800758d */ /* 0x000e240001800027 */
[----:B0-----:R-:W-:Y:S05]  /*152b0*/  @!P0 BRA `(.L_x_1331) ;  /* 0xfffffffc00f08947 */ /* 0x001fea000383ffff */
[----:B------:R-:W-:Y:S05]  /*152c0*/  BSYNC.RECONVERGENT B1 ;  /* 0x0000000000017941 */ /* 0x000fea0003800200 */
.L_x_1330:
[----:B------:R-:W-:Y:S01]  /*152d0*/  BSSY.RECONVERGENT B1, `(.L_x_1332) ;  /* 0x0000005000017945 */ /* 0x000fe20003800200 */
.L_x_1333:
[----:B------:R-:W0:Y:S02]  /*152e0*/  LDS R38, [R55+0x4] ;  /* 0x0000040037267984 */ /* 0x000e240000000800 */
[----:B0-----:R-:W-:-:S05]  /*152f0*/  FADD R39, R15, R38 ;  /* 0x000000260f277221 */ /* 0x001fca0000000000 */
[----:B------:R-:W0:Y:S02]  /*15300*/  ATOMS.CAST.SPIN P0, [R55+0x4], R38, R39 ;  /* 0x000004263700758d */ /* 0x000e240001800027 */
[----:B0-----:R-:W-:Y:S05]  /*15310*/  @!P0 BRA `(.L_x_1333) ;  /* 0xfffffffc00f08947 */ /* 0x001fea000383ffff */
[----:B------:R-:W-:Y:S05]  /*15320*/  BSYNC.RECONVERGENT B1 ;  /* 0x0000000000017941 */ /* 0x000fea0003800200 */
.L_x_1332:
[----:B------:R-:W-:Y:S01]  /*15330*/  BSSY.RECONVERGENT B1, `(.L_x_1334) ;  /* 0x0000005000017945 */ /* 0x000fe20003800200 */
.L_x_1335:
[----:B------:R-:W0:Y:S02]  /*15340*/  LDS R38, [R54+0x4] ;  /* 0x0000040036267984 */ /* 0x000e240000000800 */
[----:B0-----:R-:W-:-:S05]  /*15350*/  FADD R39, R51, R38 ;  /* 0x0000002633277221 */ /* 0x001fca0000000000 */
[----:B------:R-:W0:Y:S02]  /*15360*/  ATOMS.CAST.SPIN P0, [R54+0x4], R38, R39 ;  /* 0x000004263600758d */ /* 0x000e240001800027 */
[----:B0-----:R-:W-:Y:S05]  /*15370*/  @!P0 BRA `(.L_x_1335) ;  /* 0xfffffffc00f08947 */ /* 0x001fea000383ffff */
[----:B------:R-:W-:Y:S05]  /*15380*/  BSYNC.RECONVERGENT B1 ;  /* 0x0000000000017941 */ /* 0x000fea0003800200 */
.L_x_1334:
[----:B------:R-:W-:Y:S01]  /*15390*/  BSSY.RECONVERGENT B1, `(.L_x_1336) ;  /* 0x0000005000017945 */ /* 0x000fe20003800200 */
.L_x_1337:
[----:B------:R-:W0:Y:S02]  /*153a0*/  LDS R38, [R52+0x4] ;  /* 0x0000040034267984 */ /* 0x000e240000000800 */
[----:B0-----:R-:W-:-:S05]  /*153b0*/  FADD R39, R53, R38 ;  /* 0x0000002635277221 */ /* 0x001fca0000000000 */
[----:B------:R-:W0:Y:S02]  /*153c0*/  ATOMS.CAST.SPIN P0, [R52+0x4], R38, R39 ;  /* 0x000004263400758d */ /* 0x000e240001800027 */
[----:B0-----:R-:W-:Y:S05]  /*153d0*/  @!P0 BRA `(.L_x_1337) ;  /* 0xfffffffc00f08947 */ /* 0x001fea000383ffff */
[----:B------:R-:W-:Y:S05]  /*153e0*/  BSYNC.RECONVERGENT B1 ;  /* 0x0000000000017941 */ /* 0x000fea0003800200 */
.L_x_1336:
[----:B------:R-:W-:Y:S01]  /*153f0*/  BSSY.RECONVERGENT B1, `(.L_x_1338) ;  /* 0x0000005000017945 */ /* 0x000fe20003800200 */
.L_x_1339:
[----:B------:R-:W0:Y:S02]  /*15400*/  LDS R38, [R50+0x4] ;  /* 0x0000040032267984 */ /* 0x000e240000000800 */
[----:B0-----:R-:W-:-:S05]  /*15410*/  FADD R39, R47, R38 ;  /* 0x000000262f277221 */ /* 0x001fca0000000000 */
[----:B------:R-:W0:Y:S02]  /*15420*/  ATOMS.CAST.SPIN P0, [R50+0x4], R38, R39 ;  /* 0x000004263200758d */ /* 0x000e240001800027 */
[----:B0-----:R-:W-:Y:S05]  /*15430*/  @!P0 BRA `(.L_x_1339) ;  /* 0xfffffffc00f08947 */ /* 0x001fea000383ffff */
[----:B------:R-:W-:Y:S05]  /*15440*/  BSYNC.RECONVERGENT B1 ;  /* 0x0000000000017941 */ /* 0x000fea0003800200 */
.L_x_1338:
[----:B------:R-:W-:Y:S01]  /*15450*/  BSSY.RECONVERGENT B1, `(.L_x_1340) ;  /* 0x0000005000017945 */ /* 0x000fe20003800200 */
.L_x_1341:
[----:B------:R-:W0:Y:S02]  /*15460*/  LDS R38, [R56+0x8] ;  /* 0x0000080038267984 */ /* 0x000e240000000800 */
[----:B0-----:R-:W-:-:S05]  /*15470*/  FADD R39, R38, 1 ;  /* 0x3f80000026277421 */ /* 0x001fca0000000000 */
[----:B------:R-:W0:Y:S02]  /*15480*/  ATOMS.CAST.SPIN P0, [R56+0x8], R38, R39 ;  /* 0x000008263800758d */ /* 0x000e240001800027 */
[----:B0-----:R-:W-:Y:S05]  /*15490*/  @!P0 BRA `(.L_x_1341) ;  /* 0xfffffffc00f08947 */ /* 0x001fea000383ffff */
[----:B------:R-:W-:Y:S05]  /*154a0*/  BSYNC.RECONVERGENT B1 ;  /* 0x0000000000017941 */ /* 0x000fea0003800200 */
.L_x_1340:
[----:B------:R-:W-:Y:S01]  /*154b0*/  BSSY.RECONVERGENT B1, `(.L_x_1342) ;  /* 0x0000005000017945 */ /* 0x000fe20003800200 */
.L_x_1343:
[----:B------:R-:W0:Y:S02]  /*154c0*/  LDS R38, [R55+0x8] ;  /* 0x0000080037267984 */ /* 0x000e240000000800 */
[----:B0-----:R-:W-:-:S05]  /*154d0*/  FADD R39, R15, R38 ;  /* 0x000000260f277221 */ /* 0x001fca0000000000 */
[----:B------:R-:W0:Y:S02]  /*154e0*/  ATOMS.CAST.SPIN P0, [R55+0x8], R38, R39 ;  /* 0x000008263700758d */ /* 0x000e240001800027 */
[----:B0-----:R-:W-:Y:S05]  /*154f0*/  @!P0 BRA `(.L_x_1343) ;  /* 0xfffffffc00f08947 */ /* 0x001fea000383ffff */
[----:B------:R-:W-:Y:S05]  /*15500*/  BSYNC.RECONVERGENT B1 ;  /* 0x0000000000017941 */ /* 0x000fea0003800200 */
.L_x_1342:
[----:B------:R-:W-:Y:S01]  /*15510*/  BSSY.RECONVERGENT B1, `(.L_x_1344) ;  /* 0x0000005000017945 */ /* 0x000fe20003800200 */
.L_x_1345:
[----:B------:R-:W0:Y:S02]  /*15520*/  LDS R38, [R54+0x8] ;  /* 0x0000080036267984 */ /* 0x000e240000000800 */
[----:B0-----:R-:W-:-:S05]  /*15530*/  FADD R39, R51, R38 ;  /* 0x0000002633277221 */ /* 0x001fca0000000000 */
[----:B------:R-:W0:Y:S02]  /*15540*/  ATOMS.CAST.SPIN P0, [R54+0x8], R38, R39 ;  /* 0x000008263600758d */ /* 0x000e240001800027 */
[----:B0-----:R-:W-:Y:S05]  /*15550*/  @!P0 BRA `(.L_x_1345) ;  /* 0xfffffffc00f08947 */ /* 0x001fea000383ffff */
[----:B------:R-:W-:Y:S05]  /*15560*/  BSYNC.RECONVERGENT B1 ;  /* 0x0000000000017941 */ /* 0x000fea0003800200 */
.L_x_1344:
[----:B------:R-:W-:Y:S01]  /*15570*/  BSSY.RECONVERGENT B1, `(.L_x_1346) ;  /* 0x0000005000017945 */ /* 0x000fe20003800200 */
.L_x_1347:
[----:B------:R-:W0:Y:S02]  /*15580*/  LDS R38, [R52+0x8] ;  /* 0x0000080034267984 */ /* 0x000e240000000800 */
[----:B0-----:R-:W-:-:S05]  /*15590*/  FADD R39, R53, R38 ;  /* 0x0000002635277221 */ /* 0x001fca0000000000 */
[----:B------:R-:W0:Y:S02]  /*155a0*/  ATOMS.CAST.SPIN P0, [R52+0x8], R38, R39 ;  /* 0x000008263400758d */ /* 0x000e240001800027 */
[----:B0-----:R-:W-:Y:S05]  /*155b0*/  @!P0 BRA `(.L_x_1347) ;  /* 0xfffffffc00f08947 */ /* 0x001fea000383ffff */
[----:B------:R-:W-:Y:S05]  /*155c0*/  BSYNC.RECONVERGENT B1 ;  /* 0x0000000000017941 */ /* 0x000fea0003800200 */
.L_x_1346:
[----:B------:R-:W-:Y:S01]  /*155d0*/  BSSY.RECONVERGENT B1, `(.L_x_1348) ;  /* 0x0000005000017945 */ /* 0x000fe20003800200 */
.L_x_1349:
[----:B------:R-:W0:Y:S02]  /*155e0*/  LDS R38, [R50+0x8] ;  /* 0x0000080032267984 */ /* 0x000e240000000800 */
[----:B0-----:R-:W-:-:S05]  /*155f0*/  FADD R39, R47, R38 ;  /* 0x000000262f277221 */ /* 0x001fca0000000000 */
[----:B------:R-:W0:Y:S02]  /*15600*/  ATOMS.CAST.SPIN P0, [R50+0x8], R38, R39 ;  /* 0x000008263200758d */ /* 0x000e240001800027 */
[----:B0-----:R-:W-:Y:S05]  /*15610*/  @!P0 BRA `(.L_x_1349) ;  /* 0xfffffffc00f08947 */ /* 0x001fea000383ffff */
[----:B------:R-:W-:Y:S05]  /*15620*/  BSYNC.RECONVERGENT B1 ;  /* 0x0000000000017941 */ /* 0x000fea0003800200 */
.L_x_1348:
[----:B------:R-:W-:-:S04]  /*15630*/  IADD3 R48, PT, PT, R48, 0x4, RZ ;  /* 0x0000000430307810 */ /* 0x000fc80007ffe0ff */
[----:B------:R-:W-:-:S13]  /*15640*/  ISETP.NE.AND P0, PT, R48, R19, PT ;  /* 0x000000133000720c */ /* 0x000fda0003f05270 */
[----:B------:R-:W-:Y:S05]  /*15650*/  @!P0 BRA `(.L_x_1277) ;  /* 0x00000008000c8947 */ /* 0x000fea0003800000 */
.L_x_1390:
[----:B------:R-:W-:Y:S01]  /*15660*/  IADD3 R55, PT, PT, R49, R48, RZ ;  /* 0x0000003031377210 */ /* 0x000fe20007ffe0ff */
[----:B------:R-:W-:Y:S05]  /*15670*/  YIELD ;  /* 0x0000000000007946 */ /* 0x000fea0003800000 */
[----:B------:R-:W-:Y:S01]  /*15680*/  BSSY.RECONVERGENT B1, `(.L_x_1350) ;  /* 0x0000006000017945 */ /* 0x000fe20003800200 */
[----:B------:R-:W-:-:S07]  /*15690*/  LEA R56, R55, R46, 0x2 ;  /* 0x0000002e37387211 */ /* 0x000fce00078e10ff */
.L_x_1351:
[----:B------:R-:W0:Y:S02]  /*156a0*/  LDS R38, [R56+-0x4] ;  /* 0xfffffc0038267984 */ /* 0x000e240000000800 */
[----:B0-----:R-:W-:-:S05]  /*156b0*/  FADD R39, R38, 1 ;  /* 0x3f80000026277421 */ /* 0x001fca0000000000 */
[----:B------:R-:W0:Y:S02]  /*156c0*/  ATOMS.CAST.SPIN P0, [R56+-0x4], R38, R39 ;  /* 0xfffffc263800758d */ /* 0x000e240001800027 */
[----:B0-----:R-:W-:Y:S05]  /*156d0*/  @!P0 BRA `(.L_x_1351) ;  /* 0xfffffffc00f08947 */ /* 0x001fea000383ffff */
[----:B------:R-:W-:Y:S05]  /*156e0*/  BSYNC.RECONVERGENT B1 ;  /* 0x0000000000017941 */ /* 0x000fea0003800200 */
.L_x_1350:
[----:B------:R-:W-:Y:S01]  /*156f0*/  BSSY.RECONVERGENT B1, `(.L_x_1352) ;  /* 0x0000006000017945 */ /* 0x000fe20003800200 */
[----:B------:R-:W-:-:S07]  /*15700*/  LEA R55, R55, UR7, 0x2 ;  /* 0x0000000737377c11 */ /* 0x000fce000f8e10ff */
.L_x_1353:
[----:B------:R-:W0:Y:S02]  /*15710*/  LDS R38, [R55+-0x4] ;  /* 0xfffffc0037267984 */ /* 0x000e240000000800 */
[----:B0-----:R-:W-:-:S05]  /*15720*/  FADD R39, R15, R38 ;  /* 0x000000260f277221 */ /* 0x001fca0000000000 */
[----:B------:R-:W0:Y:S02]  /*15730*/  ATOMS.CAST.SPIN P0, [R55+-0x4], R38, R39 ;  /* 0xfffffc263700758d */ /* 0x000e240001800027 */
[----:B0-----:R-:W-:Y:S05]  /*15740*/  @!P0 BRA `(.L_x_1353) ;  /* 0xfffffffc00f08947 */ /* 0x001fea000383ffff */
[----:B------:R-:W-:Y:S05]  /*15750*/  BSYNC.RECONVERGENT B1 ;  /* 0x0000000000017941 */ /* 0x000fea0003800200 */
.L_x_1352:
[----:B------:R-:W0:Y:S01]  /*15760*/  LDC R50, c[0x0][0x3b8] ;  /* 0x0000ee00ff327b82 */ /* 0x000e220000000800 */
[----:B------:R-:W-:Y:S01]  /*15770*/  BSSY.RECONVERGENT B1, `(.L_x_1354) ;  /* 0x0000006000017945 */ /* 0x000fe20003800200 */
[----:B0-----:R-:W-:-:S07]  /*15780*/  IMAD R54, R50, 0xc, R55 ;  /* 0x0000000c32367824 */ /* 0x001fce00078e0237 */
.L_x_1355:
[----:B------:R-:W0:Y:S02]  /*15790*/  LDS R38, [R54+-0x4] ;  /* 0xfffffc0036267984 */ /* 0x000e240000000800 */
[----:B0-----:R-:W-:-:S05]  /*157a0*/  FADD R39, R51, R38 ;  /* 0x0000002633277221 */ /* 0x001fca0000000000 */
[----:B------:R-:W0:Y:S02]  /*157b0*/  ATOMS.CAST.SPIN P0, [R54+-0x4], R38, R39 ;  /* 0xfffffc263600758d */ /* 0x000e240001800027 */
[----:B0-----:R-:W-:Y:S05]  /*157c0*/  @!P0 BRA `(.L_x_1355) ;  /* 0xfffffffc00f08947 */ /* 0x001fea000383ffff */
[----:B------:R-:W-:Y:S05]  /*157d0*/  BSYNC.RECONVERGENT B1 ;  /* 0x0000000000017941 */ /* 0x000fea0003800200 */
.L_x_1354:
[----:B------:R-:W-:Y:S01]  /*157e0*/  BSSY.RECONVERGENT B1, `(.L_x_1356) ;  /* 0x0000006000017945 */ /* 0x000fe20003800200 */
[----:B------:R-:W-:-:S07]  /*157f0*/  LEA R52, R50, R55, 0x3 ;  /* 0x0000003732347211 */ /* 0x000fce00078e18ff */
.L_x_1357:
[----:B------:R-:W0:Y:S02]  /*15800*/  LDS R38, [R52+-0x4] ;  /* 0xfffffc0034267984 */ /* 0x000e240000000800 */
[----:B0-----:R-:W-:-:S05]  /*15810*/  FADD R39, R53, R38 ;  /* 0x0000002635277221 */ /* 0x001fca0000000000 */
[----:B------:R-:W0:Y:S02]  /*15820*/  ATOMS.CAST.SPIN P0, [R52+-0x4], R38, R39 ;  /* 0xfffffc263400758d */ /* 0x000e240001800027 */
[----:B0-----:R-:W-:Y:S05]  /*15830*/  @!P0 BRA `(.L_x_1357) ;  /* 0xfffffffc00f08947 */ /* 0x001fea000383ffff */
[----:B------:R-:W-:Y:S05]  /*15840*/  BSYNC.RECONVERGENT B1 ;  /* 0x0000000000017941 */ /* 0x000fea0003800200 */
.L_x_1356:
[----:B------:R-:W-:Y:S01]  /*15850*/  BSSY.RECONVERGENT B1, `(.L_x_1358) ;  /* 0x0000006000017945 */ /* 0x000fe20003800200 */
[----:B------:R-:W-:-:S07]  /*15860*/  LEA R50, R50, R56, 0x3 ;  /* 0x0000003832327211 */ /* 0x000fce00078e18ff */
.L_x_1359:
[----:B------:R-:W0:Y:S02]  /*15870*/  LDS R38, [R50+-0x4] ;  /* 0xfffffc0032267984 */ /* 0x000e240000000800 */
[----:B0-----:R-:W-:-:S05]  /*15880*/  FADD R39, R47, R38 ;  /* 0x000000262f277221 */ /* 0x001fca0000000000 */
[----:B------:R-:W0:Y:S02]  /*15890*/  ATOMS.CAST.SPIN P0, [R50+-0x4], R38, R39 ;  /* 0xfffffc263200758d */ /* 0x000e240001800027 */
[----:B0-----:R-:W-:Y:S05]  /*158a0*/  @!P0 BRA `(.L_x_1359) ;  /* 0xfffffffc00f08947 */ /* 0x001fea000383ffff */
[----:B------:R-:W-:Y:S05]  /*158b0*/  BSYNC.RECONVERGENT B1 ;  /* 0x0000000000017941 */ /* 0x000fea0003800200 */
.L_x_1358:
[----:B------:R-:W-:Y:S01]  /*158c0*/  BSSY.RECONVERGENT B1, `(.L_x_1360) ;  /* 0x0000005000017945 */ /* 0x000fe20003800200 */
.L_x_1361:
[----:B------:R-:W0:Y:S02]  /*158d0*/  LDS R38, [R56] ;  /* 0x0000000038267984 */ /* 0x000e240000000800 */
[----:B0-----:R-:W-:-:S05]  /*158e0*/  FADD R39, R38, 1 ;  /* 0x3f80000026277421 */ /* 0x001fca0000000000 */
[----:B------:R-:W0:Y:S02]  /*158f0*/  ATOMS.CAST.SPIN P0, [R56], R38, R39 ;  /* 0x000000263800758d */ /* 0x000e240001800027 */
[----:B0-----:R-:W-:Y:S05]  /*15900*/  @!P0 BRA `(.L_x_1361) ;  /* 0xfffffffc00f08947 */ /* 0x001fea000383ffff */
[----:B------:R-:W-:Y:S05]  /*15910*/  BSYNC.RECONVERGENT B1 ;  /* 0x0000000000017941 */ /* 0x000fea0003800200 */
.L_x_1360:
[----:B------:R-:W-:Y:S01]  /*15920*/  BSSY.RECONVERGENT B1, `(.L_x_1362) ;  /* 0x0000005000017945 */ /* 0x000fe20003800200 */
.L_x_1363:
[----:B------:R-:W0:Y:S02]  /*15930*/  LDS R38, [R55] ;  /* 0x0000000037267984 */ /* 0x000e240000000800 */
[----:B0-----:R-:W-:-:S05]  /*15940*/  FADD R39, R15, R38 ;  /* 0x000000260f277221 */ /* 0x001fca0000000000 */
[----:B------:R-:W0:Y:S02]  /*15950*/  ATOMS.CAST.SPIN P0, [R55], R38, R39 ;  /* 0x000000263700758d */ /* 0x000e240001800027 */
[----:B0-----:R-:W-:Y:S05]  /*15960*/  @!P0 BRA `(.L_x_1363) ;  /* 0xfffffffc00f08947 */ /* 0x001fea000383ffff */
[----:B------:R-:W-:Y:S05]  /*15970*/  BSYNC.RECONVERGENT B1 ;  /* 0x0000000000017941 */ /* 0x000fea0003800200 */
.L_x_1362:
[----:B------:R-:W-:Y:S01]  /*15980*/  BSSY.RECONVERGENT B1, `(.L_x_1364) ;  /* 0x0000005000017945 */ /* 0x000fe20003800200 */
.L_x_1365:
[----:B------:R-:W0:Y:S02]  /*15990*/  LDS R38, [R54] ;  /* 0x0000000036267984 */ /* 0x000e240000000800 */
[----:B0-----:R-:W-:-:S05]  /*159a0*/  FADD R39, R51, R38 ;  /* 0x0000002633277221 */ /* 0x001fca0000000000 */
[----:B------:R-:W0:Y:S02]  /*159b0*/  ATOMS.CAST.SPIN P0, [R54], R38, R39 ;  /* 0x000000263600758d */ /* 0x000e240001800027 */
[----:B0-----:R-:W-:Y:S05]  /*159c0*/  @!P0 BRA `(.L_x_1365) ;  /* 0xfffffffc00f08947 */ /* 0x001fea000383ffff */
[----:B------:R-:W-:Y:S05]  /*159d0*/  BSYNC.RECONVERGENT B1 ;  /* 0x0000000000017941 */ /* 0x000fea0003800200 */
.L_x_1364:
[----:B------:R-:W-:Y:S01]  /*159e0*/  BSSY.RECONVERGENT B1, `(.L_x_1366) ;  /* 0x0000005000017945 */ /* 0x000fe20003800200 */
.L_x_1367:
[----:B------:R-:W0:Y:S02]  /*159f0*/  LDS R38, [R52] ;  /* 0x0000000034267984 */ /* 0x000e240000000800 */
[----:B0-----:R-:W-:-:S05]  /*15a00*/  FADD R39, R53, R38 ;  /* 0x0000002635277221 */ /* 0x001fca0000000000 */
[----:B------:R-:W0:Y:S02]  /*15a10*/  ATOMS.CAST.SPIN P0, [R52], R38, R39 ;  /* 0x000000263400758d */ /* 0x000e240001800027 */
[----:B0-----:R-:W-:Y:S05]  /*15a20*/  @!P0 BRA `(.L_x_1367) ;  /* 0xfffffffc00f08947 */ /* 0x001fea000383ffff */
[----:B------:R-:W-:Y:S05]  /*15a30*/  BSYNC.RECONVERGENT B1 ;  /* 0x0000000000017941 */ /* 0x000fea0003800200 */
.L_x_1366:
[----:B------:R-:W-:Y:S01]  /*15a40*/  BSSY.RECONVERGENT B1, `(.L_x_1368) ;  /* 0x0000005000017945 */ /* 0x000fe20003800200 */
.L_x_1369:
[----:B------:R-:W0:Y:S02]  /*15a50*/  LDS R38, [R50] ;  /* 0x0000000032267984 */ /* 0x000e240000000800 */
[----:B0-----:R-:W-:-:S05]  /*15a60*/  FADD R39, R47, R38 ;  /* 0x000000262f277221 */ /* 0x001fca0000000000 */
[----:B------:R-:W0:Y:S02]  /*15a70*/  ATOMS.CAST.SPIN P0, [R50], R38, R39 ;  /* 0x000000263200758d */ /* 0x000e240001800027 */
[----:B0-----:R-:W-:Y:S05]  /*15a80*/  @!P0 BRA `(.L_x_1369) ;  /* 0xfffffffc00f08947 */ /* 0x001fea000383ffff */
[----:B------:R-:W-:Y:S05]  /*15a90*/  BSYNC.RECONVERGENT B1 ;  /* 0x0000000000017941 */ /* 0x000fea0003800200 */
.L_x_1368:
[----:B------:R-:W-:Y:S01]  /*15aa0*/  BSSY.RECONVERGENT B1, `(.L_x_1370) ;  /* 0x0000005000017945 */ /* 0x000fe20003800200 */
.L_x_1371:
[----:B------:R-:W0:Y:S02]  /*15ab0*/  LDS R38, [R56+0x4] ;  /* 0x0000040038267984 */ /* 0x000e240000000800 */
[----:B0-----:R-:W-:-:S05]  /*15ac0*/  FADD R39, R38, 1 ;  /* 0x3f80000026277421 */ /* 0x001fca0000000000 */
[----:B------:R-:W0:Y:S02]  /*15ad0*/  ATOMS.CAST.SPIN P0, [R56+0x4], R38, R39 ;  /* 0x000004263800758d */ /* 0x000e240001800027 */
[----:B0-----:R-:W-:Y:S05]  /*15ae0*/  @!P0 BRA `(.L_x_1371) ;  /* 0xfffffffc00f08947 */ /* 0x001fea000383ffff */
[----:B------:R-:W-:Y:S05]  /*15af0*/  BSYNC.RECONVERGENT B1 ;  /* 0x0000000000017941 */ /* 0x000fea0003800200 */
.L_x_1370:
[----:B------:R-:W-:Y:S01]  /*15b00*/  BSSY.RECONVERGENT B1, `(.L_x_1372) ;  /* 0x0000005000017945 */ /* 0x000fe20003800200 */
.L_x_1373:
[----:B------:R-:W0:Y:S02]  /*15b10*/  LDS R38, [R55+0x4] ;  /* 0x0000040037267984 */ /* 0x000e240000000800 */
[----:B0-----:R-:W-:-:S05]  /*15b20*/  FADD R39, R15, R38 ;  /* 0x000000260f277221 */ /* 0x001fca0000000000 */
[----:B------:R-:W0:Y:S02]  /*15b30*/  ATOMS.CAST.SPIN P0, [R55+0x4], R38, R39 ;  /* 0x000004263700758d */ /* 0x000e240001800027 */
[----:B0-----:R-:W-:Y:S05]  /*15b40*/  @!P0 BRA `(.L_x_1373) ;  /* 0xfffffffc00f08947 */ /* 0x001fea000383ffff */
[----:B------:R-:W-:Y:S05]  /*15b50*/  BSYNC.RECONVERGENT B1 ;  /* 0x0000000000017941 */ /* 0x000fea0003800200 */
.L_x_1372:
[----:B------:R-:W-:Y:S01]  /*15b60*/  BSSY.RECONVERGENT B1, `(.L_x_1374) ;  /* 0x0000005000017945 */ /* 0x000fe20003800200 */
.L_x_1375:
[----:B------:R-:W0:Y:S02]  /*15b70*/  LDS R38, [R54+0x4] ;  /* 0x0000040036267984 */ /* 0x000e240000000800 */
[----:B0-----:R-:W-:-:S05]  /*15b80*/  FADD R39, R51, R38 ;  /* 0x0000002633277221 */ /* 0x001fca0000000000 */
[----:B------:R-:W0:Y:S02]  /*15b90*/  ATOMS.CAST.SPIN P0, [R54+0x4], R38, R39 ;  /* 0x000004263600758d */ /* 0x000e240001800027 */
[----:B0-----:R-:W-:Y:S05]  /*15ba0*/  @!P0 BRA `(.L_x_1375) ;  /* 0xfffffffc00f08947 */ /* 0x001fea000383ffff */
[----:B------:R-:W-:Y:S05]  /*15bb0*/  BSYNC.RECONVERGENT B1 ;  /* 0x0000000000017941 */ /* 0x000fea0003800200 */
.L_x_1374:
[----:B------:R-:W-:Y:S01]  /*15bc0*/  BSSY.RECONVERGENT B1, `(.L_x_1376) ;  /* 0x0000005000017945 */ /* 0x000fe20003800200 */
.L_x_1377:
[----:B------:R-:W0:Y:S02]  /*15bd0*/  LDS R38, [R52+0x4] ;  /* 0x0000040034267984 */ /* 0x000e240000000800 */
[----:B0-----:R-:W-:-:S05]  /*15be0*/  FADD R39, R53, R38 ;  /* 0x0000002635277221 */ /* 0x001fca0000000000 */
[----:B------:R-:W0:Y:S02]  /*15bf0*/  ATOMS.CAST.SPIN P0, [R52+0x4], R38, R39 ;  /* 0x000004263400758d */ /* 0x000e240001800027 */
[----:B0-----:R-:W-:Y:S05]  /*15c00*/  @!P0 BRA `(.L_x_1377) ;  /* 0xfffffffc00f08947 */ /* 0x001fea000383ffff */
[----:B------:R-:W-:Y:S05]  /*15c10*/  BSYNC.RECONVERGENT B1 ;  /* 0x0000000000017941 */ /* 0x000fea0003800200 */
.L_x_1376:
[----:B------:R-:W-:Y:S01]  /*15c20*/  BSSY.RECONVERGENT B1, `(.L_x_1378) ;  /* 0x0000005000017945 */ /* 0x000fe20003800200 */
.L_x_1379:
[----:B------:R-:W0:Y:S02]  /*15c30*/  LDS R38, [R50+0x4] ;  /* 0x0000040032267984 */ /* 0x000e240000000800 */
[----:B0-----:R-:W-:-:S05]  /*15c40*/  FADD R39, R47, R38 ;  /* 0x000000262f277221 */ /* 0x001fca0000000000 */
[----:B------:R-:W0:Y:S02]  /*15c50*/  ATOMS.CAST.SPIN P0, [R50+0x4], R38, R39 ;  /* 0x000004263200758d */ /* 0x000e240001800027 */
[----:B0-----:R-:W-:Y:S05]  /*15c60*/  @!P0 BRA `(.L_x_1379) ;  /* 0xfffffffc00f08947 */ /* 0x001fea000383ffff */
[----:B------:R-:W-:Y:S05]  /*15c70*/  BSYNC.RECONVERGENT B1 ;  /* 0x0000000000017941 */ /* 0x000fea0003800200 */
.L_x_1378:
[----:B------:R-:W-:Y:S01]  /*15c80*/  BSSY.RECONVERGENT B1, `(.L_x_1380) ;  /* 0x0000005000017945 */ /* 0x000fe20003800200 */
.L_x_1381:
[----:B------:R-:W0:Y:S02]  /*15c90*/  LDS R38, [R56+0x8] ;  /* 0x0000080038267984 */ /* 0x000e240000000800 */
[----:B0-----:R-:W-:-:S05]  /*15ca0*/  FADD R39, R38, 1 ;  /* 0x3f80000026277421 */ /* 0x001fca0000000000 */
[----:B------:R-:W0:Y:S02]  /*15cb0*/  ATOMS.CAST.SPIN P0, [R56+0x8], R38, R39 ;  /* 0x000008263800758d */ /* 0x000e240001800027 */
[----:B0-----:R-:W-:Y:S05]  /*15cc0*/  @!P0 BRA `(.L_x_1381) ;  /* 0xfffffffc00f08947 */ /* 0x001fea000383ffff */
[----:B------:R-:W-:Y:S05]  /*15cd0*/  BSYNC.RECONVERGENT B1 ;  /* 0x0000000000017941 */ /* 0x000fea0003800200 */
.L_x_1380:
[----:B------:R-:W-:Y:S01]  /*15ce0*/  BSSY.RECONVERGENT B1, `(.L_x_1382) ;  /* 0x0000005000017945 */ /* 0x000fe20003800200 */
.L_x_1383:
[----:B------:R-:W0:Y:S02]  /*15cf0*/  LDS R38, [R55+0x8] ;  /* 0x0000080037267984 */ /* 0x000e240000000800 */
[----:B0-----:R-:W-:-:S05]  /*15d00*/  FADD R39, R15, R38 ;  /* 0x000000260f277221 */ /* 0x001fca0000000000 */
[----:B------:R-:W0:Y:S02]  /*15d10*/  ATOMS.CAST.SPIN P0, [R55+0x8], R38, R39 ;  /* 0x000008263700758d */ /* 0x000e240001800027 */
[----:B0-----:R-:W-:Y:S05]  /*15d20*/  @!P0 BRA `(.L_x_1383) ;  /* 0xfffffffc00f08947 */ /* 0x001fea000383ffff */
[----:B------:R-:W-:Y:S05]  /*15d30*/  BSYNC.RECONVERGENT B1 ;  /* 0x0000000000017941 */ /* 0x000fea0003800200 */
.L_x_1382:
[----:B------:R-:W-:Y:S01]  /*15d40*/  BSSY.RECONVERGENT B1, `(.L_x_1384) ;  /* 0x0000005000017945 */ /* 0x000fe20003800200 */
.L_x_1385:
[----:B------:R-:W0:Y:S02]  /*15d50*/  LDS R38, [R54+0x8] ;  /* 0x0000080036267984 */ /* 0x000e240000000800 */
[----:B0-----:R-:W-:-:S05]  /*15d60*/  FADD R39, R51, R38 ;  /* 0x0000002633277221 */ /* 0x001fca0000000000 */
[----:B------:R-:W0:Y:S02]  /*15d70*/  ATOMS.CAST.SPIN P0, [R54+0x8], R38, R39 ;  /* 0x000008263600758d */ /* 0x000e240001800027 */
[----:B0-----:R-:W-:Y:S05]  /*15d80*/  @!P0 BRA `(.L_x_1385) ;  /* 0xfffffffc00f08947 */ /* 0x001fea000383ffff */
[----:B------:R-:W-:Y:S05]  /*15d90*/  BSYNC.RECONVERGENT B1 ;  /* 0x0000000000017941 */ /* 0x000fea0003800200 */
.L_x_1384:
[----:B------:R-:W-:Y:S01]  /*15da0*/  BSSY.RECONVERGENT B1, `(.L_x_1386) ;  /* 0x0000005000017945 */ /* 0x000fe20003800200 */
.L_x_1387:
[----:B------:R-:W0:Y:S02]  /*15db0*/  LDS R38, [R52+0x8] ;  /* 0x0000080034267984 */ /* 0x000e240000000800 */
[----:B0-----:R-:W-:-:S05]  /*15dc0*/  FADD R39, R53, R38 ;  /* 0x0000002635277221 */ /* 0x001fca0000000000 */
[----:B------:R-:W0:Y:S02]  /*15dd0*/  ATOMS.CAST.SPIN P0, [R52+0x8], R38, R39 ;  /* 0x000008263400758d */ /* 0x000e240001800027 */
[----:B0-----:R-:W-:Y:S05]  /*15de0*/  @!P0 BRA `(.L_x_1387) ;  /* 0xfffffffc00f08947 */ /* 0x001fea000383ffff */
[----:B------:R-:W-:Y:S05]  /*15df0*/  BSYNC.RECONVERGENT B1 ;  /* 0x0000000000017941 */ /* 0x000fea0003800200 */
.L_x_1386:
[----:B------:R-:W-:Y:S01]  /*15e00*/  BSSY.RECONVERGENT B1, `(.L_x_1388) ;  /* 0x0000005000017945 */ /* 0x000fe20003800200 */
.L_x_1389:
[----:B------:R-:W0:Y:S02]  /*15e10*/  LDS R38, [R50+0x8] ;  /* 0x0000080032267984 */ /* 0x000e240000000800 */
[----:B0-----:R-:W-:-:S05]  /*15e20*/  FADD R39, R47, R38 ;  /* 0x000000262f277221 */ /* 0x001fca0000000000 */
[----:B------:R-:W0:Y:S02]  /*15e30*/  ATOMS.CAST.SPIN P0, [R50+0x8], R38, R39 ;  /* 0x000008263200758d */ /* 0x000e240001800027 */
[----:B0-----:R-:W-:Y:S05]  /*15e40*/  @!P0 BRA `(.L_x_1389) ;  /* 0xfffffffc00f08947 */ /* 0x001fea000383ffff */
[----:B------:R-:W-:Y:S05]  /*15e50*/  BSYNC.RECONVERGENT B1 ;  /* 0x0000000000017941 */ /* 0x000fea0003800200 */
.L_x_1388:
[----:B------:R-:W-:-:S04]  /*15e60*/  IADD3 R48, PT, PT, R48, 0x4, RZ ;  /* 0x0000000430307810 */ /* 0x000fc80007ffe0ff */
[----:B------:R-:W-:-:S13]  /*15e70*/  ISETP.NE.AND P0, PT, R48, R19, PT ;  /* 0x000000133000720c */ /* 0x000fda0003f05270 */
[----:B------:R-:W-:Y:S05]  /*15e80*/  @P0 BRA `(.L_x_1390) ;  /* 0xfffffff400f40947 */ /* 0x000fea000383ffff */
.L_x_1277:
[----:B------:R-:W-:Y:S05]  /*15e90*/  BSYNC B5 ;  /* 0x0000000000057941 */ /* 0x000fea0003800000 */
.L_x_1276:
[----:B------:R-:W-:Y:S05]  /*15ea0*/  BRA `(.L_x_1274) ;  /* 0x0000001000107947 */ /* 0x000fea0003800000 */
.L_x_1275:
        /* <DEDUP_REMOVED lines=23> */
.L_x_1394:
[----:B------:R-:W0:Y:S02]  /*16020*/  LDS R38, [R55+-0x4] ;  /* 0xfffffc0037267984 */ /* 0x000e240000000800 */
[----:B0-----:R-:W-:-:S05]  /*16030*/  FADD R39, R38, 1 ;  /* 0x3f80000026277421 */ /* 0x001fca0000000000 */
[----:B------:R-:W0:Y:S02]  /*16040*/  ATOMS.CAST.SPIN P1, [R55+-0x4], R38, R39 ;  /* 0xfffffc263700758d */ /* 0x000e240001820027 */
[----:B0-----:R-:W-:Y:S05]  /*16050*/  @!P1 BRA `(.L_x_1394) ;  /* 0xfffffffc00f09947 */ /* 0x001fea000383ffff */
[----:B------:R-:W-:Y:S05]  /*16060*/  BSYNC.RECONVERGENT B5 ;  /* 0x0000000000057941 */ /* 0x000fea0003800200 */
.L_x_1393:
[----:B------:R-:W-:Y:S01]  /*16070*/  BSSY.RECONVERGENT B5, `(.L_x_1395) ;  /* 0x0000006000057945 */ /* 0x000fe20003800200 */
[----:B------:R-:W-:-:S07]  /*16080*/  LEA R54, R54, UR7, 0x2 ;  /* 0x0000000736367c11 */ /* 0x000fce000f8e10ff */
.L_x_1396:
[----:B------:R-:W0:Y:S02]  /*16090*/  LDS R38, [R54+-0x4] ;  /* 0xfffffc0036267984 */ /* 0x000e240000000800 */
[----:B0-----:R-:W-:-:S05]  /*160a0*/  FADD R39, R15, R38 ;  /* 0x000000260f277221 */ /* 0x001fca0000000000 */
[----:B------:R-:W0:Y:S02]  /*160b0*/  ATOMS.CAST.SPIN P1, [R54+-0x4], R38, R39 ;  /* 0xfffffc263600758d */ /* 0x000e240001820027 */
[----:B0-----:R-:W-:Y:S05]  /*160c0*/  @!P1 BRA `(.L_x_1396) ;  /* 0xfffffffc00f09947 */ /* 0x001fea000383ffff */
[----:B------:R-:W-:Y:S05]  /*160d0*/  BSYNC.RECONVERGENT B5 ;  /* 0x0000000000057941 */ /* 0x000fea0003800200 */
.L_x_1395:
[----:B------:R-:W0:Y:S01]  /*160e0*/  LDC R57, c[0x0][0x3b8] ;  /* 0x0000ee00ff397b82 */ /* 0x000e220000000800 */
[----:B------:R-:W-:Y:S01]  /*160f0*/  BSSY.RECONVERGENT B5, `(.L_x_1397) ;  /* 0x0000006000057945 */ /* 0x000fe20003800200 */
[----:B0-----:R-:W-:-:S07]  /*16100*/  IMAD R52, R57, 0xc, R54 ;  /* 0x0000000c39347824 */ /* 0x001fce00078e0236 */
.L_x_1398:
[----:B------:R-:W0:Y:S02]  /*16110*/  LDS R38, [R52+-0x4] ;  /* 0xfffffc0034267984 */ /* 0x000e240000000800 */
[----:B0-----:R-:W-:-:S05]  /*16120*/  FADD R39, R53, R38 ;  /* 0x0000002635277221 */ /* 0x001fca0000000000 */
[----:B------:R-:W0:Y:S02]  /*16130*/  ATOMS.CAST.SPIN P1, [R52+-0x4], R38, R39 ;  /* 0xfffffc263400758d */ /* 0x000e240001820027 */
[----:B0-----:R-:W-:Y:S05]  /*16140*/  @!P1 BRA `(.L_x_1398) ;  /* 0xfffffffc00f09947 */ /* 0x001fea000383ffff */
[----:B------:R-:W-:Y:S05]  /*16150*/  BSYNC.RECONVERGENT B5 ;  /* 0x0000000000057941 */ /* 0x000fea0003800200 */
.L_x_1397:
[----:B------:R-:W-:Y:S01]  /*16160*/  BSSY.RECONVERGENT B5, `(.L_x_1399) ;  /* 0x0000006000057945 */ /* 0x000fe20003800200 */
[----:B------:R-:W-:-:S07]  /*16170*/  LEA R50, R57, R54, 0x3 ;  /* 0x0000003639327211 */ /* 0x000fce00078e18ff */
.L_x_1400:
[----:B------:R-:W0:Y:S02]  /*16180*/  LDS R38, [R50+-0x4] ;  /* 0xfffffc0032267984 */ /* 0x000e240000000800 */
[----:B0-----:R-:W-:-:S05]  /*16190*/  FADD R39, R51, R38 ;  /* 0x0000002633277221 */ /* 0x001fca0000000000 */
[----:B------:R-:W0:Y:S02]  /*161a0*/  ATOMS.CAST.SPIN P1, [R50+-0x4], R38, R39 ;  /* 0xfffffc263200758d */ /* 0x000e240001820027 */
[----:B0-----:R-:W-:Y:S05]  /*161b0*/  @!P1 BRA `(.L_x_1400) ;  /* 0xfffffffc00f09947 */ /* 0x001fea000383ffff */
[----:B------:R-:W-:Y:S05]  /*161c0*/  BSYNC.RECONVERGENT B5 ;  /* 0x0000000000057941 */ /* 0x000fea0003800200 */
.L_x_1399:
[----:B------:R-:W-:Y:S01]  /*161d0*/  BSSY.RECONVERGENT B5, `(.L_x_1401) ;  /* 0x0000006000057945 */ /* 0x000fe20003800200 */
[----:B------:R-:W-:-:S07]  /*161e0*/  LEA R46, R57, R55, 0x3 ;  /* 0x00000037392e7211 */ /* 0x000fce00078e18ff */
.L_x_1402:
[----:B------:R-:W0:Y:S02]  /*161f0*/  LDS R38, [R46+-0x4] ;  /* 0xfffffc002e267984 */ /* 0x000e240000000800 */
[----:B0-----:R-:W-:-:S05]  /*16200*/  FADD R39, R47, R38 ;  /* 0x000000262f277221 */ /* 0x001fca0000000000 */
[----:B------:R-:W0:Y:S02]  /*16210*/  ATOMS.CAST.SPIN P1, [R46+-0x4], R38, R39 ;  /* 0xfffffc262e00758d */ /* 0x000e240001820027 */
[----:B0-----:R-:W-:Y:S05]  /*16220*/  @!P1 BRA `(.L_x_1402) ;  /* 0xfffffffc00f09947 */ /* 0x001fea000383ffff */
[----:B------:R-:W-:Y:S05]  /*16230*/  BSYNC.RECONVERGENT B5 ;  /* 0x0000000000057941 */ /* 0x000fea0003800200 */
.L_x_1401:
[----:B------:R-:W-:Y:S01]  /*16240*/  MOV R48, R20 ;  /* 0x0000001400307202 */ /* 0x000fe20000000f00 */
[----:B------:R-:W-:Y:S06]  /*16250*/  @!P0 BRA `(.L_x_1392) ;  /* 0x0000000400008947 */ /* 0x000fec0003800000 */
[----:B------:R-:W-:Y:S01]  /*16260*/  BSSY.RECONVERGENT B5, `(.L_x_1403) ;  /* 0x0000006000057945 */ /* 0x000fe20003800200 */
[----:B------:R-:W-:-:S13]  /*16270*/  ISETP.NE.AND P0, PT, R27, 0x2, PT ;  /* 0x000000021b00780c */ /* 0x000fda0003f05270 */
.L_x_1404:
[----:B------:R-:W0:Y:S02]  /*16280*/  LDS R38, [R55] ;  /* 0x0000000037267984 */ /* 0x000e240000000800 */
[----:B0-----:R-:W-:-:S05]  /*16290*/  FADD R39, R38, 1 ;  /* 0x3f80000026277421 */ /* 0x001fca0000000000 */
[----:B------:R-:W0:Y:S02]  /*162a0*/  ATOMS.CAST.SPIN P1, [R55], R38, R39 ;  /* 0x000000263700758d */ /* 0x000e240001820027 */
[----:B0-----:R-:W-:Y:S05]  /*162b0*/  @!P1 BRA `(.L_x_1404) ;  /* 0xfffffffc00f09947 */ /* 0x001fea000383ffff */
[----:B------:R-:W-:Y:S05]  /*162c0*/  BSYNC.RECONVERGENT B5 ;  /* 0x0000000000057941 */ /* 0x000fea0003800200 */
.L_x_1403:
[----:B------:R-:W-:Y:S01]  /*162d0*/  BSSY.RECONVERGENT B5, `(.L_x_1405) ;  /* 0x0000005000057945 */ /* 0x000fe20003800200 */
.L_x_1406:
[----:B------:R-:W0:Y:S02]  /*162e0*/  LDS R38, [R54] ;  /* 0x0000000036267984 */ /* 0x000e240000000800 */
[----:B0-----:R-:W-:-:S05]  /*162f0*/  FADD R39, R15, R38 ;  /* 0x000000260f277221 */ /* 0x001fca0000000000 */
[----:B------:R-:W0:Y:S02]  /*16300*/  ATOMS.CAST.SPIN P1, [R54], R38, R39 ;  /* 0x000000263600758d */ /* 0x000e240001820027 */
[----:B0-----:R-:W-:Y:S05]  /*16310*/  @!P1 BRA `(.L_x_1406) ;  /* 0xfffffffc00f09947 */ /* 0x001fea000383ffff */
[----:B------:R-:W-:Y:S05]  /*16320*/  BSYNC.RECONVERGENT B5 ;  /* 0x0000000000057941 */ /* 0x000fea0003800200 */
.L_x_1405:
[----:B------:R-:W-:Y:S01]  /*16330*/  BSSY.RECONVERGENT B5, `(.L_x_1407) ;  /* 0x0000005000057945 */ /* 0x000fe20003800200 */
.L_x_1408:
[----:B------:R-:W0:Y:S02]  /*16340*/  LDS R38, [R52] ;  /* 0x0000000034267984 */ /* 0x000e240000000800 */
[----:B0-----:R-:W-:-:S05]  /*16350*/  FADD R39, R53, R38 ;  /* 0x0000002635277221 */ /* 0x001fca0000000000 */
[----:B------:R-:W0:Y:S02]  /*16360*/  ATOMS.CAST.SPIN P1, [R52], R38, R39 ;  /* 0x000000263400758d */ /* 0x000e240001820027 */
[----:B0-----:R-:W-:Y:S05]  /*16370*/  @!P1 BRA `(.L_x_1408) ;  /* 0xfffffffc00f09947 */ /* 0x001fea000383ffff */
[----:B------:R-:W-:Y:S05]  /*16380*/  BSYNC.RECONVERGENT B5 ;  /* 0x0000000000057941 */ /* 0x000fea0003800200 */
.L_x_1407:
[----:B------:R-:W-:Y:S01]  /*16390*/  BSSY.RECONVERGENT B5, `(.L_x_1409) ;  /* 0x0000005000057945 */ /* 0x000fe20003800200 */
.L_x_1410:
[----:B------:R-:W0:Y:S02]  /*163a0*/  LDS R38, [R50] ;  /* 0x0000000032267984 */ /* 0x000e240000000800 */
[----:B0-----:R-:W-:-:S05]  /*163b0*/  FADD R39, R51, R38 ;  /* 0x0000002633277221 */ /* 0x001fca0000000000 */
[----:B------:R-:W0:Y:S02]  /*163c0*/  ATOMS.CAST.SPIN P1, [R50], R38, R39 ;  /* 0x000000263200758d */ /* 0x000e240001820027 */
[----:B0-----:R-:W-:Y:S05]  /*163d0*/  @!P1 BRA `(.L_x_1410) ;  /* 0xfffffffc00f09947 */ /* 0x001fea000383ffff */
[----:B------:R-:W-:Y:S05]  /*163e0*/  BSYNC.RECONVERGENT B5 ;  /* 0x0000000000057941 */ /* 0x000fea0003800200 */
.L_x_1409:
[----:B------:R-:W-:Y:S01]  /*163f0*/  BSSY.RECONVERGENT B5, `(.L_x_1411) ;  /* 0x0000005000057945 */ /* 0x000fe20003800200 */
.L_x_1412:
[----:B------:R-:W0:Y:S02]  /*16400*/  LDS R38, [R46] ;  /* 0x000000002e267984 */ /* 0x000e240000000800 */
[----:B0-----:R-:W-:-:S05]  /*16410*/  FADD R39, R47, R38 ;  /* 0x000000262f277221 */ /* 0x001fca0000000000 */
[----:B------:R-:W0:Y:S02]  /*16420*/  ATOMS.CAST.SPIN P1, [R46], R38, R39 ;  /* 0x000000262e00758d */ /* 0x000e240001820027 */
[----:B0-----:R-:W-:Y:S05]  /*16430*/  @!P1 BRA `(.L_x_1412) ;  /* 0xfffffffc00f09947 */ /* 0x001fea000383ffff */
[----:B------:R-:W-:Y:S05]  /*16440*/  BSYNC.RECONVERGENT B5 ;  /* 0x0000000000057941 */ /* 0x000fea0003800200 */
.L_x_1411:
[----:B------:R-:W-:Y:S01]  /*16450*/  MOV R48, R21 ;  /* 0x0000001500307202 */ /* 0x000fe20000000f00 */
[----:B------:R-:W-:Y:S06]  /*16460*/  @!P0 BRA `(.L_x_1392) ;  /* 0x00000000007c8947 */ /* 0x000fec0003800000 */
[----:B------:R-:W-:Y:S01]  /*16470*/  BSSY.RECONVERGENT B5, `(.L_x_1413) ;  /* 0x0000005000057945 */ /* 0x000fe20003800200 */
.L_x_1414:
[----:B------:R-:W0:Y:S02]  /*16480*/  LDS R38, [R55+0x4] ;  /* 0x0000040037267984 */ /* 0x000e240000000800 */
[----:B0-----:R-:W-:-:S05]  /*16490*/  FADD R39, R38, 1 ;  /* 0x3f80000026277421 */ /* 0x001fca0000000000 */
[----:B------:R-:W0:Y:S02]  /*164a0*/  ATOMS.CAST.SPIN P0, [R55+0x4], R38, R39 ;  /* 0x000004263700758d */ /* 0x000e240001800027 */
[----:B0-----:R-:W-:Y:S05]  /*164b0*/  @!P0 BRA `(.L_x_1414) ;  /* 0xfffffffc00f08947 */ /* 0x001fea000383ffff */
[----:B------:R-:W-:Y:S05]  /*164c0*/  BSYNC.RECONVERGENT B5 ;  /* 0x0000000000057941 */ /* 0x000fea0003800200 */
.L_x_1413:
[----:B------:R-:W-:Y:S01]  /*164d0*/  BSSY.RECONVERGENT B5, `(.L_x_1415) ;  /* 0x0000005000057945 */ /* 0x000fe20003800200 */
.L_x_1416:
[----:B------:R-:W0:Y:S02]  /*164e0*/  LDS R38, [R54+0x4] ;  /* 0x0000040036267984 */ /* 0x000e240000000800 */
[----:B0-----:R-:W-:-:S05]  /*164f0*/  FADD R39, R15, R38 ;  /* 0x000000260f277221 */ /* 0x001fca0000000000 */
[----:B------:R-:W0:Y:S02]  /*16500*/  ATOMS.CAST.SPIN P0, [R54+0x4], R38, R39 ;  /* 0x000004263600758d */ /* 0x000e240001800027 */
[----:B0-----:R-:W-:Y:S05]  /*16510*/  @!P0 BRA `(.L_x_1416) ;  /* 0xfffffffc00f08947 */ /* 0x001fea000383ffff */
[----:B------:R-:W-:Y:S05]  /*16520*/  BSYNC.RECONVERGENT B5 ;  /* 0x0000000000057941 */ /* 0x000fea0003800200 */
.L_x_1415:
[----:B------:R-:W-:Y:S01]  /*16530*/  BSSY.RECONVERGENT B5, `(.L_x_1417) ;  /* 0x0000005000057945 */ /* 0x000fe20003800200 */
.L_x_1418:
[----:B------:R-:W0:Y:S02]  /*16540*/  LDS R38, [R52+0x4] ;  /* 0x0000040034267984 */ /* 0x000e240000000800 */
[----:B0-----:R-:W-:-:S05]  /*16550*/  FADD R39, R53, R38 ;  /* 0x0000002635277221 */ /* 0x001fca0000000000 */
[----:B------:R-:W0:Y:S02]  /*16560*/  ATOMS.CAST.SPIN P0, [R52+0x4], R38, R39 ;  /* 0x000004263400758d */ /* 0x000e240001800027 */
[----:B0-----:R-:W-:Y:S05]  /*16570*/  @!P0 BRA `(.L_x_1418) ;  /* 0xfffffffc00f08947 */ /* 0x001fea000383ffff */
[----:B------:R-:W-:Y:S05]  /*16580*/  BSYNC.RECONVERGENT B5 ;  /* 0x0000000000057941 */ /* 0x000fea0003800200 */
.L_x_1417:
[----:B------:R-:W-:Y:S01]  /*16590*/  BSSY.RECONVERGENT B5, `(.L_x_1419) ;  /* 0x0000005000057945 */ /* 0x000fe20003800200 */
.L_x_1420:
[----:B------:R-:W0:Y:S02]  /*165a0*/  LDS R38, [R50+0x4] ;  /* 0x0000040032267984 */ /* 0x000e240000000800 */
[----:B0-----:R-:W-:-:S05]  /*165b0*/  FADD R39, R51, R38 ;  /* 0x0000002633277221 */ /* 0x001fca0000000000 */
[----:B------:R-:W0:Y:S02]  /*165c0*/  ATOMS.CAST.SPIN P0, [R50+0x4], R38, R39 ;  /* 0x000004263200758d */ /* 0x000e240001800027 */
[----:B0-----:R-:W-:Y:S05]  /*165d0*/  @!P0 BRA `(.L_x_1420) ;  /* 0xfffffffc00f08947 */ /* 0x001fea000383ffff */
[----:B------:R-:W-:Y:S05]  /*165e0*/  BSYNC.RECONVERGENT B5 ;  /* 0x0000000000057941 */ /* 0x000fea0003800200 */
.L_x_1419:
[----:B------:R-:W-:Y:S01]  /*165f0*/  BSSY.RECONVERGENT B5, `(.L_x_1421) ;  /* 0x0000005000057945 */ /* 0x000fe20003800200 */
.L_x_1422:
[----:B------:R-:W0:Y:S02]  /*16600*/  LDS R38, [R46+0x4] ;  /* 0x000004002e267984 */ /* 0x000e240000000800 */
[----:B0-----:R-:W-:-:S05]  /*16610*/  FADD R39, R47, R38 ;  /* 0x000000262f277221 */ /* 0x001fca0000000000 */
[----:B------:R-:W0:Y:S02]  /*16620*/  ATOMS.CAST.SPIN P0, [R46+0x4], R38, R39 ;  /* 0x000004262e00758d */ /* 0x000e240001800027 */
[----:B0-----:R-:W-:Y:S05]  /*16630*/  @!P0 BRA `(.L_x_1422) ;  /* 0xfffffffc00f08947 */ /* 0x001fea000383ffff */
[----:B------:R-:W-:Y:S05]  /*16640*/  BSYNC.RECONVERGENT B5 ;  /* 0x0000000000057941 */ /* 0x000fea0003800200 */
.L_x_1421:
[----:B------:R-:W-:-:S07]  /*16650*/  MOV R48, R22 ;  /* 0x0000001600307202 */ /* 0x000fce0000000f00 */
.L_x_1392:
[----:B------:R-:W-:Y:S05]  /*16660*/  BSYNC.RECONVERGENT B1 ;  /* 0x0000000000017941 */ /* 0x000fea0003800200 */
.L_x_1391:
[----:B------:R-:W-:-:S13]  /*16670*/  ISETP.GE.U32.AND P0, PT, R18, 0x3, PT ;  /* 0x000000031200780c */ /* 0x000fda0003f06070 */
[----:B------:R-:W-:Y:S05]  /*16680*/  @!P0 BRA `(.L_x_1274) ;  /* 0x0000000800188947 */ /* 0x000fea0003800000 */
[----:B------:R-:W0:Y:S01]  /*16690*/  S2R R39, SR_CgaCtaId ;  /* 0x0000000000277919 */ /* 0x000e220000008800 */
[----:B------:R-:W-:-:S04]  /*166a0*/  MOV R46, 0x400 ;  /* 0x00000400002e7802 */ /* 0x000fc80000000f00 */
[----:B0-----:R-:W-:-:S07]  /*166b0*/  LEA R46, R39, R46, 0x18 ;  /* 0x0000002e272e7211 */ /* 0x001fce00078ec0ff */
.L_x_1463:
[----:B------:R-:W-:Y:S01]  /*166c0*/  IADD3 R55, PT, PT, R49, R48, RZ ;  /* 0x0000003031377210 */ /* 0x000fe20007ffe0ff */
[----:B------:R-:W-:Y:S05]  /*166d0*/  YIELD ;  /* 0x0000000000007946 */ /* 0x000fea0003800000 */
[----:B------:R-:W-:Y:S01]  /*166e0*/  BSSY.RECONVERGENT B1, `(.L_x_1423) ;  /* 0x0000006000017945 */ /* 0x000fe20003800200 */
[----:B------:R-:W-:-:S07]  /*166f0*/  LEA R56, R55, R46, 0x2 ;  /* 0x0000002e37387211 */ /* 0x000fce00078e10ff */
.L_x_1424:
[----:B------:R-:W0:Y:S02]  /*16700*/  LDS R38, [R56+-0x4] ;  /* 0xfffffc0038267984 */ /* 0x000e240000000800 */
[----:B0-----:R-:W-:-:S05]  /*16710*/  FADD R39, R38, 1 ;  /* 0x3f80000026277421 */ /* 0x001fca0000000000 */
[----:B------:R-:W0:Y:S02]  /*16720*/  ATOMS.CAST.SPIN P0, [R56+-0x4], R38, R39 ;  /* 0xfffffc263800758d */ /* 0x000e240001800027 */
[----:B0-----:R-:W-:Y:S05]  /*16730*/  @!P0 BRA `(.L_x_1424) ;  /* 0xfffffffc00f08947 */ /* 0x001fea000383ffff */
[----:B------:R-:W-:Y:S05]  /*16740*/  BSYNC.RECONVERGENT B1 ;  /* 0x0000000000017941 */ /* 0x000fea0003800200 */
.L_x_1423:
[----:B------:R-:W-:Y:S01]  /*16750*/  BSSY.RECONVERGENT B1, `(.L_x_1425) ;  /* 0x0000006000017945 */ /* 0x000fe20003800200 */
[----:B------:R-:W-:-:S07]  /*16760*/  LEA R55, R55, UR7, 0x2 ;  /* 0x0000000737377c11 */ /* 0x000fce000f8e10ff */
.L_x_1426:
[----:B------:R-:W0:Y:S02]  /*16770*/  LDS R38, [R55+-0x4] ;  /* 0xfffffc0037267984 */ /* 0x000e240000000800 */
[----:B0-----:R-:W-:-:S05]  /*16780*/  FADD R39, R15, R38 ;  /* 0x000000260f277221 */ /* 0x001fca0000000000 */
[----:B------:R-:W0:Y:S02]  /*16790*/  ATOMS.CAST.SPIN P0, [R55+-0x4], R38, R39 ;  /* 0xfffffc263700758d */ /* 0x000e240001800027 */
[----:B0-----:R-:W-:Y:S05]  /*167a0*/  @!P0 BRA `(.L_x_1426) ;  /* 0xfffffffc00f08947 */ /* 0x001fea000383ffff */
[----:B------:R-:W-:Y:S05]  /*167b0*/  BSYNC.RECONVERGENT B1 ;  /* 0x0000000000017941 */ /* 0x000fea0003800200 */
.L_x_1425:
[----:B------:R-:W0:Y:S01]  /*167c0*/  LDC R50, c[0x0][0x3b8] ;  /* 0x0000ee00ff327b82 */ /* 0x000e220000000800 */
[----:B------:R-:W-:Y:S01]  /*167d0*/  BSSY.RECONVERGENT B1, `(.L_x_1427) ;  /* 0x0000006000017945 */ /* 0x000fe20003800200 */
[----:B0-----:R-:W-:-:S07]  /*167e0*/  IMAD R54, R50, 0xc, R55 ;  /* 0x0000000c32367824 */ /* 0x001fce00078e0237 */
.L_x_1428:
[----:B------:R-:W0:Y:S02]  /*167f0*/  LDS R38, [R54+-0x4] ;  /* 0xfffffc0036267984 */ /* 0x000e240000000800 */
[----:B0-----:R-:W-:-:S05]  /*16800*/  FADD R39, R53, R38 ;  /* 0x0000002635277221 */ /* 0x001fca0000000000 */
[----:B------:R-:W0:Y:S02]  /*16810*/  ATOMS.CAST.SPIN P0, [R54+-0x4], R38, R39 ;  /* 0xfffffc263600758d */ /* 0x000e240001800027 */
[----:B0-----:R-:W-:Y:S05]  /*16820*/  @!P0 BRA `(.L_x_1428) ;  /* 0xfffffffc00f08947 */ /* 0x001fea000383ffff */
[----:B------:R-:W-:Y:S05]  /*16830*/  BSYNC.RECONVERGENT B1 ;  /* 0x0000000000017941 */ /* 0x000fea0003800200 */
.L_x_1427:
[----:B------:R-:W-:Y:S01]  /*16840*/  BSSY.RECONVERGENT B1, `(.L_x_1429) ;  /* 0x0000006000017945 */ /* 0x000fe20003800200 */
[----:B------:R-:W-:-:S07]  /*16850*/  LEA R52, R50, R55, 0x3 ;  /* 0x0000003732347211 */ /* 0x000fce00078e18ff */
.L_x_1430:
[----:B------:R-:W0:Y:S02]  /*16860*/  LDS R38, [R52+-0x4] ;  /* 0xfffffc0034267984 */ /* 0x000e240000000800 */
[----:B0-----:R-:W-:-:S05]  /*16870*/  FADD R39, R51, R38 ;  /* 0x0000002633277221 */ /* 0x001fca0000000000 */
[----:B------:R-:W0:Y:S02]  /*16880*/  ATOMS.CAST.SPIN P0, [R52+-0x4], R38, R39 ;  /* 0xfffffc263400758d */ /* 0x000e240001800027 */
[----:B0-----:R-:W-:Y:S05]  /*16890*/  @!P0 BRA `(.L_x_1430) ;  /* 0xfffffffc00f08947 */ /* 0x001fea000383ffff */
[----:B------:R-:W-:Y:S05]  /*168a0*/  BSYNC.RECONVERGENT B1 ;  /* 0x0000000000017941 */ /* 0x000fea0003800200 */
.L_x_1429:
[----:B------:R-:W-:Y:S01]  /*168b0*/  BSSY.RECONVERGENT B1, `(.L_x_1431) ;  /* 0x0000006000017945 */ /* 0x000fe20003800200 */
[----:B------:R-:W-:-:S07]  /*168c0*/  LEA R50, R50, R56, 0x3 ;  /* 0x0000003832327211 */ /* 0x000fce00078e18ff */
.L_x_1432:
[----:B------:R-:W0:Y:S02]  /*168d0*/  LDS R38, [R50+-0x4] ;  /* 0xfffffc0032267984 */ /* 0x000e240000000800 */
[----:B0-----:R-:W-:-:S05]  /*168e0*/  FADD R39, R47, R38 ;  /* 0x000000262f277221 */ /* 0x001fca0000000000 */
[----:B------:R-:W0:Y:S02]  /*168f0*/  ATOMS.CAST.SPIN P0, [R50+-0x4], R38, R39 ;  /* 0xfffffc263200758d */ /* 0x000e240001800027 */
[----:B0-----:R-:W-:Y:S05]  /*16900*/  @!P0 BRA `(.L_x_1432) ;  /* 0xfffffffc00f08947 */ /* 0x001fea000383ffff */
[----:B------:R-:W-:Y:S05]  /*16910*/  BSYNC.RECONVERGENT B1 ;  /* 0x0000000000017941 */ /* 0x000fea0003800200 */
.L_x_1431:
[----:B------:R-:W-:Y:S01]  /*16920*/  BSSY.RECONVERGENT B1, `(.L_x_1433) ;  /* 0x0000005000017945 */ /* 0x000fe20003800200 */
.L_x_1434:
[----:B------:R-:W0:Y:S02]  /*16930*/  LDS R38, [R56] ;  /* 0x0000000038267984 */ /* 0x000e240000000800 */
[----:B0-----:R-:W-:-:S05]  /*16940*/  FADD R39, R38, 1 ;  /* 0x3f80000026277421 */ /* 0x001fca0000000000 */
[----:B------:R-:W0:Y:S02]  /*16950*/  ATOMS.CAST.SPIN P0, [R56], R38, R39 ;  /* 0x000000263800758d */ /* 0x000e240001800027 */
[----:B0-----:R-:W-:Y:S05]  /*16960*/  @!P0 BRA `(.L_x_1434) ;  /* 0xfffffffc00f08947 */ /* 0x001fea000383ffff */
[----:B------:R-:W-:Y:S05]  /*16970*/  BSYNC.RECONVERGENT B1 ;  /* 0x0000000000017941 */ /* 0x000fea0003800200 */
.L_x_1433:
[----:B------:R-:W-:Y:S01]  /*16980*/  BSSY.RECONVERGENT B1, `(.L_x_1435) ;  /* 0x0000005000017945 */ /* 0x000fe20003800200 */
.L_x_1436:
[----:B------:R-:W0:Y:S02]  /*16990*/  LDS R38, [R55] ;  /* 0x0000000037267984 */ /* 0x000e240000000800 */
[----:B0-----:R-:W-:-:S05]  /*169a0*/  FADD R39, R15, R38 ;  /* 0x000000260f277221 */ /* 0x001fca0000000000 */
[----:B------:R-:W0:Y:S02]  /*169b0*/  ATOMS.CAST.SPIN P0, [R55], R38, R39 ;  /* 0x000000263700758d */ /* 0x000e240001800027 */
[----:B0-----:R-:W-:Y:S05]  /*169c0*/  @!P0 BRA `(.L_x_1436) ;  /* 0xfffffffc00f08947 */ /* 0x001fea000383ffff */
[----:B------:R-:W-:Y:S05]  /*169d0*/  BSYNC.RECONVERGENT B1 ;  /* 0x0000000000017941 */ /* 0x000fea0003800200 */
.L_x_1435:
[----:B------:R-:W-:Y:S01]  /*169e0*/  BSSY.RECONVERGENT B1, `(.L_x_1437) ;  /* 0x0000005000017945 */ /* 0x000fe20003800200 */
.L_x_1438:
[----:B------:R-:W0:Y:S02]  /*169f0*/  LDS R38, [R54] ;  /* 0x0000000036267984 */ /* 0x000e240000000800 */
[----:B0-----:R-:W-:-:S05]  /*16a00*/  FADD R39, R53, R38 ;  /* 0x0000002635277221 */ /* 0x001fca0000000000 */
[----:B------:R-:W0:Y:S02]  /*16a10*/  ATOMS.CAST.SPIN P0, [R54], R38, R39 ;  /* 0x000000263600758d */ /* 0x000e240001800027 */
[----:B0-----:R-:W-:Y:S05]  /*16a20*/  @!P0 BRA `(.L_x_1438) ;  /* 0xfffffffc00f08947 */ /* 0x001fea000383ffff */
[----:B------:R-:W-:Y:S05]  /*16a30*/  BSYNC.RECONVERGENT B1 ;  /* 0x0000000000017941 */ /* 0x000fea0003800200 */
.L_x_1437:
[----:B------:R-:W-:Y:S01]  /*16a40*/  BSSY.RECONVERGENT B1, `(.L_x_1439) ;  /* 0x0000005000017945 */ /* 0x000fe20003800200 */
.L_x_1440:
[----:B------:R-:W0:Y:S02]  /*16a50*/  LDS R38, [R52] ;  /* 0x0000000034267984 */ /* 0x000e240000000800 */
[----:B0-----:R-:W-:-:S05]  /*16a60*/  FADD R39, R51, R38 ;  /* 0x0000002633277221 */ /* 0x001fca0000000000 */
[----:B------:R-:W0:Y:S02]  /*16a70*/  ATOMS.CAST.SPIN P0, [R52], R38, R39 ;  /* 0x000000263400758d */ /* 0x000e240001800027 */
[----:B0-----:R-:W-:Y:S05]  /*16a80*/  @!P0 BRA `(.L_x_1440) ;  /* 0xfffffffc00f08947 */ /* 0x001fea000383ffff */
[----:B------:R-:W-:Y:S05]  /*16a90*/  BSYNC.RECONVERGENT B1 ;  /* 0x0000000000017941 */ /* 0x000fea0003800200 */
.L_x_1439:
[----:B------:R-:W-:Y:S01]  /*16aa0*/  BSSY.RECONVERGENT B1, `(.L_x_1441) ;  /* 0x0000005000017945 */ /* 0x000fe20003800200 */
.L_x_1442:
[----:B------:R-:W0:Y:S02]  /*16ab0*/  LDS R38, [R50] ;  /* 0x0000000032267984 */ /* 0x000e240000000800 */
[----:B0-----:R-:W-:-:S05]  /*16ac0*/  FADD R39, R47, R38 ;  /* 0x000000262f277221 */ /* 0x001fca0000000000 */
[----:B------:R-:W0:Y:S02]  /*16ad0*/  ATOMS.CAST.SPIN P0, [R50], R38, R39 ;  /* 0x000000263200758d */ /* 0x000e240001800027 */
[----:B0-----:R-:W-:Y:S05]  /*16ae0*/  @!P0 BRA `(.L_x_1442) ;  /* 0xfffffffc00f08947 */ /* 0x001fea000383ffff */
[----:B------:R-:W-:Y:S05]  /*16af0*/  BSYNC.RECONVERGENT B1 ;  /* 0x0000000000017941 */ /* 0x000fea0003800200 */
.L_x_1441:
[----:B------:R-:W-:Y:S01]  /*16b00*/  BSSY.RECONVERGENT B1, `(.L_x_1443) ;  /* 0x0000005000017945 */ /* 0x000fe20003800200 */
.L_x_1444:
[----:B------:R-:W0:Y:S02]  /*16b10*/  LDS R38, [R56+0x4] ;  /* 0x0000040038267984 */ /* 0x000e240000000800 */
[----:B0-----:R-:W-:-:S05]  /*16b20*/  FADD R39, R38, 1 ;  /* 0x3f80000026277421 */ /* 0x001fca0000000000 */
[----:B------:R-:W0:Y:S02]  /*16b30*/  ATOMS.CAST.SPIN P0, [R56+0x4], R38, R39 ;  /* 0x000004263800758d */ /* 0x000e240001800027 */
[----:B0-----:R-:W-:Y:S05]  /*16b40*/  @!P0 BRA `(.L_x_1444) ;  /* 0xfffffffc00f08947 */ /* 0x001fea000383ffff */
[----:B------:R-:W-:Y:S05]  /*16b50*/  BSYNC.RECONVERGENT B1 ;  /* 0x0000000000017941 */ /* 0x000fea0003800200 */
.L_x_1443:
[----:B------:R-:W-:Y:S01]  /*16b60*/  BSSY.RECONVERGENT B1, `(.L_x_1445) ;  /* 0x0000005000017945 */ /* 0x000fe20003800200 */
.L_x_1446:
[----:B------:R-:W0:Y:S02]  /*16b70*/  LDS R38, [R55+0x4] ;  /* 0x0000040037267984 */ /* 0x000e240000000800 */
[----:B0-----:R-:W-:-:S05]  /*16b80*/  FADD R39, R15, R38 ;  /* 0x000000260f277221 */ /* 0x001fca0000000000 */
[----:B------:R-:W0:Y:S02]  /*16b90*/  ATOMS.CAST.SPIN P0, [R55+0x4], R38, R39 ;  /* 0x000004263700758d */ /* 0x000e240001800027 */
[----:B0-----:R-:W-:Y:S05]  /*16ba0*/  @!P0 BRA `(.L_x_1446) ;  /* 0xfffffffc00f08947 */ /* 0x001fea000383ffff */
[----:B------:R-:W-:Y:S05]  /*16bb0*/  BSYNC.RECONVERGENT B1 ;  /* 0x0000000000017941 */ /* 0x000fea0003800200 */
.L_x_1445:
[----:B------:R-:W-:Y:S01]  /*16bc0*/  BSSY.RECONVERGENT B1, `(.L_x_1447) ;  /* 0x0000005000017945 */ /* 0x000fe20003800200 */
.L_x_1448:
[----:B------:R-:W0:Y:S02]  /*16bd0*/  LDS R38, [R54+0x4] ;  /* 0x0000040036267984 */ /* 0x000e240000000800 */
[----:B0-----:R-:W-:-:S05]  /*16be0*/  FADD R39, R53, R38 ;  /* 0x0000002635277221 */ /* 0x001fca0000000000 */
[----:B------:R-:W0:Y:S02]  /*16bf0*/  ATOMS.CAST.SPIN P0, [R54+0x4], R38, R39 ;  /* 0x000004263600758d */ /* 0x000e240001800027 */
[----:B0-----:R-:W-:Y:S05]  /*16c00*/  @!P0 BRA `(.L_x_1448) ;  /* 0xfffffffc00f08947 */ /* 0x001fea000383ffff */
[----:B------:R-:W-:Y:S05]  /*16c10*/  BSYNC.RECONVERGENT B1 ;  /* 0x0000000000017941 */ /* 0x000fea0003800200 */
.L_x_1447:
[----:B------:R-:W-:Y:S01]  /*16c20*/  BSSY.RECONVERGENT B1, `(.L_x_1449) ;  /* 0x0000005000017945 */ /* 0x000fe20003800200 */
.L_x_1450:
[----:B------:R-:W0:Y:S02]  /*16c30*/  LDS R38, [R52+0x4] ;  /* 0x0000040034267984 */ /* 0x000e240000000800 */
[----:B0-----:R-:W-:-:S05]  /*16c40*/  FADD R39, R51, R38 ;  /* 0x0000002633277221 */ /* 0x001fca0000000000 */
[----:B------:R-:W0:Y:S02]  /*16c50*/  ATOMS.CAST.SPIN P0, [R52+0x4], R38, R39 ;  /* 0x000004263400758d */ /* 0x000e240001800027 */
[----:B0-----:R-:W-:Y:S05]  /*16c60*/  @!P0 BRA `(.L_x_1450) ;  /* 0xfffffffc00f08947 */ /* 0x001fea000383ffff */
[----:B------:R-:W-:Y:S05]  /*16c70*/  BSYNC.RECONVERGENT B1 ;  /* 0x0000000000017941 */ /* 0x000fea0003800200 */
.L_x_1449:
[----:B------:R-:W-:Y:S01]  /*16c80*/  BSSY.RECONVERGENT B1, `(.L_x_1451) ;  /* 0x0000005000017945 */ /* 0x000fe20003800200 */
.L_x_1452:
[----:B------:R-:W0:Y:S02]  /*16c90*/  LDS R38, [R50+0x4] ;  /* 0x0000040032267984 */ /* 0x000e240000000800 */
[----:B0-----:R-:W-:-:S05]  /*16ca0*/  FADD R39, R47, R38 ;  /* 0x000000262f277221 */ /* 0x001fca0000000000 */
[----:B------:R-:W0:Y:S02]  /*16cb0*/  ATOMS.CAST.SPIN P0, [R50+0x4], R38, R39 ;  /* 0x000004263200758d */ /* 0x000e240001800027 */
[----:B0-----:R-:W-:Y:S05]  /*16cc0*/  @!P0 BRA `(.L_x_1452) ;  /* 0xfffffffc00f08947 */ /* 0x001fea000383ffff */
[----:B------:R-:W-:Y:S05]  /*16cd0*/  BSYNC.RECONVERGENT B1 ;  /* 0x0000000000017941 */ /* 0x000fea0003800200 */
.L_x_1451:
[----:B------:R-:W-:Y:S01]  /*16ce0*/  BSSY.RECONVERGENT B1, `(.L_x_1453) ;  /* 0x0000005000017945 */ /* 0x000fe20003800200 */
.L_x_1454:
[----:B------:R-:W0:Y:S02]  /*16cf0*/  LDS R38, [R56+0x8] ;  /* 0x0000080038267984 */ /* 0x000e240000000800 */
[----:B0-----:R-:W-:-:S05]  /*16d00*/  FADD R39, R38, 1 ;  /* 0x3f80000026277421 */ /* 0x001fca0000000000 */
[----:B------:R-:W0:Y:S02]  /*16d10*/  ATOMS.CAST.SPIN P0, [R56+0x8], R38, R39 ;  /* 0x000008263800758d */ /* 0x000e240001800027 */
[----:B0-----:R-:W-:Y:S05]  /*16d20*/  @!P0 BRA `(.L_x_1454) ;  /* 0xfffffffc00f08947 */ /* 0x001fea000383ffff */
[----:B------:R-:W-:Y:S05]  /*16d30*/  BSYNC.RECONVERGENT B1 ;  /* 0x0000000000017941 */ /* 0x000fea0003800200 */
.L_x_1453:
[----:B------:R-:W-:Y:S01]  /*16d40*/  BSSY.RECONVERGENT B1, `(.L_x_1455) ;  /* 0x0000005000017945 */ /* 0x000fe20003800200 */
.L_x_1456:
[----:B------:R-:W0:Y:S02]  /*16d50*/  LDS R38, [R55+0x8] ;  /* 0x0000080037267984 */ /* 0x000e240000000800 */
[----:B0-----:R-:W-:-:S05]  /*16d60*/  FADD R39, R15, R38 ;  /* 0x000000260f277221 */ /* 0x001fca0000000000 */
[----:B------:R-:W0:Y:S02]  /*16d70*/  ATOMS.CAST.SPIN P0, [R55+0x8], R38, R39 ;  /* 0x000008263700758d */ /* 0x000e240001800027 */
[----:B0-----:R-:W-:Y:S05]  /*16d80*/  @!P0 BRA `(.L_x_1456) ;  /* 0xfffffffc00f08947 */ /* 0x001fea000383ffff */
[----:B------:R-:W-:Y:S05]  /*16d90*/  BSYNC.RECONVERGENT B1 ;  /* 0x0000000000017941 */ /* 0x000fea0003800200 */
.L_x_1455:
[----:B------:R-:W-:Y:S01]  /*16da0*/  BSSY.RECONVERGENT B1, `(.L_x_1457) ;  /* 0x0000005000017945 */ /* 0x000fe20003800200 */
.L_x_1458:
[----:B------:R-:W0:Y:S02]  /*16db0*/  LDS R38, [R54+0x8] ;  /* 0x0000080036267984 */ /* 0x000e240000000800 */
[----:B0-----:R-:W-:-:S05]  /*16dc0*/  FADD R39, R53, R38 ;  /* 0x0000002635277221 */ /* 0x001fca0000000000 */
[----:B------:R-:W0:Y:S02]  /*16dd0*/  ATOMS.CAST.SPIN P0, [R54+0x8], R38, R39 ;  /* 0x000008263600758d */ /* 0x000e240001800027 */
[----:B0-----:R-:W-:Y:S05]  /*16de0*/  @!P0 BRA `(.L_x_1458) ;  /* 0xfffffffc00f08947 */ /* 0x001fea000383ffff */
[----:B------:R-:W-:Y:S05]  /*16df0*/  BSYNC.RECONVERGENT B1 ;  /* 0x0000000000017941 */ /* 0x000fea0003800200 */
.L_x_1457:
[----:B------:R-:W-:Y:S01]  /*16e00*/  BSSY.RECONVERGENT B1, `(.L_x_1459) ;  /* 0x0000005000017945 */ /* 0x000fe20003800200 */
.L_x_1460:
[----:B------:R-:W0:Y:S02]  /*16e10*/  LDS R38, [R52+0x8] ;  /* 0x0000080034267984 */ /* 0x000e240000000800 */
[----:B0-----:R-:W-:-:S05]  /*16e20*/  FADD R39, R51, R38 ;  /* 0x0000002633277221 */ /* 0x001fca0000000000 */
[----:B------:R-:W0:Y:S02]  /*16e30*/  ATOMS.CAST.SPIN P0, [R52+0x8], R38, R39 ;  /* 0x000008263400758d */ /* 0x000e240001800027 */
[----:B0-----:R-:W-:Y:S05]  /*16e40*/  @!P0 BRA `(.L_x_1460) ;  /* 0xfffffffc00f08947 */ /* 0x001fea000383ffff */
[----:B------:R-:W-:Y:S05]  /*16e50*/  BSYNC.RECONVERGENT B1 ;  /* 0x0000000000017941 */ /* 0x000fea0003800200 */
.L_x_1459:
[----:B------:R-:W-:Y:S01]  /*16e60*/  BSSY.RECONVERGENT B1, `(.L_x_1461) ;  /* 0x0000005000017945 */ /* 0x000fe20003800200 */
.L_x_1462:
[----:B------:R-:W0:Y:S02]  /*16e70*/  LDS R38, [R50+0x8] ;  /* 0x0000080032267984 */ /* 0x000e240000000800 */
[----:B0-----:R-:W-:-:S05]  /*16e80*/  FADD R39, R47, R38 ;  /* 0x000000262f277221 */ /* 0x001fca0000000000 */
[----:B------:R-:W0:Y:S02]  /*16e90*/  ATOMS.CAST.SPIN P0, [R50+0x8], R38, R39 ;  /* 0x000008263200758d */ /* 0x000e240001800027 */
[----:B0-----:R-:W-:Y:S05]  /*16ea0*/  @!P0 BRA `(.L_x_1462) ;  /* 0xfffffffc00f08947 */ /* 0x001fea000383ffff */
[----:B------:R-:W-:Y:S05]  /*16eb0*/  BSYNC.RECONVERGENT B1 ;  /* 0x0000000000017941 */ /* 0x000fea0003800200 */
.L_x_1461:
[----:B------:R-:W-:-:S04]  /*16ec0*/  IADD3 R48, PT, PT, R48, 0x4, RZ ;  /* 0x0000000430307810 */ /* 0x000fc80007ffe0ff */
[----:B------:R-:W-:-:S13]  /*16ed0*/  ISETP.NE.AND P0, PT, R48, R19, PT ;  /* 0x000000133000720c */ /* 0x000fda0003f05270 */
[----:B------:R-:W-:Y:S05]  /*16ee0*/  @P0 BRA `(.L_x_1463) ;  /* 0xfffffff400f40947 */ /* 0x000fea000383ffff */
.L_x_1274:
[----:B------:R-:W-:Y:S05]  /*16ef0*/  BSYNC B0 ;  /* 0x0000000000007941 */ /* 0x000fea0003800000 */
.L_x_1272:
[----:B------:R-:W0:Y:S01]  /*16f00*/  LDCU UR4, c[0x0][0x3f8] ;  /* 0x00007f00ff0477ac */ /* 0x000e220008000800 */
[----:B------:R-:W-:-:S04]  /*16f10*/  IADD3 R30, PT, PT, R30, 0x1, RZ ;  /* 0x000000011e1e7810 */ /* 0x000fc80007ffe0ff */
[----:B0-----:R-:W-:-:S13]  /*16f20*/  ISETP.NE.AND P0, PT, R30, UR4, PT ;  /* 0x000000041e007c0c */ /* 0x001fda000bf05270 */
[----:B------:R-:W-:Y:S05]  /*16f30*/  @P0 BRA `(.L_x_1464) ;  /* 0xffffffd000a80947 */ /* 0x000fea000383ffff */
.L_x_996:
[----:B------:R-:W-:Y:S05]  /*16f40*/  BSYNC B3 ;  /* 0x0000000000037941 */ /* 0x000fea0003800000 */
.L_x_995:
[----:B------:R-:W0:Y:S01]  /*16f50*/  LDCU UR4, c[0x0][0x3f4] ;  /* 0x00007e80ff0477ac */ /* 0x000e220008000800 */
[----:B------:R-:W-:-:S04]  /*16f60*/  IADD3 R23, PT, PT, R23, 0x1, RZ ;  /* 0x0000000117177810 */ /* 0x000fc80007ffe0ff */
[----:B0-----:R-:W-:-:S13]  /*16f70*/  ISETP.NE.AND P0, PT, R23, UR4, PT ;  /* 0x0000000417007c0c */ /* 0x001fda000bf05270 */
[----:B------:R-:W-:Y:S05]  /*16f80*/  @P0 BRA `(.L_x_1465) ;  /* 0xffffff9000100947 */ /* 0x000fea000383ffff */
.L_x_979:
[----:B------:R-:W-:Y:S05]  /*16f90*/  BSYNC B4 ;  /* 0x0000000000047941 */ /* 0x000fea0003800000 */
.L_x_978:
[----:B------:R-:W-:-:S13]  /*16fa0*/  ISETP.NE.AND P0, PT, R2, RZ, PT ;  /* 0x000000ff0200720c */ /* 0x000fda0003f05270 */
[----:B------:R-:W-:Y:S05]  /*16fb0*/  @P0 BRA `(.L_x_489) ;  /* 0x00000074000c0947 */ /* 0x000fea0003800000 */
[----:B------:R-:W2:Y:S01]  /*16fc0*/  LDG.E R26, desc[UR8][R40.64] ;  /* 0x00000008281a7981 */ /* 0x000ea2000c1e1900 */
[----:B------:R-:W1:Y:S03]  /*16fd0*/  LDCU UR4, c[0x0][0x3e8] ;  /* 0x00007d00ff0477ac */ /* 0x000e660008000800 */
[----:B------:R-:W3:Y:S04]  /*16fe0*/  LDG.E R27, desc[UR8][R44.64] ;  /* 0x000000082c1b7981 */ /* 0x000ee8000c1e1900 */
[----:B------:R-:W4:Y:S01]  /*16ff0*/  LDG.E R24, desc[UR8][R34.64] ;  /* 0x0000000822187981 */ /* 0x000f22000c1e1900 */
[----:B--2---:R-:W-:Y:S01]  /*17000*/  FADD R26, R26, -R26 ;  /* 0x8000001a1a1a7221 */ /* 0x004fe20000000000 */
[----:B---3--:R-:W-:-:S03]  /*17010*/  FADD R27, R27, -R27 ;  /* 0x8000001b1b1b7221 */ /* 0x008fc60000000000 */
[----:B------:R-:W-:Y:S01]  /*17020*/  FMUL R2, R26, R26 ;  /* 0x0000001a1a027220 */ /* 0x000fe20000400000 */
[----:B----4-:R-:W-:-:S03]  /*17030*/  FADD R24, R24, -R24 ;  /* 0x8000001818187221 */ /* 0x010fc60000000000 */
[----:B------:R-:W-:-:S04]  /*17040*/  FFMA R9, R27, R27, R2 ;  /* 0x0000001b1b097223 */ /* 0x000fc80000000002 */
[----:B------:R-:W-:-:S05]  /*17050*/  FFMA R16, R24, R24, R9 ;  /* 0x0000001818107223 */ /* 0x000fca0000000009 */
[----:B-1----:R-:W-:-:S13]  /*17060*/  FSETP.GTU.AND P0, PT, R16, UR4, PT ;  /* 0x0000000410007c0b */ /* 0x002fda000bf0c000 */
        /* <DEDUP_REMOVED lines=10> */
.L_x_1468:
[----:B--2---:R-:W-:Y:S01]  /*17110*/  FMUL.FTZ R25, R16, R11 ;  /* 0x0000000b10197220 */ /* 0x004fe20000410000 */
[----:B------:R-:W-:-:S03]  /*17120*/  FMUL.FTZ R11, R11, 0.5 ;  /* 0x3f0000000b0b7820 */ /* 0x000fc60000410000 */
[----:B------:R-:W-:-:S04]  /*17130*/  FFMA R16, -R25, R25, R16 ;  /* 0x0000001919107223 */ /* 0x000fc80000000110 */
[----:B------:R-:W-:-:S07]  /*17140*/  FFMA R25, R16, R11, R25 ;  /* 0x0000000b10197223 */ /* 0x000fce0000000019 */
.L_x_1469:
[----:B------:R-:W-:Y:S05]  /*17150*/  BSYNC.RECONVERGENT B0 ;  /* 0x0000000000007941 */ /* 0x000fea0003800200 */
.L_x_1467:
[----:B------:R-:W1:Y:S01]  /*17160*/  LDCU UR4, c[0x0][0x3a8] ;  /* 0x00007500ff0477ac */ /* 0x000e620008000800 */
[----:B------:R-:W-:Y:S01]  /*17170*/  BSSY.RECONVERGENT B0, `(.L_x_1470) ;  /* 0x0000051000007945 */ /* 0x000fe20003800200 */
[----:B------:R-:W-:Y:S01]  /*17180*/  HFMA2 R23, -RZ, RZ, 0, 5.9604644775390625e-08 ;  /* 0x00000001ff177431 */ /* 0x000fe200000001ff */
[----:B------:R-:W-:Y:S02]  /*17190*/  MOV R22, 0x1 ;  /* 0x0000000100167802 */ /* 0x000fe40000000f00 */
[----:B-1----:R-:W-:-:S13]  /*171a0*/  FSETP.GTU.AND P0, PT, R25, UR4, PT ;  /* 0x0000000419007c0b */ /* 0x002fda000bf0c000 */
[----:B------:R-:W-:Y:S05]  /*171b0*/  @!P0 BRA `(.L_x_1471) ;  /* 0x0000000400308947 */ /* 0x000fea0003800000 */
[----:B------:R-:W1:Y:S01]  /*171c0*/  LDC R2, c[0x0][0x3ac] ;  /* 0x0000eb00ff027b82 */ /* 0x000e620000000800 */
[----:B------:R-:W-:Y:S02]  /*171d0*/  MOV R23, 0xffffffff ;  /* 0xffffffff00177802 */ /* 0x000fe40000000f00 */
[----:B------:R-:W-:Y:S02]  /*171e0*/  MOV R22, 0xffffffff ;  /* 0xffffffff00167802 */ /* 0x000fe40000000f00 */
[----:B-1----:R-:W-:-:S13]  /*171f0*/  ISETP.GE.AND P0, PT, R2, RZ, PT ;  /* 0x000000ff0200720c */ /* 0x002fda0003f06270 */
[----:B------:R-:W-:Y:S05]  /*17200*/  @!P0 BRA `(.L_x_1471) ;  /* 0x00000004001c8947 */ /* 0x000fea0003800000 */
[----:B------:R-:W-:Y:S01]  /*17210*/  IADD3 R2, PT, PT, R2, 0x2, RZ ;  /* 0x0000000202027810 */ /* 0x000fe20007ffe0ff */
[----:B------:R-:W-:Y:S01]  /*17220*/  HFMA2 R11, -RZ, RZ, 0, 1.1920928955078125e-07 ;  /* 0x00000002ff0b7431 */ /* 0x000fe200000001ff */
[----:B------:R-:W-:Y:S02]  /*17230*/  MOV R22, 0xffffffff ;  /* 0xffffffff00167802 */ /* 0x000fe40000000f00 */
[C---:B------:R-:W-:Y:S02]  /*17240*/  ISETP.GE.AND P0, PT, R2.reuse, 0x5, PT ;  /* 0x000000050200780c */ /* 0x040fe40003f06270 */
[----:B------:R-:W-:Y:S02]  /*17250*/  VIMNMX R10, PT, PT, R2, 0x2, !PT ;  /* 0x00000002020a7848 */ /* 0x000fe40007fe0100 */
[----:B------:R-:W-:Y:S02]  /*17260*/  MOV R23, 0xffffffff ;  /* 0xffffffff00177802 */ /* 0x000fe40000000f00 */
[----:B------:R-:W-:-:S04]  /*17270*/  IADD3 R10, PT, PT, R10, -0x1, RZ ;  /* 0xffffffff0a0a7810 */ /* 0x000fc80007ffe0ff */
[----:B------:R-:W-:-:S04]  /*17280*/  LOP3.LUT R17, R10, 0x3, RZ, 0xc0, !PT ;  /* 0x000000030a117812 */ /* 0x000fc800078ec0ff */
[----:B------:R-:W-:Y:S01]  /*17290*/  ISETP.NE.AND P4, PT, R17, RZ, PT ;  /* 0x000000ff1100720c */ /* 0x000fe20003f85270 */
[----:B------:R-:W-:-:S12]  /*172a0*/  @!P0 BRA `(.L_x_1472) ;  /* 0x0000000000b48947 */ /* 0x000fd80003800000 */
[----:B------:R-:W-:Y:S01]  /*172b0*/  BSSY.RECONVERGENT B1, `(.L_x_1472) ;  /* 0x000002c000017945 */ /* 0x000fe20003800200 */
[----:B------:R-:W-:Y:S02]  /*172c0*/  LOP3.LUT R16, R10, 0xfffffffc, RZ, 0xc0, !PT ;  /* 0xfffffffc0a107812 */ /* 0x000fe400078ec0ff */
[----:B------:R-:W-:Y:S02]  /*172d0*/  MOV R22, 0xffffffff ;  /* 0xffffffff00167802 */ /* 0x000fe40000000f00 */
[----:B------:R-:W-:-:S07]  /*172e0*/  MOV R11, 0x2 ;  /* 0x00000002000b7802 */ /* 0x000fce0000000f00 */
.L_x_1473:
[----:B------:R-:W1:Y:S01]  /*172f0*/  LDC.64 R18, c[0x0][0x3b0] ;  /* 0x0000ec00ff127b82 */ /* 0x000e620000000a00 */
[C---:B------:R-:W-:Y:S02]  /*17300*/  IADD3 R2, PT, PT, R11.reuse, -0x2, RZ ;  /* 0xfffffffe0b027810 */ /* 0x040fe40007ffe0ff */
[----:B------:R-:W-:Y:S02]  /*17310*/  IADD3 R10, PT, PT, R11, -0x1, RZ ;  /* 0xffffffff0b0a7810 */ /* 0x000fe40007ffe0ff */
[----:B------:R-:W-:Y:S02]  /*17320*/  I2FP.F32.S32 R2, R2 ;  /* 0x0000000200027245 */ /* 0x000fe40000201400 */
[----:B------:R-:W-:Y:S02]  /*17330*/  I2FP.F32.S32 R12, R10 ;  /* 0x0000000a000c7245 */ /* 0x000fe40000201400 */
[----:B------:R-:W-:Y:S02]  /*17340*/  ISETP.GE.AND P3, PT, R23, RZ, PT ;  /* 0x000000ff1700720c */ /* 0x000fe40003f66270 */
[----:B------:R-:W-:-:S02]  /*17350*/  IADD3 R13, PT, PT, R11, 0x1, RZ ;  /* 0x000000010b0d7810 */ /* 0x000fc40007ffe0ff */
[----:B------:R-:W-:Y:S01]  /*17360*/  IADD3 R15, PT, PT, R11, 0x2, RZ ;  /* 0x000000020b0f7810 */ /* 0x000fe20007ffe0ff */
[CCC-:B-1----:R-:W-:Y:S01]  /*17370*/  FFMA R10, R2.reuse, R18.reuse, R19.reuse ;  /* 0x00000012020a7223 */ /* 0x1c2fe20000000013 */
[-CC-:B------:R-:W-:Y:S01]  /*17380*/  FFMA R2, R2, R18.reuse, -R19.reuse ;  /* 0x0000001202027223 */ /* 0x180fe20000000813 */
[CCC-:B------:R-:W-:Y:S01]  /*17390*/  FFMA R14, R12.reuse, R18.reuse, R19.reuse ;  /* 0x000000120c0e7223 */ /* 0x1c0fe20000000013 */
[----:B------:R-:W-:Y:S02]  /*173a0*/  FFMA R12, R12, R18, -R19 ;  /* 0x000000120c0c7223 */ /* 0x000fe40000000813 */
[C---:B------:R-:W-:Y:S02]  /*173b0*/  FSETP.GTU.AND P0, PT, R25.reuse, R10, PT ;  /* 0x0000000a1900720b */ /* 0x040fe40003f0c000 */
[C---:B------:R-:W-:Y:S02]  /*173c0*/  FSETP.GTU.AND P1, PT, R25.reuse, R14, PT ;  /* 0x0000000e1900720b */ /* 0x040fe40003f2c000 */
[----:B------:R-:W-:-:S02]  /*173d0*/  FSETP.LTU.OR P0, PT, R25, R2, P0 ;  /* 0x000000021900720b */ /* 0x000fc40000709400 */
[----:B------:R-:W-:Y:S02]  /*173e0*/  I2FP.F32.S32 R2, R11 ;  /* 0x0000000b00027245 */ /* 0x000fe40000201400 */
[----:B------:R-:W-:Y:S02]  /*173f0*/  FSETP.LTU.OR P1, PT, R25, R12, P1 ;  /* 0x0000000c1900720b */ /* 0x000fe40000f29400 */
[----:B------:R-:W-:Y:S01]  /*17400*/  I2FP.F32.S32 R12, R13 ;  /* 0x0000000d000c7245 */ /* 0x000fe20000201400 */
[CCC-:B------:R-:W-:Y:S01]  /*17410*/  FFMA R10, R2.reuse, R18.reuse, R19.reuse ;  /* 0x00000012020a7223 */ /* 0x1c0fe20000000013 */
[----:B------:R-:W-:-:S04]  /*17420*/  FFMA R2, R2, R18, -R19 ;  /* 0x0000001202027223 */ /* 0x000fc80000000813 */
[----:B------:R-:W-:Y:S01]  /*17430*/  FSETP.GTU.AND P2, PT, R25, R10, PT ;  /* 0x0000000a1900720b */ /* 0x000fe20003f4c000 */
[CCC-:B------:R-:W-:Y:S01]  /*17440*/  FFMA R10, R12.reuse, R18.reuse, R19.reuse ;  /* 0x000000120c0a7223 */ /* 0x1c0fe20000000013 */
[----:B------:R-:W-:Y:S01]  /*17450*/  @!P0 SEL R23, R11, R23, !P3 ;  /* 0x000000170b178207 */ /* 0x000fe20005800000 */
[----:B------:R-:W-:Y:S01]  /*17460*/  FFMA R12, R12, R18, -R19 ;  /* 0x000000120c0c7223 */ /* 0x000fe20000000813 */
[----:B------:R-:W-:Y:S02]  /*17470*/  FSETP.LTU.OR P2, PT, R25, R2, P2 ;  /* 0x000000021900720b */ /* 0x000fe40001749400 */
[----:B------:R-:W-:Y:S02]  /*17480*/  ISETP.GE.AND P5, PT, R23, RZ, PT ;  /* 0x000000ff1700720c */ /* 0x000fe40003fa6270 */
[----:B------:R-:W-:Y:S02]  /*17490*/  FSETP.GTU.AND P3, PT, R25, R10, PT ;  /* 0x0000000a1900720b */ /* 0x000fe40003f6c000 */
[----:B------:R-:W-:-:S02]  /*174a0*/  @!P1 SEL R23, R13, R23, !P5 ;  /* 0x000000170d179207 */ /* 0x000fc40006800000 */
[----:B------:R-:W-:Y:S02]  /*174b0*/  FSETP.LTU.OR P3, PT, R25, R12, P3 ;  /* 0x0000000c1900720b */ /* 0x000fe40001f69400 */
[----:B------:R-:W-:Y:S02]  /*174c0*/  ISETP.GE.AND P5, PT, R23, RZ, PT ;  /* 0x000000ff1700720c */ /* 0x000fe40003fa6270 */
[----:B------:R-:W-:Y:S02]  /*174d0*/  SEL R2, R22, R11, P0 ;  /* 0x0000000b16027207 */ /* 0x000fe40000000000 */
[C---:B------:R-:W-:Y:S02]  /*174e0*/  @!P2 SEL R23, R15.reuse, R23, !P5 ;  /* 0x000000170f17a207 */ /* 0x040fe40006800000 */
[----:B------:R-:W-:Y:S02]  /*174f0*/  ISETP.NE.AND P5, PT, R15, R16, PT ;  /* 0x000000100f00720c */ /* 0x000fe40003fa5270 */
[----:B------:R-:W-:-:S02]  /*17500*/  IADD3 R22, PT, PT, R11, 0x3, RZ ;  /* 0x000000030b167810 */ /* 0x000fc40007ffe0ff */
[----:B------:R-:W-:Y:S02]  /*17510*/  ISETP.GE.AND P0, PT, R23, RZ, PT ;  /* 0x000000ff1700720c */ /* 0x000fe40003f06270 */
[----:B------:R-:W-:Y:S02]  /*17520*/  SEL R2, R2, R13, P1 ;  /* 0x0000000d02027207 */ /* 0x000fe40000800000 */
[----:B------:R-:W-:Y:S02]  /*17530*/  @!P3 SEL R23, R22, R23, !P0 ;  /* 0x000000171617b207 */ /* 0x000fe40004000000 */
[----:B------:R-:W-:Y:S02]  /*17540*/  IADD3 R11, PT, PT, R11, 0x4, RZ ;  /* 0x000000040b0b7810 */ /* 0x000fe40007ffe0ff */
[----:B------:R-:W-:Y:S01]  /*17550*/  @P3 SEL R22, R2, R15, P2 ;  /* 0x0000000f02163207 */ /* 0x000fe20001000000 */
[----:B------:R-:W-:Y:S06]  /*17560*/  @P5 BRA `(.L_x_1473) ;  /* 0xfffffffc00605947 */ /* 0x000fec000383ffff */
[----:B------:R-:W-:Y:S05]  /*17570*/  BSYNC.RECONVERGENT B1 ;  /* 0x0000000000017941 */ /* 0x000fea0003800200 */
.L_x_1472:
[----:B------:R-:W-:Y:S05]  /*17580*/  @!P4 BRA `(.L_x_1471) ;  /* 0x00000000003cc947 */ /* 0x000fea0003800000 */
[----:B------:R-:W1:Y:S01]  /*17590*/  LDC.64 R12, c[0x0][0x3b0] ;  /* 0x0000ec00ff0c7b82 */ /* 0x000e620000000a00 */
[----:B------:R-:W-:-:S07]  /*175a0*/  HFMA2 R2, -RZ, RZ, 0, 0 ;  /* 0x00000000ff027431 */ /* 0x000fce00000001ff */
.L_x_1474:
[----:B------:R-:W-:Y:S02]  /*175b0*/  IADD3 R10, PT, PT, R11, -0x2, RZ ;  /* 0xfffffffe0b0a7810 */ /* 0x000fe40007ffe0ff */
[----:B------:R-:W-:Y:S02]  /*175c0*/  IADD3 R2, PT, PT, R2, 0x1, RZ ;  /* 0x0000000102027810 */ /* 0x000fe40007ffe0ff */
[----:B------:R-:W-:Y:S02]  /*175d0*/  I2FP.F32.S32 R10, R10 ;  /* 0x0000000a000a7245 */ /* 0x000fe40000201400 */
[----:B------:R-:W-:Y:S02]  /*175e0*/  ISETP.NE.AND P1, PT, R2, R17, PT ;  /* 0x000000110200720c */ /* 0x000fe40003f25270 */
[----:B------:R-:W-:Y:S01]  /*175f0*/  ISETP.GE.AND P2, PT, R23, RZ, PT ;  /* 0x000000ff1700720c */ /* 0x000fe20003f46270 */
[CCC-:B-1----:R-:W-:Y:S01]  /*17600*/  FFMA R14, R10.reuse, R12.reuse, R13.reuse ;  /* 0x0000000c0a0e7223 */ /* 0x1c2fe2000000000d */
[----:B------:R-:W-:-:S04]  /*17610*/  FFMA R10, R10, R12, -R13 ;  /* 0x0000000c0a0a7223 */ /* 0x000fc8000000080d */
[----:B------:R-:W-:-:S04]  /*17620*/  FSETP.GTU.AND P0, PT, R25, R14, PT ;  /* 0x0000000e1900720b */ /* 0x000fc80003f0c000 */
[----:B------:R-:W-:-:S04]  /*17630*/  FSETP.LTU.OR P0, PT, R25, R10, P0 ;  /* 0x0000000a1900720b */ /* 0x000fc80000709400 */
[----:B------:R-:W-:-:S09]  /*17640*/  SEL R22, R22, R11, P0 ;  /* 0x0000000b16167207 */ /* 0x000fd20000000000 */
[C---:B------:R-:W-:Y:S02]  /*17650*/  @!P0 SEL R23, R11.reuse, R23, !P2 ;  /* 0x000000170b178207 */ /* 0x040fe40005000000 */
[----:B------:R-:W-:Y:S01]  /*17660*/  IADD3 R11, PT, PT, R11, 0x1, RZ ;  /* 0x000000010b0b7810 */ /* 0x000fe20007ffe0ff */
[----:B------:R-:W-:Y:S06]  /*17670*/  @P1 BRA `(.L_x_1474) ;  /* 0xfffffffc00cc1947 */ /* 0x000fec000383ffff */
.L_x_1471:
[----:B------:R-:W-:Y:S05]  /*17680*/  BSYNC.RECONVERGENT B0 ;  /* 0x0000000000007941 */ /* 0x000fea0003800200 */
.L_x_1470:
        /* <DEDUP_REMOVED lines=15> */
.L_x_1476:
[----:B--2---:R-:W-:Y:S01]  /*17780*/  FMUL.FTZ R11, R16, R9 ;  /* 0x00000009100b7220 */ /* 0x004fe20000410000 */
[----:B------:R-:W-:-:S03]  /*17790*/  FMUL.FTZ R9, R9, 0.5 ;  /* 0x3f00000009097820 */ /* 0x000fc60000410000 */
[----:B------:R-:W-:-:S04]  /*177a0*/  FFMA R16, -R11, R11, R16 ;  /* 0x0000000b0b107223 */ /* 0x000fc80000000110 */
[----:B------:R-:W-:-:S07]  /*177b0*/  FFMA R20, R16, R9, R11 ;  /* 0x0000000910147223 */ /* 0x000fce000000000b */
.L_x_1477:
[----:B------:R-:W-:Y:S05]  /*177c0*/  BSYNC.RECONVERGENT B0 ;  /* 0x0000000000007941 */ /* 0x000fea0003800200 */
.L_x_1475:
[----:B------:R-:W1:Y:S01]  /*177d0*/  LDC R11, c[0x0][0x3ac] ;  /* 0x0000eb00ff0b7b82 */ /* 0x000e620000000800 */
[----:B------:R-:W-:Y:S01]  /*177e0*/  HFMA2 R12, -RZ, RZ, 0, 7.152557373046875e-07 ;  /* 0x0000000cff0c7431 */ /* 0x000fe200000001ff */
[C---:B------:R-:W-:Y:S01]  /*177f0*/  IADD3 R17, PT, PT, R22.reuse, 0x1, RZ ;  /* 0x0000000116117810 */ /* 0x040fe20007ffe0ff */
[----:B------:R-:W-:Y:S01]  /*17800*/  BSSY B4, `(.L_x_1478) ;  /* 0x00006bd000047945 */ /* 0x000fe20003800000 */
[-C--:B------:R-:W-:Y:S02]  /*17810*/  IADD3 R16, PT, PT, R22, -R23.reuse, RZ ;  /* 0x8000001716107210 */ /* 0x080fe40007ffe0ff */
[----:B------:R-:W-:Y:S02]  /*17820*/  IADD3 R14, PT, PT, R17, -R23, RZ ;  /* 0x80000017110e7210 */ /* 0x000fe40007ffe0ff */
[----:B------:R-:W2:Y:S01]  /*17830*/  LDC R13, c[0x0][0x3b8] ;  /* 0x0000ee00ff0d7b82 */ /* 0x000ea20000000800 */
[C---:B------:R-:W-:Y:S02]  /*17840*/  IADD3 R2, PT, PT, R23.reuse, 0x1, RZ ;  /* 0x0000000117027810 */ /* 0x040fe40007ffe0ff */
[----:B------:R-:W-:-:S02]  /*17850*/  IADD3 R9, PT, PT, R23, 0x2, RZ ;  /* 0x0000000217097810 */ /* 0x000fc40007ffe0ff */
[----:B------:R-:W-:Y:S02]  /*17860*/  IADD3 R10, PT, PT, R23, 0x3, RZ ;  /* 0x00000003170a7810 */ /* 0x000fe40007ffe0ff */
[----:B------:R-:W-:Y:S02]  /*17870*/  MOV R18, RZ ;  /* 0x000000ff00127202 */ /* 0x000fe40000000f00 */
[----:B------:R-:W-:Y:S02]  /*17880*/  LOP3.LUT R14, R14, 0x3, RZ, 0xc0, !PT ;  /* 0x000000030e0e7812 */ /* 0x000fe400078ec0ff */
[----:B-1----:R-:W-:-:S04]  /*17890*/  IADD3 R11, PT, PT, R11, 0x2, RZ ;  /* 0x000000020b0b7810 */ /* 0x002fc80007ffe0ff */
[----:B------:R-:W-:Y:S01]  /*178a0*/  SHF.L.U32 R15, R11, 0x2, RZ ;  /* 0x000000020b0f7819 */ /* 0x000fe200000006ff */
[C---:B--2---:R-:W-:Y:S01]  /*178b0*/  IMAD R12, R13.reuse, R12, 0x4 ;  /* 0x000000040d0c7424 */ /* 0x044fe200078e020c */
[----:B------:R-:W-:-:S07]  /*178c0*/  LEA R13, R13, 0xfffffffc, 0x3 ;  /* 0xfffffffc0d0d7811 */ /* 0x000fce00078e18ff */
.L_x_1945:
        /* <DEDUP_REMOVED lines=26> */
.L_x_1481:
[----:B------:R-:W-:Y:S05]  /*17a70*/  BSYNC.RECONVERGENT B5 ;  /* 0x0000000000057941 */ /* 0x000fea0003800200 */
.L_x_1480:
[----:B------:R-:W-:Y:S05]  /*17a80*/  BSYNC.RECONVERGENT B3 ;  /* 0x0000000000037941 */ /* 0x000fea0003800200 */
.L_x_1479:
        /* <DEDUP_REMOVED lines=19> */
[----:B------:R-:W1:Y:S01]  /*17bc0*/  LDC.64 R34, c[0x0][0x418] ;  /* 0x00010600ff227b82 */ /* 0x000e620000000a00 */
[----:B------:R-:W-:Y:S01]  /*17bd0*/  ISETP.NE.AND P1, PT, R23, 0x1, PT ;  /* 0x000000011700780c */ /* 0x000fe20003f25270 */
[----:B------:R-:W-:Y:S01]  /*17be0*/  BSSY.RECONVERGENT B5, `(.L_x_1484) ;  /* 0x000001a000057945 */ /* 0x000fe20003800200 */
[----:B------:R-:W-:Y:S01]  /*17bf0*/  FSETP.GEU.AND P0, PT, R29, RZ, PT ;  /* 0x000000ff1d00720b */ /* 0x000fe20003f0e000 */
[----:B------:R-:W-:-:S03]  /*17c00*/  HFMA2 R36, -RZ, RZ, 0, 0 ;  /* 0x00000000ff247431 */ /* 0x000fc600000001ff */
[----:B------:R-:W-:Y:S01]  /*17c10*/  FSEL R28, -R20, R20, !P0 ;  /* 0x00000014141c7208 */ /* 0x000fe20004000100 */
[----:B------:R-:W2:Y:S01]  /*17c20*/  LDC.64 R32, c[0x0][0x410] ;  /* 0x00010400ff207b82 */ /* 0x000ea20000000a00 */
[----:B-1----:R-:W-:-:S04]  /*17c30*/  IMAD.WIDE.U32 R34, R18, 0x4, R34 ;  /* 0x0000000412227825 */ /* 0x002fc800078e0022 */
[----:B--2---:R-:W-:Y:S01]  /*17c40*/  IMAD.WIDE.U32 R32, R18, 0x4, R32 ;  /* 0x0000000412207825 */ /* 0x004fe200078e0020 */
[----:B------:R-:W-:Y:S06]  /*17c50*/  @!P1 BRA `(.L_x_1485) ;  /* 0x0000000000489947 */ /* 0x000fec0003800000 */
[----:B------:R-:W2:Y:S04]  /*17c60*/  LDG.E R37, desc[UR8][R32.64] ;  /* 0x0000000820257981 */ /* 0x000ea8000c1e1900 */
[----:B------:R-:W3:Y:S01]  /*17c70*/  LDG.E R31, desc[UR8][R34.64] ;  /* 0x00000008221f7981 */ /* 0x000ee2000c1e1900 */
[----:B------:R-:W1:Y:S01]  /*17c80*/  MUFU.RCP R30, R25 ;  /* 0x00000019001e7308 */ /* 0x000e620000001000 */
[----:B------:R-:W-:Y:S01]  /*17c90*/  BSSY.RECONVERGENT B6, `(.L_x_1486) ;  /* 0x000000d000067945 */ /* 0x000fe20003800200 */
[----:B-1----:R-:W-:-:S04]  /*17ca0*/  FFMA R39, R30, -R25, 1 ;  /* 0x3f8000001e277423 */ /* 0x002fc80000000819 */
[----:B------:R-:W-:Y:S01]  /*17cb0*/  FFMA R39, R30, R39, R30 ;  /* 0x000000271e277223 */ /* 0x000fe2000000001e */
[----:B--2---:R-:W-:-:S04]  /*17cc0*/  FMUL R37, R24, R37 ;  /* 0x0000002518257220 */ /* 0x004fc80000400000 */
[----:B---3--:R-:W-:-:S04]  /*17cd0*/  FFMA R50, R28, R31, R37 ;  /* 0x0000001f1c327223 */ /* 0x008fc80000000025 */
        /* <DEDUP_REMOVED lines=8> */
.L_x_1487:
[----:B------:R-:W-:Y:S05]  /*17d60*/  BSYNC.RECONVERGENT B6 ;  /* 0x0000000000067941 */ /* 0x000fea0003800200 */
.L_x_1486:
[----:B------:R-:W-:-:S07]  /*17d70*/  MOV R36, R30 ;  /* 0x0000001e00247202 */ /* 0x000fce0000000f00 */
.L_x_1485:
[----:B------:R-:W-:Y:S05]  /*17d80*/  BSYNC.RECONVERGENT B5 ;  /* 0x0000000000057941 */ /* 0x000fea0003800200 */
.L_x_1484:
[----:B------:R-:W1:Y:S01]  /*17d90*/  LDC.64 R30, c[0x0][0x428] ;  /* 0x00010a00ff1e7b82 */ /* 0x000e620000000a00 */
[----:B------:R-:W2:Y:S04]  /*17da0*/  LDG.E R33, desc[UR8][R32.64] ;  /* 0x0000000820217981 */ /* 0x000ea8000c1e1900 */
[----:B------:R-:W3:Y:S01]  /*17db0*/  LDG.E R35, desc[UR8][R34.64] ;  /* 0x0000000822237981 */ /* 0x000ee2000c1e1900 */
[----:B-1----:R-:W-:-:S06]  /*17dc0*/  IMAD.WIDE.U32 R30, R18, 0x4, R30 ;  /* 0x00000004121e7825 */ /* 0x002fcc00078e001e */
[----:B------:R-:W4:Y:S01]  /*17dd0*/  LDG.E R31, desc[UR8][R30.64] ;  /* 0x000000081e1f7981 */ /* 0x000f22000c1e1900 */
[----:B--2---:R-:W-:-:S04]  /*17de0*/  FMUL R37, R28, R33 ;  /* 0x000000211c257220 */ /* 0x004fc80000400000 */
[----:B---3--:R-:W-:Y:S01]  /*17df0*/  FFMA R37, R24, R35, -R37 ;  /* 0x0000002318257223 */ /* 0x008fe20000000825 */
[----:B----4-:R-:W-:-:S13]  /*17e00*/  FSETP.GE.AND P0, PT, |R36|, R31, PT ;  /* 0x0000001f2400720b */ /* 0x010fda0003f06200 */
        /* <DEDUP_REMOVED lines=11> */
[----:B------:R-:W-:-:S04]  /*17ec0*/  FSETP.GE.AND P0, PT, R36, RZ, PT ;  /* 0x000000ff2400720b */ /* 0x000fc80003f06000 */
[----:B------:R-:W-:Y:S02]  /*17ed0*/  FSETP.GE.AND P0, PT, R29, RZ, P0 ;  /* 0x000000ff1d00720b */ /* 0x000fe40000706000 */
[----:B--2---:R-:W-:-:S13]  /*17ee0*/  FSETP.GE.AND P1, PT, R30, 90, PT ;  /* 0x42b400001e00780b */ /* 0x004fda0003f26000 */
[----:B------:R-:W-:Y:S05]  /*17ef0*/  @!P1 BRA `(.L_x_1488) ;  /* 0x0000003800389947 */ /* 0x000fea0003800000 */
[----:B------:R-:W-:Y:S01]  /*17f00*/  HFMA2 R37, -RZ, RZ, 0, 0 ;  /* 0x00000000ff257431 */ /* 0x000fe200000001ff */
[----:B------:R-:W-:Y:S06]  /*17f10*/  BSSY B1, `(.L_x_1489) ;  /* 0x000038b000017945 */ /* 0x000fec0003800000 */
.L_x_1751:
[----:B------:R-:W1:Y:S08]  /*17f20*/  LDC.64 R28, c[0x0][0x450] ;  /* 0x00011400ff1c7b82 */ /* 0x000e700000000a00 */
[----:B------:R-:W2:Y:S08]  /*17f30*/  LDC.64 R32, c[0x0][0x458] ;  /* 0x00011600ff207b82 */ /* 0x000eb00000000a00 */
[----:B------:R-:W3:Y:S01]  /*17f40*/  LDC.64 R34, c[0x0][0x460] ;  /* 0x00011800ff227b82 */ /* 0x000ee20000000a00 */
[----:B-1----:R-:W-:-:S06]  /*17f50*/  IMAD.WIDE.U32 R28, R37, 0x4, R28 ;  /* 0x00000004251c7825 */ /* 0x002fcc00078e001c */
[----:B------:R-:W4:Y:S01]  /*17f60*/  LDG.E R28, desc[UR8][R28.64] ;  /* 0x000000081c1c7981 */ /* 0x000f22000c1e1900 */
[----:B--2---:R-:W-:-:S06]  /*17f70*/  IMAD.WIDE.U32 R32, R37, 0x4, R32 ;  /* 0x0000000425207825 */ /* 0x004fcc00078e0020 */
[----:B------:R-:W2:Y:S01]  /*17f80*/  LDG.E R32, desc[UR8][R32.64] ;  /* 0x0000000820207981 */ /* 0x000ea2000c1e1900 */
[----:B------:R-:W-:Y:S05]  /*17f90*/  YIELD ;  /* 0x0000000000007946 */ /* 0x000fea0003800000 */
[----:B------:R-:W1:Y:S01]  /*17fa0*/  LDCU UR4, c[0x0][0x388] ;  /* 0x00007100ff0477ac */ /* 0x000e620008000800 */
[----:B----4-:R-:W-:-:S05]  /*17fb0*/  IADD3 R30, PT, PT, R28, -0x1, RZ ;  /* 0xffffffff1c1e7810 */ /* 0x010fca0007ffe0ff */
[----:B-1----:R-:W-:Y:S01]  /*17fc0*/  IMAD R31, R30, UR4, R3 ;  /* 0x000000041e1f7c24 */ /* 0x002fe2000f8e0203 */
[----:B--2---:R-:W-:-:S03]  /*17fd0*/  IADD3 R36, PT, PT, R32, -0x1, RZ ;  /* 0xffffffff20247810 */ /* 0x004fc60007ffe0ff */
[----:B---3--:R-:W-:Y:S01]  /*17fe0*/  IMAD.WIDE R30, R31, 0x4, R34 ;  /* 0x000000041f1e7825 */ /* 0x008fe200078e0222 */
[----:B------:R-:W1:Y:S03]  /*17ff0*/  LDC R32, c[0x0][0x3ec] ;  /* 0x0000fb00ff207b82 */ /* 0x000e660000000800 */
[----:B------:R-:W-:Y:S01]  /*18000*/  IMAD R19, R36, UR4, R3 ;  /* 0x0000000424137c24 */ /* 0x000fe2000f8e0203 */
[----:B------:R-:W2:Y:S03]  /*18010*/  LDCU UR4, c[0x0][0x3f0] ;  /* 0x00007e00ff0477ac */ /* 0x000ea60008000800 */
[----:B------:R-:W-:Y:S02]  /*18020*/  IMAD.WIDE R34, R19, 0x4, R34 ;  /* 0x0000000413227825 */ /* 0x000fe400078e0222 */
[----:B------:R-:W2:Y:S04]  /*18030*/  LDG.E R19, desc[UR8][R30.64] ;  /* 0x000000081e137981 */ /* 0x000ea8000c1e1900 */
[----:B------:R-:W3:Y:S01]  /*18040*/  LDG.E R21, desc[UR8][R34.64] ;  /* 0x0000000822157981 */ /* 0x000ee2000c1e1900 */
[----:B------:R-:W-:Y:S01]  /*18050*/  BSSY B0, `(.L_x_1490) ;  /* 0x0000372000007945 */ /* 0x000fe20003800000 */
[----:B--2---:R-:W-:-:S04]  /*18060*/  FSETP.GE.AND P1, PT, R19, UR4, PT ;  /* 0x0000000413007c0b */ /* 0x004fc8000bf26000 */
[----:B---3--:R-:W-:-:S04]  /*18070*/  FSETP.LTU.OR P1, PT, R21, UR4, !P1 ;  /* 0x0000000415007c0b */ /* 0x008fc8000cf29400 */
[----:B-1----:R-:W-:-:S04]  /*18080*/  FSETP.GTU.OR P1, PT, R21, R32, P1 ;  /* 0x000000201500720b */ /* 0x002fc80000f2c400 */
[----:B------:R-:W-:-:S13]  /*18090*/  FSETP.GTU.OR P1, PT, R19, R32, P1 ;  /* 0x000000201300720b */ /* 0x000fda0000f2c400 */
[----:B------:R-:W-:Y:S05]  /*180a0*/  @P1 BRA `(.L_x_1491) ;  /* 0x0000003400b01947 */ /* 0x000fea0003800000 */
[----:B------:R-:W1:Y:S02]  /*180b0*/  LDC.64 R28, c[0x0][0x448] ;  /* 0x00011200ff1c7b82 */ /* 0x000e640000000a00 */
[----:B-1----:R-:W-:-:S06]  /*180c0*/  IMAD.WIDE.U32 R28, R37, 0x4, R28 ;  /* 0x00000004251c7825 */ /* 0x002fcc00078e001c */
[----:B------:R-:W2:Y:S02]  /*180d0*/  LDG.E R28, desc[UR8][R28.64] ;  /* 0x000000081c1c7981 */ /* 0x000ea4000c1e1900 */
[C---:B--2---:R-:W-:Y:S02]  /*180e0*/  ISETP.GT.AND P1, PT, R28.reuse, 0x8, PT ;  /* 0x000000081c00780c */ /* 0x044fe40003f24270 */
[----:B------:R-:W-:-:S04]  /*180f0*/  LOP3.LUT R30, R28, 0x4, RZ, 0xfc, !PT ;  /* 0x000000041c1e7812 */ /* 0x000fc800078efcff */
[----:B------:R-:W-:-:S13]  /*18100*/  ISETP.EQ.OR P1, PT, R30, 0x5, P1 ;  /* 0x000000051e00780c */ /* 0x000fda0000f22670 */
[----:B------:R-:W-:Y:S05]  /*18110*/  @P1 BRA `(.L_x_1492) ;  /* 0x0000001800281947 */ /* 0x000fea0003800000 */
[----:B------:R-:W-:Y:S01]  /*18120*/  ISETP.GE.AND P1, PT, R22, R23, PT ;  /* 0x000000171600720c */ /* 0x000fe20003f26270 */
[----:B------:R-:W-:Y:S03]  /*18130*/  BSSY B6, `(.L_x_1493) ;  /* 0x0000187000067945 */ /* 0x000fe60003800000 */
[----:B------:R-:W-:-:S13]  /*18140*/  ISETP.NE.OR P1, PT, R28, 0x2, !P1 ;  /* 0x000000021c00780c */ /* 0x000fda0004f25670 */
[----:B------:R-:W-:Y:S05]  /*18150*/  @P1 BRA `(.L_x_1494) ;  /* 0x0000001800101947 */ /* 0x000fea0003800000 */
[----:B------:R-:W1:Y:S01]  /*18160*/  LDCU UR4, c[0x0][0x3f8] ;  /* 0x00007f00ff0477ac */ /* 0x000e620008000800 */
[----:B------:R-:W-:Y:S01]  /*18170*/  ISETP.NE.AND P1, PT, R14, RZ, PT ;  /* 0x000000ff0e00720c */ /* 0x000fe20003f25270 */
[----:B------:R-:W-:Y:S01]  /*18180*/  FADD R29, R19, -R19 ;  /* 0x80000013131d7221 */ /* 0x000fe20000000000 */
[C-C-:B------:R-:W-:Y:S01]  /*18190*/  FADD R28, R21.reuse, -R21.reuse ;  /* 0x80000015151c7221 */ /* 0x140fe20000000000 */
        /* <DEDUP_REMOVED lines=16> */
.L_x_1498:
[----:B------:R-:W1:Y:S02]  /*182a0*/  LDS R34, [R32+-0x4] ;  /* 0xfffffc0020227984 */ /* 0x000e640000000800 */
[----:B-1----:R-:W-:-:S05]  /*182b0*/  FADD R35, R34, 1 ;  /* 0x3f80000022237421 */ /* 0x002fca0000000000 */
[----:B------:R-:W1:Y:S02]  /*182c0*/  ATOMS.CAST.SPIN P2, [R32+-0x4], R34, R35 ;  /* 0xfffffc222000758d */ /* 0x000e640001840023 */
[----:B-1----:R-:W-:Y:S05]  /*182d0*/  @!P2 BRA `(.L_x_1498) ;  /* 0xfffffffc00f0a947 */ /* 0x002fea000383ffff */
[----:B------:R-:W-:Y:S05]  /*182e0*/  BSYNC.RECONVERGENT B7 ;  /* 0x0000000000077941 */ /* 0x000fea0003800200 */
.L_x_1497:
[----:B------:R-:W-:Y:S01]  /*182f0*/  BSSY.RECONVERGENT B7, `(.L_x_1499) ;  /* 0x0000006000077945 */ /* 0x000fe20003800200 */
[----:B------:R-:W-:-:S07]  /*18300*/  LEA R30, R30, UR7, 0x2 ;  /* 0x000000071e1e7c11 */ /* 0x000fce000f8e10ff */
.L_x_1500:
[----:B------:R-:W1:Y:S02]  /*18310*/  LDS R34, [R30+-0x4] ;  /* 0xfffffc001e227984 */ /* 0x000e640000000800 */
[----:B-1----:R-:W-:-:S05]  /*18320*/  FADD R35, R25, R34 ;  /* 0x0000002219237221 */ /* 0x002fca0000000000 */
[----:B------:R-:W1:Y:S02]  /*18330*/  ATOMS.CAST.SPIN P2, [R30+-0x4], R34, R35 ;  /* 0xfffffc221e00758d */ /* 0x000e640001840023 */
[----:B-1----:R-:W-:Y:S05]  /*18340*/  @!P2 BRA `(.L_x_1500) ;  /* 0xfffffffc00f0a947 */ /* 0x002fea000383ffff */
[----:B------:R-:W-:Y:S05]  /*18350*/  BSYNC.RECONVERGENT B7 ;  /* 0x0000000000077941 */ /* 0x000fea0003800200 */
.L_x_1499:
[----:B------:R-:W1:Y:S01]  /*18360*/  LDC R39, c[0x0][0x3b8] ;  /* 0x0000ee00ff277b82 */ /* 0x000e620000000800 */
[----:B------:R-:W-:Y:S01]  /*18370*/  BSSY.RECONVERGENT B7, `(.L_x_1501) ;  /* 0x0000006000077945 */ /* 0x000fe20003800200 */
[----:B-1----:R-:W-:-:S07]  /*18380*/  IMAD R36, R39, 0xc, R30 ;  /* 0x0000000c27247824 */ /* 0x002fce00078e021e */
.L_x_1502:
[----:B------:R-:W1:Y:S02]  /*18390*/  LDS R34, [R36+-0x4] ;  /* 0xfffffc0024227984 */ /* 0x000e640000000800 */
[----:B-1----:R-:W-:-:S05]  /*183a0*/  FADD R35, R31, R34 ;  /* 0x000000221f237221 */ /* 0x002fca0000000000 */
[----:B------:R-:W1:Y:S02]  /*183b0*/  ATOMS.CAST.SPIN P2, [R36+-0x4], R34, R35 ;  /* 0xfffffc222400758d */ /* 0x000e640001840023 */
[----:B-1----:R-:W-:Y:S05]  /*183c0*/  @!P2 BRA `(.L_x_1502) ;  /* 0xfffffffc00f0a947 */ /* 0x002fea000383ffff */
[----:B------:R-:W-:Y:S05]  /*183d0*/  BSYNC.RECONVERGENT B7 ;  /* 0x0000000000077941 */ /* 0x000fea0003800200 */
.L_x_1501:
[----:B------:R-:W-:Y:S01]  /*183e0*/  BSSY.RECONVERGENT B7, `(.L_x_1503) ;  /* 0x0000006000077945 */ /* 0x000fe20003800200 */
[----:B------:R-:W-:-:S07]  /*183f0*/  LEA R38, R39, R30, 0x3 ;  /* 0x0000001e27267211 */ /* 0x000fce00078e18ff */
.L_x_1504:
[----:B------:R-:W1:Y:S02]  /*18400*/  LDS R34, [R38+-0x4] ;  /* 0xfffffc0026227984 */ /* 0x000e640000000800 */
[----:B-1----:R-:W-:-:S05]  /*18410*/  FADD R35, R33, R34 ;  /* 0x0000002221237221 */ /* 0x002fca0000000000 */
[----:B------:R-:W1:Y:S02]  /*18420*/  ATOMS.CAST.SPIN P2, [R38+-0x4], R34, R35 ;  /* 0xfffffc222600758d */ /* 0x000e640001840023 */
[----:B-1----:R-:W-:Y:S05]  /*18430*/  @!P2 BRA `(.L_x_1504) ;  /* 0xfffffffc00f0a947 */ /* 0x002fea000383ffff */
[----:B------:R-:W-:Y:S05]  /*18440*/  BSYNC.RECONVERGENT B7 ;  /* 0x0000000000077941 */ /* 0x000fea0003800200 */
.L_x_1503:
[----:B------:R-:W-:Y:S01]  /*18450*/  BSSY.RECONVERGENT B7, `(.L_x_1505) ;  /* 0x0000006000077945 */ /* 0x000fe20003800200 */
[----:B------:R-:W-:-:S07]  /*18460*/  LEA R39, R39, R32, 0x3 ;  /* 0x0000002027277211 */ /* 0x000fce00078e18ff */
.L_x_1506:
[----:B------:R-:W1:Y:S02]  /*18470*/  LDS R34, [R39+-0x4] ;  /* 0xfffffc0027227984 */ /* 0x000e640000000800 */
[----:B-1----:R-:W-:-:S05]  /*18480*/  FADD R35, R29, R34 ;  /* 0x000000221d237221 */ /* 0x002fca0000000000 */
[----:B------:R-:W1:Y:S02]  /*18490*/  ATOMS.CAST.SPIN P2, [R39+-0x4], R34, R35 ;  /* 0xfffffc222700758d */ /* 0x000e640001840023 */
[----:B-1----:R-:W-:Y:S05]  /*184a0*/  @!P2 BRA `(.L_x_1506) ;  /* 0xfffffffc00f0a947 */ /* 0x002fea000383ffff */
[----:B------:R-:W-:Y:S05]  /*184b0*/  BSYNC.RECONVERGENT B7 ;  /* 0x0000000000077941 */ /* 0x000fea0003800200 */
.L_x_1505:
[----:B------:R-:W-:Y:S01]  /*184c0*/  MOV R35, R2 ;  /* 0x0000000200237202 */ /* 0x000fe20000000f00 */
[----:B------:R-:W-:Y:S06]  /*184d0*/  @!P1 BRA `(.L_x_1496) ;  /* 0x0000000400009947 */ /* 0x000fec0003800000 */
[----:B------:R-:W-:Y:S01]  /*184e0*/  BSSY.RECONVERGENT B7, `(.L_x_1507) ;  /* 0x0000006000077945 */ /* 0x000fe20003800200 */
[----:B------:R-:W-:-:S13]  /*184f0*/  ISETP.NE.AND P1, PT, R14, 0x2, PT ;  /* 0x000000020e00780c */ /* 0x000fda0003f25270 */
.L_x_1508:
[----:B------:R-:W1:Y:S02]  /*18500*/  LDS R34, [R32] ;  /* 0x0000000020227984 */ /* 0x000e640000000800 */
[----:B-1----:R-:W-:-:S05]  /*18510*/  FADD R35, R34, 1 ;  /* 0x3f80000022237421 */ /* 0x002fca0000000000 */
[----:B------:R-:W1:Y:S02]  /*18520*/  ATOMS.CAST.SPIN P2, [R32], R34, R35 ;  /* 0x000000222000758d */ /* 0x000e640001840023 */
[----:B-1----:R-:W-:Y:S05]  /*18530*/  @!P2 BRA `(.L_x_1508) ;  /* 0xfffffffc00f0a947 */ /* 0x002fea000383ffff */
[----:B------:R-:W-:Y:S05]  /*18540*/  BSYNC.RECONVERGENT B7 ;  /* 0x0000000000077941 */ /* 0x000fea0003800200 */
.L_x_1507:
[----:B------:R-:W-:Y:S01]  /*18550*/  BSSY.RECONVERGENT B7, `(.L_x_1509) ;  /* 0x0000005000077945 */ /* 0x000fe20003800200 */
.L_x_1510:
[----:B------:R-:W1:Y:S02]  /*18560*/  LDS R34, [R30] ;  /* 0x000000001e227984 */ /* 0x000e640000000800 */
[----:B-1----:R-:W-:-:S05]  /*18570*/  FADD R35, R25, R34 ;  /* 0x0000002219237221 */ /* 0x002fca0000000000 */
[----:B------:R-:W1:Y:S02]  /*18580*/  ATOMS.CAST.SPIN P2, [R30], R34, R35 ;  /* 0x000000221e00758d */ /* 0x000e640001840023 */
[----:B-1----:R-:W-:Y:S05]  /*18590*/  @!P2 BRA `(.L_x_1510) ;  /* 0xfffffffc00f0a947 */ /* 0x002fea000383ffff */
[----:B------:R-:W-:Y:S05]  /*185a0*/  BSYNC.RECONVERGENT B7 ;  /* 0x0000000000077941 */ /* 0x000fea0003800200 */
.L_x_1509:
[----:B------:R-:W-:Y:S01]  /*185b0*/  BSSY.RECONVERGENT B7, `(.L_x_1511) ;  /* 0x0000005000077945 */ /* 0x000fe20003800200 */
.L_x_1512:
[----:B------:R-:W1:Y:S02]  /*185c0*/  LDS R34, [R36] ;  /* 0x0000000024227984 */ /* 0x000e640000000800 */
[----:B-1----:R-:W-:-:S05]  /*185d0*/  FADD R35, R31, R34 ;  /* 0x000000221f237221 */ /* 0x002fca0000000000 */
[----:B------:R-:W1:Y:S02]  /*185e0*/  ATOMS.CAST.SPIN P2, [R36], R34, R35 ;  /* 0x000000222400758d */ /* 0x000e640001840023 */
[----:B-1----:R-:W-:Y:S05]  /*185f0*/  @!P2 BRA `(.L_x_1512) ;  /* 0xfffffffc00f0a947 */ /* 0x002fea000383ffff */
[----:B------:R-:W-:Y:S05]  /*18600*/  BSYNC.RECONVERGENT B7 ;  /* 0x0000000000077941 */ /* 0x000fea0003800200 */
.L_x_1511:
[----:B------:R-:W-:Y:S01]  /*18610*/  BSSY.RECONVERGENT B7, `(.L_x_1513) ;  /* 0x0000005000077945 */ /* 0x000fe20003800200 */
.L_x_1514:
[----:B------:R-:W1:Y:S02]  /*18620*/  LDS R34, [R38] ;  /* 0x0000000026227984 */ /* 0x000e640000000800 */
[----:B-1----:R-:W-:-:S05]  /*18630*/  FADD R35, R33, R34 ;  /* 0x0000002221237221 */ /* 0x002fca0000000000 */
[----:B------:R-:W1:Y:S02]  /*18640*/  ATOMS.CAST.SPIN P2, [R38], R34, R35 ;  /* 0x000000222600758d */ /* 0x000e640001840023 */
[----:B-1----:R-:W-:Y:S05]  /*18650*/  @!P2 BRA `(.L_x_1514) ;  /* 0xfffffffc00f0a947 */ /* 0x002fea000383ffff */
[----:B------:R-:W-:Y:S05]  /*18660*/  BSYNC.RECONVERGENT B7 ;  /* 0x0000000000077941 */ /* 0x000fea0003800200 */
.L_x_1513:
[----:B------:R-:W-:Y:S01]  /*18670*/  BSSY.RECONVERGENT B7, `(.L_x_1515) ;  /* 0x0000005000077945 */ /* 0x000fe20003800200 */
.L_x_1516:
[----:B------:R-:W1:Y:S02]  /*18680*/  LDS R34, [R39] ;  /* 0x0000000027227984 */ /* 0x000e640000000800 */
[----:B-1----:R-:W-:-:S05]  /*18690*/  FADD R35, R29, R34 ;  /* 0x000000221d237221 */ /* 0x002fca0000000000 */
[----:B------:R-:W1:Y:S02]  /*186a0*/  ATOMS.CAST.SPIN P2, [R39], R34, R35 ;  /* 0x000000222700758d */ /* 0x000e640001840023 */
[----:B-1----:R-:W-:Y:S05]  /*186b0*/  @!P2 BRA `(.L_x_1516) ;  /* 0xfffffffc00f0a947 */ /* 0x002fea000383ffff */
[----:B------:R-:W-:Y:S05]  /*186c0*/  BSYNC.RECONVERGENT B7 ;  /* 0x0000000000077941 */ /* 0x000fea0003800200 */
.L_x_1515:
[----:B------:R-:W-:Y:S01]  /*186d0*/  MOV R35, R9 ;  /* 0x0000000900237202 */ /* 0x000fe20000000f00 */
[----:B------:R-:W-:Y:S06]  /*186e0*/  @!P1 BRA `(.L_x_1496) ;  /* 0x00000000007c9947 */ /* 0x000fec0003800000 */
[----:B------:R-:W-:Y:S01]  /*186f0*/  BSSY.RECONVERGENT B7, `(.L_x_1517) ;  /* 0x0000005000077945 */ /* 0x000fe20003800200 */
.L_x_1518:
[----:B------:R-:W1:Y:S02]  /*18700*/  LDS R34, [R32+0x4] ;  /* 0x0000040020227984 */ /* 0x000e640000000800 */
[----:B-1----:R-:W-:-:S05]  /*18710*/  FADD R35, R34, 1 ;  /* 0x3f80000022237421 */ /* 0x002fca0000000000 */
[----:B------:R-:W1:Y:S02]  /*18720*/  ATOMS.CAST.SPIN P1, [R32+0x4], R34, R35 ;  /* 0x000004222000758d */ /* 0x000e640001820023 */
[----:B-1----:R-:W-:Y:S05]  /*18730*/  @!P1 BRA `(.L_x_1518) ;  /* 0xfffffffc00f09947 */ /* 0x002fea000383ffff */
[----:B------:R-:W-:Y:S05]  /*18740*/  BSYNC.RECONVERGENT B7 ;  /* 0x0000000000077941 */ /* 0x000fea0003800200 */
.L_x_1517:
[----:B------:R-:W-:Y:S01]  /*18750*/  BSSY.RECONVERGENT B7, `(.L_x_1519) ;  /* 0x0000005000077945 */ /* 0x000fe20003800200 */
.L_x_1520:
[----:B------:R-:W1:Y:S02]  /*18760*/  LDS R34, [R30+0x4] ;  /* 0x000004001e227984 */ /* 0x000e640000000800 */
[----:B-1----:R-:W-:-:S05]  /*18770*/  FADD R35, R25, R34 ;  /* 0x0000002219237221 */ /* 0x002fca0000000000 */
[----:B------:R-:W1:Y:S02]  /*18780*/  ATOMS.CAST.SPIN P1, [R30+0x4], R34, R35 ;  /* 0x000004221e00758d */ /* 0x000e640001820023 */
[----:B-1----:R-:W-:Y:S05]  /*18790*/  @!P1 BRA `(.L_x_1520) ;  /* 0xfffffffc00f09947 */ /* 0x002fea000383ffff */
[----:B------:R-:W-:Y:S05]  /*187a0*/  BSYNC.RECONVERGENT B7 ;  /* 0x0000000000077941 */ /* 0x000fea0003800200 */
.L_x_1519:
[----:B------:R-:W-:Y:S01]  /*187b0*/  BSSY.RECONVERGENT B7, `(.L_x_1521) ;  /* 0x0000005000077945 */ /* 0x000fe20003800200 */
.L_x_1522:
[----:B------:R-:W1:Y:S02]  /*187c0*/  LDS R34, [R36+0x4] ;  /* 0x0000040024227984 */ /* 0x000e640000000800 */
[----:B-1----:R-:W-:-:S05]  /*187d0*/  FADD R35, R31, R34 ;  /* 0x000000221f237221 */ /* 0x002fca0000000000 */
[----:B------:R-:W1:Y:S02]  /*187e0*/  ATOMS.CAST.SPIN P1, [R36+0x4], R34, R35 ;  /* 0x000004222400758d */ /* 0x000e640001820023 */
[----:B-1----:R-:W-:Y:S05]  /*187f0*/  @!P1 BRA `(.L_x_1522) ;  /* 0xfffffffc00f09947 */ /* 0x002fea000383ffff */
[----:B------:R-:W-:Y:S05]  /*18800*/  BSYNC.RECONVERGENT B7 ;  /* 0x0000000000077941 */ /* 0x000fea0003800200 */
.L_x_1521:
[----:B------:R-:W-:Y:S01]  /*18810*/  BSSY.RECONVERGENT B7, `(.L_x_1523) ;  /* 0x0000005000077945 */ /* 0x000fe20003800200 */
.L_x_1524:
[----:B------:R-:W1:Y:S02]  /*18820*/  LDS R34, [R38+0x4] ;  /* 0x0000040026227984 */ /* 0x000e640000000800 */
[----:B-1----:R-:W-:-:S05]  /*18830*/  FADD R35, R33, R34 ;  /* 0x0000002221237221 */ /* 0x002fca0000000000 */
[----:B------:R-:W1:Y:S02]  /*18840*/  ATOMS.CAST.SPIN P1, [R38+0x4], R34, R35 ;  /* 0x000004222600758d */ /* 0x000e640001820023 */
[----:B-1----:R-:W-:Y:S05]  /*18850*/  @!P1 BRA `(.L_x_1524) ;  /* 0xfffffffc00f09947 */ /* 0x002fea000383ffff */
[----:B------:R-:W-:Y:S05]  /*18860*/  BSYNC.RECONVERGENT B7 ;  /* 0x0000000000077941 */ /* 0x000fea0003800200 */
.L_x_1523:
[----:B------:R-:W-:Y:S01]  /*18870*/  BSSY.RECONVERGENT B7, `(.L_x_1525) ;  /* 0x0000005000077945 */ /* 0x000fe20003800200 */
.L_x_1526:
[----:B------:R-:W1:Y:S02]  /*18880*/  LDS R34, [R39+0x4] ;  /* 0x0000040027227984 */ /* 0x000e640000000800 */
[----:B-1----:R-:W-:-:S05]  /*18890*/  FADD R35, R29, R34 ;  /* 0x000000221d237221 */ /* 0x002fca0000000000 */
[----:B------:R-:W1:Y:S02]  /*188a0*/  ATOMS.CAST.SPIN P1, [R39+0x4], R34, R35 ;  /* 0x000004222700758d */ /* 0x000e640001820023 */
[----:B-1----:R-:W-:Y:S05]  /*188b0*/  @!P1 BRA `(.L_x_1526) ;  /* 0xfffffffc00f09947 */ /* 0x002fea000383ffff */
[----:B------:R-:W-:Y:S05]  /*188c0*/  BSYNC.RECONVERGENT B7 ;  /* 0x0000000000077941 */ /* 0x000fea0003800200 */
.L_x_1525:
[----:B------:R-:W-:-:S07]  /*188d0*/  MOV R35, R10 ;  /* 0x0000000a00237202 */ /* 0x000fce0000000f00 */
.L_x_1496:
[----:B------:R-:W-:Y:S05]  /*188e0*/  BSYNC.RECONVERGENT B5 ;  /* 0x0000000000057941 */ /* 0x000fea0003800200 */
.L_x_1495:
[----:B------:R-:W-:-:S13]  /*188f0*/  ISETP.GE.U32.AND P1, PT, R16, 0x3, PT ;  /* 0x000000031000780c */ /* 0x000fda0003f26070 */
[----:B------:R-:W-:Y:S05]  /*18900*/  @!P1 BRA `(.L_x_1494) ;  /* 0x0000001000249947 */ /* 0x000fea0003800000 */
[----:B------:R-:W1:Y:S01]  /*18910*/  S2R R39, SR_CgaCtaId ;  /* 0x0000000000277919 */ /* 0x000e620000008800 */
[----:B------:R-:W-:Y:S01]  /*18920*/  SHF.L.U32 R30, R35, 0x2, RZ ;  /* 0x00000002231e7819 */ /* 0x000fe200000006ff */
[----:B------:R-:W-:Y:S01]  /*18930*/  BSSY.RECONVERGENT B5, `(.L_x_1527) ;  /* 0x0000009000057945 */ /* 0x000fe20003800200 */
[----:B------:R-:W-:-:S03]  /*18940*/  MOV R32, 0x400 ;  /* 0x0000040000207802 */ /* 0x000fc60000000f00 */
[----:B------:R-:W-:Y:S01]  /*18950*/  IMAD R28, R15, R28, R30 ;  /* 0x0000001c0f1c7224 */ /* 0x000fe200078e021e */
[----:B-1----:R-:W-:-:S04]  /*18960*/  LEA R39, R39, R32, 0x18 ;  /* 0x0000002027277211 */ /* 0x002fc800078ec0ff */
[----:B------:R-:W-:-:S07]  /*18970*/  IADD3 R28, PT, PT, R39, R28, RZ ;  /* 0x0000001c271c7210 */ /* 0x000fce0007ffe0ff */
.L_x_1528:
[----:B------:R-:W1:Y:S02]  /*18980*/  LDS R38, [R28+-0x4] ;  /* 0xfffffc001c267984 */ /* 0x000e640000000800 */
[----:B-1----:R-:W-:-:S05]  /*18990*/  FADD R39, R38, 1 ;  /* 0x3f80000026277421 */ /* 0x002fca0000000000 */
[----:B------:R-:W1:Y:S02]  /*189a0*/  ATOMS.CAST.SPIN P1, [R28+-0x4], R38, R39 ;  /* 0xfffffc261c00758d */ /* 0x000e640001820027 */
[----:B-1----:R-:W-:Y:S05]  /*189b0*/  @!P1 BRA `(.L_x_1528) ;  /* 0xfffffffc00f09947 */ /* 0x002fea000383ffff */
[----:B------:R-:W-:Y:S05]  /*189c0*/  BSYNC.RECONVERGENT B5 ;  /* 0x0000000000057941 */ /* 0x000fea0003800200 */
.L_x_1527:
[----:B------:R-:W1:Y:S01]  /*189d0*/  LDC R41, c[0x0][0x3b8] ;  /* 0x0000ee00ff297b82 */ /* 0x000e620000000800 */
[----:B------:R-:W-:Y:S01]  /*189e0*/  BSSY.RECONVERGENT B5, `(.L_x_1529) ;  /* 0x0000006000057945 */ /* 0x000fe20003800200 */
[----:B-1----:R-:W-:-:S07]  /*189f0*/  LEA R30, R41, R28, 0x2 ;  /* 0x0000001c291e7211 */ /* 0x002fce00078e10ff */
.L_x_1530:
[----:B------:R-:W1:Y:S02]  /*18a00*/  LDS R38, [R30+-0x4] ;  /* 0xfffffc001e267984 */ /* 0x000e640000000800 */
[----:B-1----:R-:W-:-:S05]  /*18a10*/  FADD R39, R25, R38 ;  /* 0x0000002619277221 */ /* 0x002fca0000000000 */
[----:B------:R-:W1:Y:S02]  /*18a20*/  ATOMS.CAST.SPIN P1, [R30+-0x4], R38, R39 ;  /* 0xfffffc261e00758d */ /* 0x000e640001820027 */
[----:B-1----:R-:W-:Y:S05]  /*18a30*/  @!P1 BRA `(.L_x_1530) ;  /* 0xfffffffc00f09947 */ /* 0x002fea000383ffff */
[----:B------:R-:W-:Y:S05]  /*18a40*/  BSYNC.RECONVERGENT B5 ;  /* 0x0000000000057941 */ /* 0x000fea0003800200 */
.L_x_1529:
[----:B------:R-:W-:Y:S01]  /*18a50*/  BSSY.RECONVERGENT B5, `(.L_x_1531) ;  /* 0x0000006000057945 */ /* 0x000fe20003800200 */
[----:B------:R-:W-:-:S07]  /*18a60*/  LEA R32, R41, R28, 0x4 ;  /* 0x0000001c29207211 */ /* 0x000fce00078e20ff */
.L_x_1532:
[----:B------:R-:W1:Y:S02]  /*18a70*/  LDS R38, [R32+-0x4] ;  /* 0xfffffc0020267984 */ /* 0x000e640000000800 */
[----:B-1----:R-:W-:-:S05]  /*18a80*/  FADD R39, R31, R38 ;  /* 0x000000261f277221 */ /* 0x002fca0000000000 */
[----:B------:R-:W1:Y:S02]  /*18a90*/  ATOMS.CAST.SPIN P1, [R32+-0x4], R38, R39 ;  /* 0xfffffc262000758d */ /* 0x000e640001820027 */
[----:B-1----:R-:W-:Y:S05]  /*18aa0*/  @!P1 BRA `(.L_x_1532) ;  /* 0xfffffffc00f09947 */ /* 0x002fea000383ffff */
[----:B------:R-:W-:Y:S05]  /*18ab0*/  BSYNC.RECONVERGENT B5 ;  /* 0x0000000000057941 */ /* 0x000fea0003800200 */
.L_x_1531:
[----:B------:R-:W-:Y:S01]  /*18ac0*/  BSSY.RECONVERGENT B5, `(.L_x_1533) ;  /* 0x0000006000057945 */ /* 0x000fe20003800200 */
[----:B------:R-:W-:-:S07]  /*18ad0*/  IADD3 R34, PT, PT, R12, R28, RZ ;  /* 0x0000001c0c227210 */ /* 0x000fce0007ffe0ff */
.L_x_1534:
[----:B------:R-:W1:Y:S02]  /*18ae0*/  LDS R38, [R34+-0x8] ;  /* 0xfffff80022267984 */ /* 0x000e640000000800 */
[----:B-1----:R-:W-:-:S05]  /*18af0*/  FADD R39, R33, R38 ;  /* 0x0000002621277221 */ /* 0x002fca0000000000 */
[----:B------:R-:W1:Y:S02]  /*18b00*/  ATOMS.CAST.SPIN P1, [R34+-0x8], R38, R39 ;  /* 0xfffff8262200758d */ /* 0x000e640001820027 */
[----:B-1----:R-:W-:Y:S05]  /*18b10*/  @!P1 BRA `(.L_x_1534) ;  /* 0xfffffffc00f09947 */ /* 0x002fea000383ffff */
[----:B------:R-:W-:Y:S05]  /*18b20*/  BSYNC.RECONVERGENT B5 ;  /* 0x0000000000057941 */ /* 0x000fea0003800200 */
.L_x_1533:
[----:B------:R-:W-:Y:S01]  /*18b30*/  BSSY.RECONVERGENT B5, `(.L_x_1535) ;  /* 0x0000006000057945 */ /* 0x000fe20003800200 */
[----:B------:R-:W-:-:S07]  /*18b40*/  IADD3 R36, PT, PT, R13, R28, RZ ;  /* 0x0000001c0d247210 */ /* 0x000fce0007ffe0ff */
.L_x_1536:
[----:B------:R-:W1:Y:S02]  /*18b50*/  LDS R38, [R36] ;  /* 0x0000000024267984 */ /* 0x000e640000000800 */
[----:B-1----:R-:W-:-:S05]  /*18b60*/  FADD R39, R29, R38 ;  /* 0x000000261d277221 */ /* 0x002fca0000000000 */
[----:B------:R-:W1:Y:S02]  /*18b70*/  ATOMS.CAST.SPIN P1, [R36], R38, R39 ;  /* 0x000000262400758d */ /* 0x000e640001820027 */
[----:B-1----:R-:W-:Y:S05]  /*18b80*/  @!P1 BRA `(.L_x_1536) ;  /* 0xfffffffc00f09947 */ /* 0x002fea000383ffff */
[----:B------:R-:W-:Y:S05]  /*18b90*/  BSYNC.RECONVERGENT B5 ;  /* 0x0000000000057941 */ /* 0x000fea0003800200 */
.L_x_1535:
[----:B------:R-:W-:Y:S01]  /*18ba0*/  BSSY.RECONVERGENT B5, `(.L_x_1537) ;  /* 0x0000005000057945 */ /* 0x000fe20003800200 */
.L_x_1538:
[----:B------:R-:W1:Y:S02]  /*18bb0*/  LDS R38, [R28] ;  /* 0x000000001c267984 */ /* 0x000e640000000800 */
[----:B-1----:R-:W-:-:S05]  /*18bc0*/  FADD R39, R38, 1 ;  /* 0x3f80000026277421 */ /* 0x002fca0000000000 */
[----:B------:R-:W1:Y:S02]  /*18bd0*/  ATOMS.CAST.SPIN P1, [R28], R38, R39 ;  /* 0x000000261c00758d */ /* 0x000e640001820027 */
[----:B-1----:R-:W-:Y:S05]  /*18be0*/  @!P1 BRA `(.L_x_1538) ;  /* 0xfffffffc00f09947 */ /* 0x002fea000383ffff */
[----:B------:R-:W-:Y:S05]  /*18bf0*/  BSYNC.RECONVERGENT B5 ;  /* 0x0000000000057941 */ /* 0x000fea0003800200 */
.L_x_1537:
[----:B------:R-:W-:Y:S01]  /*18c00*/  BSSY.RECONVERGENT B5, `(.L_x_1539) ;  /* 0x0000005000057945 */ /* 0x000fe20003800200 */
.L_x_1540:
[----:B------:R-:W1:Y:S02]  /*18c10*/  LDS R38, [R30] ;  /* 0x000000001e267984 */ /* 0x000e640000000800 */
[----:B-1----:R-:W-:-:S05]  /*18c20*/  FADD R39, R25, R38 ;  /* 0x0000002619277221 */ /* 0x002fca0000000000 */
[----:B------:R-:W1:Y:S02]  /*18c30*/  ATOMS.CAST.SPIN P1, [R30], R38, R39 ;  /* 0x000000261e00758d */ /* 0x000e640001820027 */
[----:B-1----:R-:W-:Y:S05]  /*18c40*/  @!P1 BRA `(.L_x_1540) ;  /* 0xfffffffc00f09947 */ /* 0x002fea000383ffff */
[----:B------:R-:W-:Y:S05]  /*18c50*/  BSYNC.RECONVERGENT B5 ;  /* 0x0000000000057941 */ /* 0x000fea0003800200 */
.L_x_1539:
[----:B------:R-:W-:Y:S01]  /*18c60*/  BSSY.RECONVERGENT B5, `(.L_x_1541) ;  /* 0x0000005000057945 */ /* 0x000fe20003800200 */
.L_x_1542:
[----:B------:R-:W1:Y:S02]  /*18c70*/  LDS R38, [R32] ;  /* 0x0000000020267984 */ /* 0x000e640000000800 */
[----:B-1----:R-:W-:-:S05]  /*18c80*/  FADD R39, R31, R38 ;  /* 0x000000261f277221 */ /* 0x002fca0000000000 */
[----:B------:R-:W1:Y:S02]  /*18c90*/  ATOMS.CAST.SPIN P1, [R32], R38, R39 ;  /* 0x000000262000758d */ /* 0x000e640001820027 */
[----:B-1----:R-:W-:Y:S05]  /*18ca0*/  @!P1 BRA `(.L_x_1542) ;  /* 0xfffffffc00f09947 */ /* 0x002fea000383ffff */
[----:B------:R-:W-:Y:S05]  /*18cb0*/  BSYNC.RECONVERGENT B5 ;  /* 0x0000000000057941 */ /* 0x000fea0003800200 */
.L_x_1541:
[----:B------:R-:W-:Y:S01]  /*18cc0*/  BSSY.RECONVERGENT B5, `(.L_x_1543) ;  /* 0x0000005000057945 */ /* 0x000fe20003800200 */
.L_x_1544:
[----:B------:R-:W1:Y:S02]  /*18cd0*/  LDS R38, [R34+-0x4] ;  /* 0xfffffc0022267984 */ /* 0x000e640000000800 */
[----:B-1----:R-:W-:-:S05]  /*18ce0*/  FADD R39, R33, R38 ;  /* 0x0000002621277221 */ /* 0x002fca0000000000 */
[----:B------:R-:W1:Y:S02]  /*18cf0*/  ATOMS.CAST.SPIN P1, [R34+-0x4], R38, R39 ;  /* 0xfffffc262200758d */ /* 0x000e640001820027 */
[----:B-1----:R-:W-:Y:S05]  /*18d00*/  @!P1 BRA `(.L_x_1544) ;  /* 0xfffffffc00f09947 */ /* 0x002fea000383ffff */
[----:B------:R-:W-:Y:S05]  /*18d10*/  BSYNC.RECONVERGENT B5 ;  /* 0x0000000000057941 */ /* 0x000fea0003800200 */
.L_x_1543:
[----:B------:R-:W-:Y:S01]  /*18d20*/  BSSY.RECONVERGENT B5, `(.L_x_1545) ;  /* 0x0000005000057945 */ /* 0x000fe20003800200 */
.L_x_1546:
[----:B------:R-:W1:Y:S02]  /*18d30*/  LDS R38, [R36+0x4] ;  /* 0x0000040024267984 */ /* 0x000e640000000800 */
[----:B-1----:R-:W-:-:S05]  /*18d40*/  FADD R39, R29, R38 ;  /* 0x000000261d277221 */ /* 0x002fca0000000000 */
[----:B------:R-:W1:Y:S02]  /*18d50*/  ATOMS.CAST.SPIN P1, [R36+0x4], R38, R39 ;  /* 0x000004262400758d */ /* 0x000e640001820027 */
[----:B-1----:R-:W-:Y:S05]  /*18d60*/  @!P1 BRA `(.L_x_1546) ;  /* 0xfffffffc00f09947 */ /* 0x002fea000383ffff */
[----:B------:R-:W-:Y:S05]  /*18d70*/  BSYNC.RECONVERGENT B5 ;  /* 0x0000000000057941 */ /* 0x000fea0003800200 */
.L_x_1545:
[----:B------:R-:W-:Y:S01]  /*18d80*/  BSSY.RECONVERGENT B5, `(.L_x_1547) ;  /* 0x0000005000057945 */ /* 0x000fe20003800200 */
.L_x_1548:
[----:B------:R-:W1:Y:S02]  /*18d90*/  LDS R38, [R28+0x4] ;  /* 0x000004001c267984 */ /* 0x000e640000000800 */
[----:B-1----:R-:W-:-:S05]  /*18da0*/  FADD R39, R38, 1 ;  /* 0x3f80000026277421 */ /* 0x002fca0000000000 */
[----:B------:R-:W1:Y:S02]  /*18db0*/  ATOMS.CAST.SPIN P1, [R28+0x4], R38, R39 ;  /* 0x000004261c00758d */ /* 0x000e640001820027 */
[----:B-1----:R-:W-:Y:S05]  /*18dc0*/  @!P1 BRA `(.L_x_1548) ;  /* 0xfffffffc00f09947 */ /* 0x002fea000383ffff */
[----:B------:R-:W-:Y:S05]  /*18dd0*/  BSYNC.RECONVERGENT B5 ;  /* 0x0000000000057941 */ /* 0x000fea0003800200 */
.L_x_1547:
[----:B------:R-:W-:Y:S01]  /*18de0*/  BSSY.RECONVERGENT B5, `(.L_x_1549) ;  /* 0x0000005000057945 */ /* 0x000fe20003800200 */
.L_x_1550:
[----:B------:R-:W1:Y:S02]  /*18df0*/  LDS R38, [R30+0x4] ;  /* 0x000004001e267984 */ /* 0x000e640000000800 */
[----:B-1----:R-:W-:-:S05]  /*18e00*/  FADD R39, R25, R38 ;  /* 0x0000002619277221 */ /* 0x002fca0000000000 */
[----:B------:R-:W1:Y:S02]  /*18e10*/  ATOMS.CAST.SPIN P1, [R30+0x4], R38, R39 ;  /* 0x000004261e00758d */ /* 0x000e640001820027 */
[----:B-1----:R-:W-:Y:S05]  /*18e20*/  @!P1 BRA `(.L_x_1550) ;  /* 0xfffffffc00f09947 */ /* 0x002fea000383ffff */
[----:B------:R-:W-:Y:S05]  /*18e30*/  BSYNC.RECONVERGENT B5 ;  /* 0x0000000000057941 */ /* 0x000fea0003800200 */
.L_x_1549:
[----:B------:R-:W-:Y:S01]  /*18e40*/  BSSY.RECONVERGENT B5, `(.L_x_1551) ;  /* 0x0000005000057945 */ /* 0x000fe20003800200 */
.L_x_1552:
[----:B------:R-:W1:Y:S02]  /*18e50*/  LDS R38, [R32+0x4] ;  /* 0x0000040020267984 */ /* 0x000e640000000800 */
[----:B-1----:R-:W-:-:S05]  /*18e60*/  FADD R39, R31, R38 ;  /* 0x000000261f277221 */ /* 0x002fca0000000000 */
[----:B------:R-:W1:Y:S02]  /*18e70*/  ATOMS.CAST.SPIN P1, [R32+0x4], R38, R39 ;  /* 0x000004262000758d */ /* 0x000e640001820027 */
[----:B-1----:R-:W-:Y:S05]  /*18e80*/  @!P1 BRA `(.L_x_1552) ;  /* 0xfffffffc00f09947 */ /* 0x002fea000383ffff */
[----:B------:R-:W-:Y:S05]  /*18e90*/  BSYNC.RECONVERGENT B5 ;  /* 0x0000000000057941 */ /* 0x000fea0003800200 */
.L_x_1551:
[----:B------:R-:W-:Y:S01]  /*18ea0*/  BSSY.RECONVERGENT B5, `(.L_x_1553) ;  /* 0x0000005000057945 */ /* 0x000fe20003800200 */
.L_x_1554:
[----:B------:R-:W1:Y:S02]  /*18eb0*/  LDS R38, [R34] ;  /* 0x0000000022267984 */ /* 0x000e640000000800 */
[----:B-1----:R-:W-:-:S05]  /*18ec0*/  FADD R39, R33, R38 ;  /* 0x0000002621277221 */ /* 0x002fca0000000000 */
[----:B------:R-:W1:Y:S02]  /*18ed0*/  ATOMS.CAST.SPIN P1, [R34], R38, R39 ;  /* 0x000000262200758d */ /* 0x000e640001820027 */
[----:B-1----:R-:W-:Y:S05]  /*18ee0*/  @!P1 BRA `(.L_x_1554) ;  /* 0xfffffffc00f09947 */ /* 0x002fea000383ffff */
[----:B------:R-:W-:Y:S05]  /*18ef0*/  BSYNC.RECONVERGENT B5 ;  /* 0x0000000000057941 */ /* 0x000fea0003800200 */
.L_x_1553:
[----:B------:R-:W-:Y:S01]  /*18f00*/  BSSY.RECONVERGENT B5, `(.L_x_1555) ;  /* 0x0000005000057945 */ /* 0x000fe20003800200 */
.L_x_1556:
[----:B------:R-:W1:Y:S02]  /*18f10*/  LDS R38, [R36+0x8] ;  /* 0x0000080024267984 */ /* 0x000e640000000800 */
[----:B-1----:R-:W-:-:S05]  /*18f20*/  FADD R39, R29, R38 ;  /* 0x000000261d277221 */ /* 0x002fca0000000000 */
[----:B------:R-:W1:Y:S02]  /*18f30*/  ATOMS.CAST.SPIN P1, [R36+0x8], R38, R39 ;  /* 0x000008262400758d */ /* 0x000e640001820027 */
[----:B-1----:R-:W-:Y:S05]  /*18f40*/  @!P1 BRA `(.L_x_1556) ;  /* 0xfffffffc00f09947 */ /* 0x002fea000383ffff */
[----:B------:R-:W-:Y:S05]  /*18f50*/  BSYNC.RECONVERGENT B5 ;  /* 0x0000000000057941 */ /* 0x000fea0003800200 */
.L_x_1555:
[----:B------:R-:W-:Y:S01]  /*18f60*/  BSSY.RECONVERGENT B5, `(.L_x_1557) ;  /* 0x0000005000057945 */ /* 0x000fe20003800200 */
.L_x_1558:
[----:B------:R-:W1:Y:S02]  /*18f70*/  LDS R38, [R28+0x8] ;  /* 0x000008001c267984 */ /* 0x000e640000000800 */
[----:B-1----:R-:W-:-:S05]  /*18f80*/  FADD R39, R38, 1 ;  /* 0x3f80000026277421 */ /* 0x002fca0000000000 */
[----:B------:R-:W1:Y:S02]  /*18f90*/  ATOMS.CAST.SPIN P1, [R28+0x8], R38, R39 ;  /* 0x000008261c00758d */ /* 0x000e640001820027 */
[----:B-1----:R-:W-:Y:S05]  /*18fa0*/  @!P1 BRA `(.L_x_1558) ;  /* 0xfffffffc00f09947 */ /* 0x002fea000383ffff */
[----:B------:R-:W-:Y:S05]  /*18fb0*/  BSYNC.RECONVERGENT B5 ;  /* 0x0000000000057941 */ /* 0x000fea0003800200 */
.L_x_1557:
[----:B------:R-:W-:Y:S01]  /*18fc0*/  BSSY.RECONVERGENT B5, `(.L_x_1559) ;  /* 0x0000005000057945 */ /* 0x000fe20003800200 */
.L_x_1560:
[----:B------:R-:W1:Y:S02]  /*18fd0*/  LDS R38, [R30+0x8] ;  /* 0x000008001e267984 */ /* 0x000e640000000800 */
[----:B-1----:R-:W-:-:S05]  /*18fe0*/  FADD R39, R25, R38 ;  /* 0x0000002619277221 */ /* 0x002fca0000000000 */
[----:B------:R-:W1:Y:S02]  /*18ff0*/  ATOMS.CAST.SPIN P1, [R30+0x8], R38, R39 ;  /* 0x000008261e00758d */ /* 0x000e640001820027 */
[----:B-1----:R-:W-:Y:S05]  /*19000*/  @!P1 BRA `(.L_x_1560) ;  /* 0xfffffffc00f09947 */ /* 0x002fea000383ffff */
[----:B------:R-:W-:Y:S05]  /*19010*/  BSYNC.RECONVERGENT B5 ;  /* 0x0000000000057941 */ /* 0x000fea0003800200 */
.L_x_1559:
[----:B------:R-:W-:Y:S01]  /*19020*/  BSSY.RECONVERGENT B5, `(.L_x_1561) ;  /* 0x0000005000057945 */ /* 0x000fe20003800200 */
.L_x_1562:
[----:B------:R-:W1:Y:S02]  /*19030*/  LDS R38, [R32+0x8] ;  /* 0x0000080020267984 */ /* 0x000e640000000800 */
[----:B-1----:R-:W-:-:S05]  /*19040*/  FADD R39, R31, R38 ;  /* 0x000000261f277221 */ /* 0x002fca0000000000 */
[----:B------:R-:W1:Y:S02]  /*19050*/  ATOMS.CAST.SPIN P1, [R32+0x8], R38, R39 ;  /* 0x000008262000758d */ /* 0x000e640001820027 */
[----:B-1----:R-:W-:Y:S05]  /*19060*/  @!P1 BRA `(.L_x_1562) ;  /* 0xfffffffc00f09947 */ /* 0x002fea000383ffff */
[----:B------:R-:W-:Y:S05]  /*19070*/  BSYNC.RECONVERGENT B5 ;  /* 0x0000000000057941 */ /* 0x000fea0003800200 */
.L_x_1561:
[----:B------:R-:W-:Y:S01]  /*19080*/  BSSY.RECONVERGENT B5, `(.L_x_1563) ;  /* 0x0000005000057945 */ /* 0x000fe20003800200 */
.L_x_1564:
[----:B------:R-:W1:Y:S02]  /*19090*/  LDS R38, [R34+0x4] ;  /* 0x0000040022267984 */ /* 0x000e640000000800 */
[----:B-1----:R-:W-:-:S05]  /*190a0*/  FADD R39, R33, R38 ;  /* 0x0000002621277221 */ /* 0x002fca0000000000 */
[----:B------:R-:W1:Y:S02]  /*190b0*/  ATOMS.CAST.SPIN P1, [R34+0x4], R38, R39 ;  /* 0x000004262200758d */ /* 0x000e640001820027 */
[----:B-1----:R-:W-:Y:S05]  /*190c0*/  @!P1 BRA `(.L_x_1564) ;  /* 0xfffffffc00f09947 */ /* 0x002fea000383ffff */
[----:B------:R-:W-:Y:S05]  /*190d0*/  BSYNC.RECONVERGENT B5 ;  /* 0x0000000000057941 */ /* 0x000fea0003800200 */
.L_x_1563:
[----:B------:R-:W-:Y:S01]  /*190e0*/  BSSY.RECONVERGENT B5, `(.L_x_1565) ;  /* 0x0000005000057945 */ /* 0x000fe20003800200 */
.L_x_1566:
[----:B------:R-:W1:Y:S02]  /*190f0*/  LDS R38, [R36+0xc] ;  /* 0x00000c0024267984 */ /* 0x000e640000000800 */
[----:B-1----:R-:W-:-:S05]  /*19100*/  FADD R39, R29, R38 ;  /* 0x000000261d277221 */ /* 0x002fca0000000000 */
[----:B------:R-:W1:Y:S02]  /*19110*/  ATOMS.CAST.SPIN P1, [R36+0xc], R38, R39 ;  /* 0x00000c262400758d */ /* 0x000e640001820027 */
[----:B-1----:R-:W-:Y:S05]  /*19120*/  @!P1 BRA `(.L_x_1566) ;  /* 0xfffffffc00f09947 */ /* 0x002fea000383ffff */
[----:B------:R-:W-:Y:S05]  /*19130*/  BSYNC.RECONVERGENT B5 ;  /* 0x0000000000057941 */ /* 0x000fea0003800200 */
.L_x_1565:
[----:B------:R-:W-:-:S04]  /*19140*/  IADD3 R30, PT, PT, -R22, 0x4, R35 ;  /* 0x00000004161e7810 */ /* 0x000fc80007ffe123 */
[----:B------:R-:W-:-:S13]  /*19150*/  ISETP.NE.AND P1, PT, R30, 0x1, PT ;  /* 0x000000011e00780c */ /* 0x000fda0003f25270 */
[----:B------:R-:W-:Y:S05]  /*19160*/  @!P1 BRA `(.L_x_1494) ;  /* 0x00000008000c9947 */ /* 0x000fea0003800000 */
[----:B------:R-:W-:-:S07]  /*19170*/  IADD3 R28, PT, PT, R28, 0x10, RZ ;  /* 0x000000101c1c7810 */ /* 0x000fce0007ffe0ff */
.L_x_1607:
[----:B------:R-:W-:Y:S05]  /*19180*/  YIELD ;  /* 0x0000000000007946 */ /* 0x000fea0003800000 */
[----:B------:R-:W-:Y:S01]  /*19190*/  BSSY.RECONVERGENT B5, `(.L_x_1567) ;  /* 0x0000005000057945 */ /* 0x000fe20003800200 */
.L_x_1568:
[----:B------:R-:W1:Y:S02]  /*191a0*/  LDS R34, [R28+-0x4] ;  /* 0xfffffc001c227984 */ /* 0x000e640000000800 */
[----:B-1----:R-:W-:-:S05]  /*191b0*/  FADD R35, R34, 1 ;  /* 0x3f80000022237421 */ /* 0x002fca0000000000 */
[----:B------:R-:W1:Y:S02]  /*191c0*/  ATOMS.CAST.SPIN P1, [R28+-0x4], R34, R35 ;  /* 0xfffffc221c00758d */ /* 0x000e640001820023 */
[----:B-1----:R-:W-:Y:S05]  /*191d0*/  @!P1 BRA `(.L_x_1568) ;  /* 0xfffffffc00f09947 */ /* 0x002fea000383ffff */
[----:B------:R-:W-:Y:S05]  /*191e0*/  BSYNC.RECONVERGENT B5 ;  /* 0x0000000000057941 */ /* 0x000fea0003800200 */
.L_x_1567:
[----:B------:R-:W1:Y:S01]  /*191f0*/  LDC R39, c[0x0][0x3b8] ;  /* 0x0000ee00ff277b82 */ /* 0x000e620000000800 */
[----:B------:R-:W-:Y:S01]  /*19200*/  BSSY.RECONVERGENT B5, `(.L_x_1569) ;  /* 0x0000006000057945 */ /* 0x000fe20003800200 */
[----:B-1----:R-:W-:-:S07]  /*19210*/  LEA R32, R39, R28, 0x2 ;  /* 0x0000001c27207211 */ /* 0x002fce00078e10ff */
.L_x_1570:
[----:B------:R-:W1:Y:S02]  /*19220*/  LDS R34, [R32+-0x4] ;  /* 0xfffffc0020227984 */ /* 0x000e640000000800 */
[----:B-1----:R-:W-:-:S05]  /*19230*/  FADD R35, R25, R34 ;  /* 0x0000002219237221 */ /* 0x002fca0000000000 */
[----:B------:R-:W1:Y:S02]  /*19240*/  ATOMS.CAST.SPIN P1, [R32+-0x4], R34, R35 ;  /* 0xfffffc222000758d */ /* 0x000e640001820023 */
[----:B-1----:R-:W-:Y:S05]  /*19250*/  @!P1 BRA `(.L_x_1570) ;  /* 0xfffffffc00f09947 */ /* 0x002fea000383ffff */
[----:B------:R-:W-:Y:S05]  /*19260*/  BSYNC.RECONVERGENT B5 ;  /* 0x0000000000057941 */ /* 0x000fea0003800200 */
.L_x_1569:
[----:B------:R-:W-:Y:S01]  /*19270*/  BSSY.RECONVERGENT B5, `(.L_x_1571) ;  /* 0x0000006000057945 */ /* 0x000fe20003800200 */
[----:B------:R-:W-:-:S07]  /*19280*/  LEA R36, R39, R28, 0x4 ;  /* 0x0000001c27247211 */ /* 0x000fce00078e20ff */
.L_x_1572:
[----:B------:R-:W1:Y:S02]  /*19290*/  LDS R34, [R36+-0x4] ;  /* 0xfffffc0024227984 */ /* 0x000e640000000800 */
[----:B-1----:R-:W-:-:S05]  /*192a0*/  FADD R35, R31, R34 ;  /* 0x000000221f237221 */ /* 0x002fca0000000000 */
[----:B------:R-:W1:Y:S02]  /*192b0*/  ATOMS.CAST.SPIN P1, [R36+-0x4], R34, R35 ;  /* 0xfffffc222400758d */ /* 0x000e640001820023 */
[----:B-1----:R-:W-:Y:S05]  /*192c0*/  @!P1 BRA `(.L_x_1572) ;  /* 0xfffffffc00f09947 */ /* 0x002fea000383ffff */
[----:B------:R-:W-:Y:S05]  /*192d0*/  BSYNC.RECONVERGENT B5 ;  /* 0x0000000000057941 */ /* 0x000fea0003800200 */
.L_x_1571:
[----:B------:R-:W-:Y:S01]  /*192e0*/  BSSY.RECONVERGENT B5, `(.L_x_1573) ;  /* 0x0000006000057945 */ /* 0x000fe20003800200 */
[----:B------:R-:W-:-:S07]  /*192f0*/  IADD3 R38, PT, PT, R12, R28, RZ ;  /* 0x0000001c0c267210 */ /* 0x000fce0007ffe0ff */
.L_x_1574:
[----:B------:R-:W1:Y:S02]  /*19300*/  LDS R34, [R38+-0x8] ;  /* 0xfffff80026227984 */ /* 0x000e640000000800 */
[----:B-1----:R-:W-:-:S05]  /*19310*/  FADD R35, R33, R34 ;  /* 0x0000002221237221 */ /* 0x002fca0000000000 */
[----:B------:R-:W1:Y:S02]  /*19320*/  ATOMS.CAST.SPIN P1, [R38+-0x8], R34, R35 ;  /* 0xfffff8222600758d */ /* 0x000e640001820023 */
[----:B-1----:R-:W-:Y:S05]  /*19330*/  @!P1 BRA `(.L_x_1574) ;  /* 0xfffffffc00f09947 */ /* 0x002fea000383ffff */
[----:B------:R-:W-:Y:S05]  /*19340*/  BSYNC.RECONVERGENT B5 ;  /* 0x0000000000057941 */ /* 0x000fea0003800200 */
.L_x_1573:
[----:B------:R-:W-:Y:S01]  /*19350*/  BSSY.RECONVERGENT B5, `(.L_x_1575) ;  /* 0x0000006000057945 */ /* 0x000fe20003800200 */
[----:B------:R-:W-:-:S07]  /*19360*/  IADD3 R39, PT, PT, R13, R28, RZ ;  /* 0x0000001c0d277210 */ /* 0x000fce0007ffe0ff */
.L_x_1576:
[----:B------:R-:W1:Y:S02]  /*19370*/  LDS R34, [R39] ;  /* 0x0000000027227984 */ /* 0x000e640000000800 */
[----:B-1----:R-:W-:-:S05]  /*19380*/  FADD R35, R29, R34 ;  /* 0x000000221d237221 */ /* 0x002fca0000000000 */
[----:B------:R-:W1:Y:S02]  /*19390*/  ATOMS.CAST.SPIN P1, [R39], R34, R35 ;  /* 0x000000222700758d */ /* 0x000e640001820023 */
[----:B-1----:R-:W-:Y:S05]  /*193a0*/  @!P1 BRA `(.L_x_1576) ;  /* 0xfffffffc00f09947 */ /* 0x002fea000383ffff */
[----:B------:R-:W-:Y:S05]  /*193b0*/  BSYNC.RECONVERGENT B5 ;  /* 0x0000000000057941 */ /* 0x000fea0003800200 */
.L_x_1575:
[----:B------:R-:W-:Y:S01]  /*193c0*/  BSSY.RECONVERGENT B5, `(.L_x_1577) ;  /* 0x0000005000057945 */ /* 0x000fe20003800200 */
.L_x_1578:
[----:B------:R-:W1:Y:S02]  /*193d0*/  LDS R34, [R28] ;  /* 0x000000001c227984 */ /* 0x000e640000000800 */
[----:B-1----:R-:W-:-:S05]  /*193e0*/  FADD R35, R34, 1 ;  /* 0x3f80000022237421 */ /* 0x002fca0000000000 */
[----:B------:R-:W1:Y:S02]  /*193f0*/  ATOMS.CAST.SPIN P1, [R28], R34, R35 ;  /* 0x000000221c00758d */ /* 0x000e640001820023 */
[----:B-1----:R-:W-:Y:S05]  /*19400*/  @!P1 BRA `(.L_x_1578) ;  /* 0xfffffffc00f09947 */ /* 0x002fea000383ffff */
[----:B------:R-:W-:Y:S05]  /*19410*/  BSYNC.RECONVERGENT B5 ;  /* 0x0000000000057941 */ /* 0x000fea0003800200 */
.L_x_1577:
[----:B------:R-:W-:Y:S01]  /*19420*/  BSSY.RECONVERGENT B5, `(.L_x_1579) ;  /* 0x0000005000057945 */ /* 0x000fe20003800200 */
.L_x_1580:
[----:B------:R-:W1:Y:S02]  /*19430*/  LDS R34, [R32] ;  /* 0x0000000020227984 */ /* 0x000e640000000800 */
[----:B-1----:R-:W-:-:S05]  /*19440*/  FADD R35, R25, R34 ;  /* 0x0000002219237221 */ /* 0x002fca0000000000 */
[----:B------:R-:W1:Y:S02]  /*19450*/  ATOMS.CAST.SPIN P1, [R32], R34, R35 ;  /* 0x000000222000758d */ /* 0x000e640001820023 */
[----:B-1----:R-:W-:Y:S05]  /*19460*/  @!P1 BRA `(.L_x_1580) ;  /* 0xfffffffc00f09947 */ /* 0x002fea000383ffff */
[----:B------:R-:W-:Y:S05]  /*19470*/  BSYNC.RECONVERGENT B5 ;  /* 0x0000000000057941 */ /* 0x000fea0003800200 */
.L_x_1579:
[----:B------:R-:W-:Y:S01]  /*19480*/  BSSY.RECONVERGENT B5, `(.L_x_1581) ;  /* 0x0000005000057945 */ /* 0x000fe20003800200 */
.L_x_1582:
[----:B------:R-:W1:Y:S02]  /*19490*/  LDS R34, [R36] ;  /* 0x0000000024227984 */ /* 0x000e640000000800 */
[----:B-1----:R-:W-:-:S05]  /*194a0*/  FADD R35, R31, R34 ;  /* 0x000000221f237221 */ /* 0x002fca0000000000 */
[----:B------:R-:W1:Y:S02]  /*194b0*/  ATOMS.CAST.SPIN P1, [R36], R34, R35 ;  /* 0x000000222400758d */ /* 0x000e640001820023 */
[----:B-1----:R-:W-:Y:S05]  /*194c0*/  @!P1 BRA `(.L_x_1582) ;  /* 0xfffffffc00f09947 */ /* 0x002fea000383ffff */
[----:B------:R-:W-:Y:S05]  /*194d0*/  BSYNC.RECONVERGENT B5 ;  /* 0x0000000000057941 */ /* 0x000fea0003800200 */
.L_x_1581:
[----:B------:R-:W-:Y:S01]  /*194e0*/  BSSY.RECONVERGENT B5, `(.L_x_1583) ;  /* 0x0000005000057945 */ /* 0x000fe20003800200 */
.L_x_1584:
[----:B------:R-:W1:Y:S02]  /*194f0*/  LDS R34, [R38+-0x4] ;  /* 0xfffffc0026227984 */ /* 0x000e640000000800 */
[----:B-1----:R-:W-:-:S05]  /*19500*/  FADD R35, R33, R34 ;  /* 0x0000002221237221 */ /* 0x002fca0000000000 */
[----:B------:R-:W1:Y:S02]  /*19510*/  ATOMS.CAST.SPIN P1, [R38+-0x4], R34, R35 ;  /* 0xfffffc222600758d */ /* 0x000e640001820023 */
[----:B-1----:R-:W-:Y:S05]  /*19520*/  @!P1 BRA `(.L_x_1584) ;  /* 0xfffffffc00f09947 */ /* 0x002fea000383ffff */
[----:B------:R-:W-:Y:S05]  /*19530*/  BSYNC.RECONVERGENT B5 ;  /* 0x0000000000057941 */ /* 0x000fea0003800200 */
.L_x_1583:
[----:B------:R-:W-:Y:S01]  /*19540*/  BSSY.RECONVERGENT B5, `(.L_x_1585) ;  /* 0x0000005000057945 */ /* 0x000fe20003800200 */
.L_x_1586:
[----:B------:R-:W1:Y:S02]  /*19550*/  LDS R34, [R39+0x4] ;  /* 0x0000040027227984 */ /* 0x000e640000000800 */
[----:B-1----:R-:W-:-:S05]  /*19560*/  FADD R35, R29, R34 ;  /* 0x000000221d237221 */ /* 0x002fca0000000000 */
[----:B------:R-:W1:Y:S02]  /*19570*/  ATOMS.CAST.SPIN P1, [R39+0x4], R34, R35 ;  /* 0x000004222700758d */ /* 0x000e640001820023 */
[----:B-1----:R-:W-:Y:S05]  /*19580*/  @!P1 BRA `(.L_x_1586) ;  /* 0xfffffffc00f09947 */ /* 0x002fea000383ffff */
[----:B------:R-:W-:Y:S05]  /*19590*/  BSYNC.RECONVERGENT B5 ;  /* 0x0000000000057941 */ /* 0x000fea0003800200 */
.L_x_1585:
[----:B------:R-:W-:Y:S01]  /*195a0*/  BSSY.RECONVERGENT B5, `(.L_x_1587) ;  /* 0x0000005000057945 */ /* 0x000fe20003800200 */
.L_x_1588:
[----:B------:R-:W1:Y:S02]  /*195b0*/  LDS R34, [R28+0x4] ;  /* 0x000004001c227984 */ /* 0x000e640000000800 */
[----:B-1----:R-:W-:-:S05]  /*195c0*/  FADD R35, R34, 1 ;  /* 0x3f80000022237421 */ /* 0x002fca0000000000 */
[----:B------:R-:W1:Y:S02]  /*195d0*/  ATOMS.CAST.SPIN P1, [R28+0x4], R34, R35 ;  /* 0x000004221c00758d */ /* 0x000e640001820023 */
[----:B-1----:R-:W-:Y:S05]  /*195e0*/  @!P1 BRA `(.L_x_1588) ;  /* 0xfffffffc00f09947 */ /* 0x002fea000383ffff */
[----:B------:R-:W-:Y:S05]  /*195f0*/  BSYNC.RECONVERGENT B5 ;  /* 0x0000000000057941 */ /* 0x000fea0003800200 */
.L_x_1587:
[----:B------:R-:W-:Y:S01]  /*19600*/  BSSY.RECONVERGENT B5, `(.L_x_1589) ;  /* 0x0000005000057945 */ /* 0x000fe20003800200 */
.L_x_1590:
[----:B------:R-:W1:Y:S02]  /*19610*/  LDS R34, [R32+0x4] ;  /* 0x0000040020227984 */ /* 0x000e640000000800 */
[----:B-1----:R-:W-:-:S05]  /*19620*/  FADD R35, R25, R34 ;  /* 0x0000002219237221 */ /* 0x002fca0000000000 */
[----:B------:R-:W1:Y:S02]  /*19630*/  ATOMS.CAST.SPIN P1, [R32+0x4], R34, R35 ;  /* 0x000004222000758d */ /* 0x000e640001820023 */
[----:B-1----:R-:W-:Y:S05]  /*19640*/  @!P1 BRA `(.L_x_1590) ;  /* 0xfffffffc00f09947 */ /* 0x002fea000383ffff */
[----:B------:R-:W-:Y:S05]  /*19650*/  BSYNC.RECONVERGENT B5 ;  /* 0x0000000000057941 */ /* 0x000fea0003800200 */
.L_x_1589:
[----:B------:R-:W-:Y:S01]  /*19660*/  BSSY.RECONVERGENT B5, `(.L_x_1591) ;  /* 0x0000005000057945 */ /* 0x000fe20003800200 */
.L_x_1592:
[----:B------:R-:W1:Y:S02]  /*19670*/  LDS R34, [R36+0x4] ;  /* 0x0000040024227984 */ /* 0x000e640000000800 */
[----:B-1----:R-:W-:-:S05]  /*19680*/  FADD R35, R31, R34 ;  /* 0x000000221f237221 */ /* 0x002fca0000000000 */
[----:B------:R-:W1:Y:S02]  /*19690*/  ATOMS.CAST.SPIN P1, [R36+0x4], R34, R35 ;  /* 0x000004222400758d */ /* 0x000e640001820023 */
[----:B-1----:R-:W-:Y:S05]  /*196a0*/  @!P1 BRA `(.L_x_1592) ;  /* 0xfffffffc00f09947 */ /* 0x002fea000383ffff */
[----:B------:R-:W-:Y:S05]  /*196b0*/  BSYNC.RECONVERGENT B5 ;  /* 0x0000000000057941 */ /* 0x000fea0003800200 */
.L_x_1591:
[----:B------:R-:W-:Y:S01]  /*196c0*/  BSSY.RECONVERGENT B5, `(.L_x_1593) ;  /* 0x0000005000057945 */ /* 0x000fe20003800200 */
.L_x_1594:
[----:B------:R-:W1:Y:S02]  /*196d0*/  LDS R34, [R38] ;  /* 0x0000000026227984 */ /* 0x000e640000000800 */
[----:B-1----:R-:W-:-:S05]  /*196e0*/  FADD R35, R33, R34 ;  /* 0x0000002221237221 */ /* 0x002fca0000000000 */
[----:B------:R-:W1:Y:S02]  /*196f0*/  ATOMS.CAST.SPIN P1, [R38], R34, R35 ;  /* 0x000000222600758d */ /* 0x000e640001820023 */
[----:B-1----:R-:W-:Y:S05]  /*19700*/  @!P1 BRA `(.L_x_1594) ;  /* 0xfffffffc00f09947 */ /* 0x002fea000383ffff */
[----:B------:R-:W-:Y:S05]  /*19710*/  BSYNC.RECONVERGENT B5 ;  /* 0x0000000000057941 */ /* 0x000fea0003800200 */
.L_x_1593:
[----:B------:R-:W-:Y:S01]  /*19720*/  BSSY.RECONVERGENT B5, `(.L_x_1595) ;  /* 0x0000005000057945 */ /* 0x000fe20003800200 */
.L_x_1596:
[----:B------:R-:W1:Y:S02]  /*19730*/  LDS R34, [R39+0x8] ;  /* 0x0000080027227984 */ /* 0x000e640000000800 */
[----:B-1----:R-:W-:-:S05]  /*19740*/  FADD R35, R29, R34 ;  /* 0x000000221d237221 */ /* 0x002fca0000000000 */
[----:B------:R-:W1:Y:S02]  /*19750*/  ATOMS.CAST.SPIN P1, [R39+0x8], R34, R35 ;  /* 0x000008222700758d */ /* 0x000e640001820023 */
[----:B-1----:R-:W-:Y:S05]  /*19760*/  @!P1 BRA `(.L_x_1596) ;  /* 0xfffffffc00f09947 */ /* 0x002fea000383ffff */
[----:B------:R-:W-:Y:S05]  /*19770*/  BSYNC.RECONVERGENT B5 ;  /* 0x0000000000057941 */ /* 0x000fea0003800200 */
.L_x_1595:
[----:B------:R-:W-:Y:S01]  /*19780*/  BSSY.RECONVERGENT B5, `(.L_x_1597) ;  /* 0x0000005000057945 */ /* 0x000fe20003800200 */
.L_x_1598:
[----:B------:R-:W1:Y:S02]  /*19790*/  LDS R34, [R28+0x8] ;  /* 0x000008001c227984 */ /* 0x000e640000000800 */
[----:B-1----:R-:W-:-:S05]  /*197a0*/  FADD R35, R34, 1 ;  /* 0x3f80000022237421 */ /* 0x002fca0000000000 */
[----:B------:R-:W1:Y:S02]  /*197b0*/  ATOMS.CAST.SPIN P1, [R28+0x8], R34, R35 ;  /* 0x000008221c00758d */ /* 0x000e640001820023 */
[----:B-1----:R-:W-:Y:S05]  /*197c0*/  @!P1 BRA `(.L_x_1598) ;  /* 0xfffffffc00f09947 */ /* 0x002fea000383ffff */
[----:B------:R-:W-:Y:S05]  /*197d0*/  BSYNC.RECONVERGENT B5 ;  /* 0x0000000000057941 */ /* 0x000fea0003800200 */
.L_x_1597:
[----:B------:R-:W-:Y:S01]  /*197e0*/  BSSY.RECONVERGENT B5, `(.L_x_1599) ;  /* 0x0000005000057945 */ /* 0x000fe20003800200 */
.L_x_1600:
[----:B------:R-:W1:Y:S02]  /*197f0*/  LDS R34, [R32+0x8] ;  /* 0x0000080020227984 */ /* 0x000e640000000800 */
[----:B-1----:R-:W-:-:S05]  /*19800*/  FADD R35, R25, R34 ;  /* 0x0000002219237221 */ /* 0x002fca0000000000 */
[----:B------:R-:W1:Y:S02]  /*19810*/  ATOMS.CAST.SPIN P1, [R32+0x8], R34, R35 ;  /* 0x000008222000758d */ /* 0x000e640001820023 */
[----:B-1----:R-:W-:Y:S05]  /*19820*/  @!P1 BRA `(.L_x_1600) ;  /* 0xfffffffc00f09947 */ /* 0x002fea000383ffff */
[----:B------:R-:W-:Y:S05]  /*19830*/  BSYNC.RECONVERGENT B5 ;  /* 0x0000000000057941 */ /* 0x000fea0003800200 */
.L_x_1599:
[----:B------:R-:W-:Y:S01]  /*19840*/  BSSY.RECONVERGENT B5, `(.L_x_1601) ;  /* 0x0000005000057945 */ /* 0x000fe20003800200 */
.L_x_1602:
[----:B------:R-:W1:Y:S02]  /*19850*/  LDS R34, [R36+0x8] ;  /* 0x0000080024227984 */ /* 0x000e640000000800 */
[----:B-1----:R-:W-:-:S05]  /*19860*/  FADD R35, R31, R34 ;  /* 0x000000221f237221 */ /* 0x002fca0000000000 */
[----:B------:R-:W1:Y:S02]  /*19870*/  ATOMS.CAST.SPIN P1, [R36+0x8], R34, R35 ;  /* 0x000008222400758d */ /* 0x000e640001820023 */
[----:B-1----:R-:W-:Y:S05]  /*19880*/  @!P1 BRA `(.L_x_1602) ;  /* 0xfffffffc00f09947 */ /* 0x002fea000383ffff */
[----:B------:R-:W-:Y:S05]  /*19890*/  BSYNC.RECONVERGENT B5 ;  /* 0x0000000000057941 */ /* 0x000fea0003800200 */
.L_x_1601:
[----:B------:R-:W-:Y:S01]  /*198a0*/  BSSY.RECONVERGENT B5, `(.L_x_1603) ;  /* 0x0000005000057945 */ /* 0x000fe20003800200 */
.L_x_1604:
[----:B------:R-:W1:Y:S02]  /*198b0*/  LDS R34, [R38+0x4] ;  /* 0x0000040026227984 */ /* 0x000e640000000800 */
[----:B-1----:R-:W-:-:S05]  /*198c0*/  FADD R35, R33, R34 ;  /* 0x0000002221237221 */ /* 0x002fca0000000000 */
[----:B------:R-:W1:Y:S02]  /*198d0*/  ATOMS.CAST.SPIN P1, [R38+0x4], R34, R35 ;  /* 0x000004222600758d */ /* 0x000e640001820023 */
[----:B-1----:R-:W-:Y:S05]  /*198e0*/  @!P1 BRA `(.L_x_1604) ;  /* 0xfffffffc00f09947 */ /* 0x002fea000383ffff */
[----:B------:R-:W-:Y:S05]  /*198f0*/  BSYNC.RECONVERGENT B5 ;  /* 0x0000000000057941 */ /* 0x000fea0003800200 */
.L_x_1603:
[----:B------:R-:W-:Y:S01]  /*19900*/  BSSY.RECONVERGENT B5, `(.L_x_1605) ;  /* 0x0000005000057945 */ /* 0x000fe20003800200 */
.L_x_1606:
[----:B------:R-:W1:Y:S02]  /*19910*/  LDS R34, [R39+0xc] ;  /* 0x00000c0027227984 */ /* 0x000e640000000800 */
[----:B-1----:R-:W-:-:S05]  /*19920*/  FADD R35, R29, R34 ;  /* 0x000000221d237221 */ /* 0x002fca0000000000 */
[----:B------:R-:W1:Y:S02]  /*19930*/  ATOMS.CAST.SPIN P1, [R39+0xc], R34, R35 ;  /* 0x00000c222700758d */ /* 0x000e640001820023 */
[----:B-1----:R-:W-:Y:S05]  /*19940*/  @!P1 BRA `(.L_x_1606) ;  /* 0xfffffffc00f09947 */ /* 0x002fea000383ffff */
[----:B------:R-:W-:Y:S05]  /*19950*/  BSYNC.RECONVERGENT B5 ;  /* 0x0000000000057941 */ /* 0x000fea0003800200 */
.L_x_1605:
[----:B------:R-:W-:Y:S02]  /*19960*/  IADD3 R30, PT, PT, R30, 0x4, RZ ;  /* 0x000000041e1e7810 */ /* 0x000fe40007ffe0ff */
[----:B------:R-:W-:Y:S02]  /*19970*/  IADD3 R28, PT, PT, R28, 0x10, RZ ;  /* 0x000000101c1c7810 */ /* 0x000fe40007ffe0ff */
[----:B------:R-:W-:-:S13]  /*19980*/  ISETP.NE.AND P1, PT, R30, 0x1, PT ;  /* 0x000000011e00780c */ /* 0x000fda0003f25270 */
[----:B------:R-:W-:Y:S05]  /*19990*/  @P1 BRA `(.L_x_1607) ;  /* 0xfffffff400f81947 */ /* 0x000fea000383ffff */
.L_x_1494:
[----:B------:R-:W-:Y:S05]  /*199a0*/  BSYNC B6 ;  /* 0x0000000000067941 */ /* 0x000fea0003800000 */
.L_x_1493:
[----:B------:R-:W-:Y:S05]  /*199b0*/  BRA `(.L_x_1491) ;  /* 0x0000001c006c7947 */ /* 0x000fea0003800000 */
.L_x_1492:
[----:B------:R-:W-:-:S13]  /*199c0*/  ISETP.GE.AND P1, PT, R22, R23, PT ;  /* 0x000000171600720c */ /* 0x000fda0003f26270 */
[----:B------:R-:W-:Y:S05]  /*199d0*/  @!P1 BRA `(.L_x_1491) ;  /* 0x0000001c00649947 */ /* 0x000fea0003800000 */
[----:B------:R-:W1:Y:S01]  /*199e0*/  LDCU UR4, c[0x0][0x3f8] ;  /* 0x00007f00ff0477ac */ /* 0x000e620008000800 */
[----:B------:R-:W-:Y:S01]  /*199f0*/  ISETP.NE.AND P2, PT, R14, RZ, PT ;  /* 0x000000ff0e00720c */ /* 0x000fe20003f45270 */
[----:B------:R-:W-:Y:S01]  /*19a00*/  FADD R29, -R21, R19 ;  /* 0x00000013151d7221 */ /* 0x000fe20000000100 */
[-C--:B------:R-:W-:Y:S01]  /*19a10*/  FSETP.GEU.AND P1, PT, R19, R32.reuse, PT ;  /* 0x000000201300720b */ /* 0x080fe20003f2e000 */
[----:B------:R-:W-:Y:S01]  /*19a20*/  BSSY.RECONVERGENT B5, `(.L_x_1608) ;  /* 0x00000d0000057945 */ /* 0x000fe20003800200 */
[----:B------:R-:W-:Y:S01]  /*19a30*/  MOV R28, R23 ;  /* 0x00000017001c7202 */ /* 0x000fe20000000f00 */
[----:B------:R-:W-:Y:S01]  /*19a40*/  FMUL R29, R29, R29 ;  /* 0x0000001d1d1d7220 */ /* 0x000fe20000400000 */
[----:B------:R-:W-:Y:S01]  /*19a50*/  FSETP.LT.AND P1, PT, R21, R32, !P1 ;  /* 0x000000201500720b */ /* 0x000fe20004f21000 */
[----:B-1----:R-:W-:-:S04]  /*19a60*/  IMAD R30, R18, UR4, R37 ;  /* 0x00000004121e7c24 */ /* 0x002fc8000f8e0225 */
[----:B------:R-:W-:Y:S02]  /*19a70*/  IMAD R30, R11, R30, RZ ;  /* 0x0000001e0b1e7224 */ /* 0x000fe400078e02ff */
[----:B------:R-:W-:Y:S06]  /*19a80*/  @!P2 BRA `(.L_x_1609) ;  /* 0x0000000c0024a947 */ /* 0x000fec0003800000 */
[----:B------:R-:W1:Y:S01]  /*19a90*/  S2UR UR6, SR_CgaCtaId ;  /* 0x00000000000679c3 */ /* 0x000e620000008800 */
[----:B------:R-:W-:Y:S01]  /*19aa0*/  UMOV UR4, 0x400 ;  /* 0x0000040000047882 */ /* 0x000fe20000000000 */
[----:B------:R-:W-:Y:S01]  /*19ab0*/  IADD3 R36, PT, PT, R30, R23, RZ ;  /* 0x000000171e247210 */ /* 0x000fe20007ffe0ff */
[----:B------:R-:W-:Y:S01]  /*19ac0*/  BSSY.RECONVERGENT B6, `(.L_x_1610) ;  /* 0x0000007000067945 */ /* 0x000fe20003800200 */
[----:B-1----:R-:W-:-:S06]  /*19ad0*/  ULEA UR4, UR6, UR4, 0x18 ;  /* 0x0000000406047291 */ /* 0x002fcc000f8ec0ff */
[----:B------:R-:W-:-:S07]  /*19ae0*/  LEA R38, R36, UR4, 0x2 ;  /* 0x0000000424267c11 */ /* 0x000fce000f8e10ff */
.L_x_1611:
[----:B------:R-:W1:Y:S02]  /*19af0*/  LDS R32, [R38+-0x4] ;  /* 0xfffffc0026207984 */ /* 0x000e640000000800 */
[----:B-1----:R-:W-:-:S05]  /*19b00*/  FADD R33, R32, 1 ;  /* 0x3f80000020217421 */ /* 0x002fca0000000000 */
[----:B------:R-:W1:Y:S02]  /*19b10*/  ATOMS.CAST.SPIN P2, [R38+-0x4], R32, R33 ;  /* 0xfffffc202600758d */ /* 0x000e640001840021 */
[----:B-1----:R-:W-:Y:S05]  /*19b20*/  @!P2 BRA `(.L_x_1611) ;  /* 0xfffffffc00f0a947 */ /* 0x002fea000383ffff */
[----:B------:R-:W-:Y:S05]  /*19b30*/  BSYNC.RECONVERGENT B6 ;  /* 0x0000000000067941 */ /* 0x000fea0003800200 */
.L_x_1610:
[----:B------:R-:W-:Y:S01]  /*19b40*/  BSSY.RECONVERGENT B6, `(.L_x_1612) ;  /* 0x0000006000067945 */ /* 0x000fe20003800200 */
[----:B------:R-:W-:-:S07]  /*19b50*/  LEA R36, R36, UR7, 0x2 ;  /* 0x0000000724247c11 */ /* 0x000fce000f8e10ff */
.L_x_1613:
[----:B------:R-:W1:Y:S02]  /*19b60*/  LDS R32, [R36+-0x4] ;  /* 0xfffffc0024207984 */ /* 0x000e640000000800 */
[----:B-1----:R-:W-:-:S05]  /*19b70*/  FADD R33, R25, R32 ;  /* 0x0000002019217221 */ /* 0x002fca0000000000 */
[----:B------:R-:W1:Y:S02]  /*19b80*/  ATOMS.CAST.SPIN P2, [R36+-0x4], R32, R33 ;  /* 0xfffffc202400758d */ /* 0x000e640001840021 */
[----:B-1----:R-:W-:Y:S05]  /*19b90*/  @!P2 BRA `(.L_x_1613) ;  /* 0xfffffffc00f0a947 */ /* 0x002fea000383ffff */
[----:B------:R-:W-:Y:S05]  /*19ba0*/  BSYNC.RECONVERGENT B6 ;  /* 0x0000000000067941 */ /* 0x000fea0003800200 */
.L_x_1612:
[----:B------:R-:W1:Y:S01]  /*19bb0*/  LDC R39, c[0x0][0x3b8] ;  /* 0x0000ee00ff277b82 */ /* 0x000e620000000800 */
[----:B------:R-:W-:Y:S01]  /*19bc0*/  BSSY.RECONVERGENT B6, `(.L_x_1614) ;  /* 0x0000006000067945 */ /* 0x000fe20003800200 */
[----:B-1----:R-:W-:-:S07]  /*19bd0*/  IMAD R31, R39, 0xc, R36 ;  /* 0x0000000c271f7824 */ /* 0x002fce00078e0224 */
.L_x_1615:
[----:B------:R-:W1:Y:S02]  /*19be0*/  LDS R32, [R31+-0x4] ;  /* 0xfffffc001f207984 */ /* 0x000e640000000800 */
[----:B-1----:R-:W-:-:S05]  /*19bf0*/  FADD R33, R21, R32 ;  /* 0x0000002015217221 */ /* 0x002fca0000000000 */
[----:B------:R-:W1:Y:S02]  /*19c00*/  ATOMS.CAST.SPIN P2, [R31+-0x4], R32, R33 ;  /* 0xfffffc201f00758d */ /* 0x000e640001840021 */
[----:B-1----:R-:W-:Y:S05]  /*19c10*/  @!P2 BRA `(.L_x_1615) ;  /* 0xfffffffc00f0a947 */ /* 0x002fea000383ffff */
[----:B------:R-:W-:Y:S05]  /*19c20*/  BSYNC.RECONVERGENT B6 ;  /* 0x0000000000067941 */ /* 0x000fea0003800200 */
.L_x_1614:
[----:B------:R-:W-:Y:S01]  /*19c30*/  BSSY.RECONVERGENT B6, `(.L_x_1616) ;  /* 0x0000006000067945 */ /* 0x000fe20003800200 */
[----:B------:R-:W-:-:S07]  /*19c40*/  LEA R32, R39, R36, 0x3 ;  /* 0x0000002427207211 */ /* 0x000fce00078e18ff */
.L_x_1617:
[----:B------:R-:W1:Y:S02]  /*19c50*/  LDS R34, [R32+-0x4] ;  /* 0xfffffc0020227984 */ /* 0x000e640000000800 */
[----:B-1----:R-:W-:-:S05]  /*19c60*/  FADD R35, R19, R34 ;  /* 0x0000002213237221 */ /* 0x002fca0000000000 */
[----:B------:R-:W1:Y:S02]  /*19c70*/  ATOMS.CAST.SPIN P2, [R32+-0x4], R34, R35 ;  /* 0xfffffc222000758d */ /* 0x000e640001840023 */
[----:B-1----:R-:W-:Y:S05]  /*19c80*/  @!P2 BRA `(.L_x_1617) ;  /* 0xfffffffc00f0a947 */ /* 0x002fea000383ffff */
[----:B------:R-:W-:Y:S05]  /*19c90*/  BSYNC.RECONVERGENT B6 ;  /* 0x0000000000067941 */ /* 0x000fea0003800200 */
.L_x_1616:
[----:B------:R-:W-:Y:S01]  /*19ca0*/  BSSY.RECONVERGENT B6, `(.L_x_1618) ;  /* 0x0000006000067945 */ /* 0x000fe20003800200 */
[----:B------:R-:W-:-:S07]  /*19cb0*/  LEA R33, R39, R38, 0x3 ;  /* 0x0000002627217211 */ /* 0x000fce00078e18ff */
.L_x_1619:
[----:B------:R-:W1:Y:S02]  /*19cc0*/  LDS R34, [R33+-0x4] ;  /* 0xfffffc0021227984 */ /* 0x000e640000000800 */
[----:B-1----:R-:W-:-:S05]  /*19cd0*/  FADD R35, R29, R34 ;  /* 0x000000221d237221 */ /* 0x002fca0000000000 */
[----:B------:R-:W1:Y:S02]  /*19ce0*/  ATOMS.CAST.SPIN P2, [R33+-0x4], R34, R35 ;  /* 0xfffffc222100758d */ /* 0x000e640001840023 */
[----:B-1----:R-:W-:Y:S05]  /*19cf0*/  @!P2 BRA `(.L_x_1619) ;  /* 0xfffffffc00f0a947 */ /* 0x002fea000383ffff */
[----:B------:R-:W-:Y:S05]  /*19d00*/  BSYNC.RECONVERGENT B6 ;  /* 0x0000000000067941 */ /* 0x000fea0003800200 */
.L_x_1618:
[----:B------:R-:W-:Y:S04]  /*19d10*/  BSSY.RECONVERGENT B6, `(.L_x_1620) ;  /* 0x000001e000067945 */ /* 0x000fe80003800200 */
[----:B------:R-:W-:Y:S05]  /*19d20*/  @!P1 BRA `(.L_x_1621) ;  /* 0x0000000000709947 */ /* 0x000fea0003800000 */
[----:B------:R-:W-:Y:S01]  /*19d30*/  BSSY.RECONVERGENT B7, `(.L_x_1622) ;  /* 0x0000005000077945 */ /* 0x000fe20003800200 */
.L_x_1623:
[----:B------:R-:W1:Y:S02]  /*19d40*/  LDS R34, [R38+-0x4] ;  /* 0xfffffc0026227984 */ /* 0x000e640000000800 */
[----:B-1----:R-:W-:-:S05]  /*19d50*/  FADD R35, R34, 1 ;  /* 0x3f80000022237421 */ /* 0x002fca0000000000 */
[----:B------:R-:W1:Y:S02]  /*19d60*/  ATOMS.CAST.SPIN P2, [R38+-0x4], R34, R35 ;  /* 0xfffffc222600758d */ /* 0x000e640001840023 */
[----:B-1----:R-:W-:Y:S05]  /*19d70*/  @!P2 BRA `(.L_x_1623) ;  /* 0xfffffffc00f0a947 */ /* 0x002fea000383ffff */
[----:B------:R-:W-:Y:S05]  /*19d80*/  BSYNC.RECONVERGENT B7 ;  /* 0x0000000000077941 */ /* 0x000fea0003800200 */
.L_x_1622:
[----:B------:R-:W-:Y:S01]  /*19d90*/  BSSY.RECONVERGENT B7, `(.L_x_1624) ;  /* 0x0000005000077945 */ /* 0x000fe20003800200 */
.L_x_1625:
[----:B------:R-:W1:Y:S02]  /*19da0*/  LDS R34, [R36+-0x4] ;  /* 0xfffffc0024227984 */ /* 0x000e640000000800 */
[----:B-1----:R-:W-:-:S05]  /*19db0*/  FADD R35, R25, R34 ;  /* 0x0000002219237221 */ /* 0x002fca0000000000 */
[----:B------:R-:W1:Y:S02]  /*19dc0*/  ATOMS.CAST.SPIN P2, [R36+-0x4], R34, R35 ;  /* 0xfffffc222400758d */ /* 0x000e640001840023 */
[----:B-1----:R-:W-:Y:S05]  /*19dd0*/  @!P2 BRA `(.L_x_1625) ;  /* 0xfffffffc00f0a947 */ /* 0x002fea000383ffff */
[----:B------:R-:W-:Y:S05]  /*19de0*/  BSYNC.RECONVERGENT B7 ;  /* 0x0000000000077941 */ /* 0x000fea0003800200 */
.L_x_1624:
[----:B------:R-:W-:Y:S01]  /*19df0*/  BSSY.RECONVERGENT B7, `(.L_x_1626) ;  /* 0x0000005000077945 */ /* 0x000fe20003800200 */
.L_x_1627:
[----:B------:R-:W1:Y:S02]  /*19e00*/  LDS R34, [R31+-0x4] ;  /* 0xfffffc001f227984 */ /* 0x000e640000000800 */
[----:B-1----:R-:W-:-:S05]  /*19e10*/  FADD R35, R21, R34 ;  /* 0x0000002215237221 */ /* 0x002fca0000000000 */
[----:B------:R-:W1:Y:S02]  /*19e20*/  ATOMS.CAST.SPIN P2, [R31+-0x4], R34, R35 ;  /* 0xfffffc221f00758d */ /* 0x000e640001840023 */
[----:B-1----:R-:W-:Y:S05]  /*19e30*/  @!P2 BRA `(.L_x_1627) ;  /* 0xfffffffc00f0a947 */ /* 0x002fea000383ffff */
[----:B------:R-:W-:Y:S05]  /*19e40*/  BSYNC.RECONVERGENT B7 ;  /* 0x0000000000077941 */ /* 0x000fea0003800200 */
.L_x_1626:
[----:B------:R-:W-:Y:S01]  /*19e50*/  BSSY.RECONVERGENT B7, `(.L_x_1628) ;  /* 0x0000005000077945 */ /* 0x000fe20003800200 */
.L_x_1629:
[----:B------:R-:W1:Y:S02]  /*19e60*/  LDS R34, [R32+-0x4] ;  /* 0xfffffc0020227984 */ /* 0x000e640000000800 */
[----:B-1----:R-:W-:-:S05]  /*19e70*/  FADD R35, R19, R34 ;  /* 0x0000002213237221 */ /* 0x002fca0000000000 */
[----:B------:R-:W1:Y:S02]  /*19e80*/  ATOMS.CAST.SPIN P2, [R32+-0x4], R34, R35 ;  /* 0xfffffc222000758d */ /* 0x000e640001840023 */
[----:B-1----:R-:W-:Y:S05]  /*19e90*/  @!P2 BRA `(.L_x_1629) ;  /* 0xfffffffc00f0a947 */ /* 0x002fea000383ffff */
[----:B------:R-:W-:Y:S05]  /*19ea0*/  BSYNC.RECONVERGENT B7 ;  /* 0x0000000000077941 */ /* 0x000fea0003800200 */
.L_x_1628:
[----:B------:R-:W1:Y:S02]  /*19eb0*/  LDS R34, [R33+-0x4] ;  /* 0xfffffc0021227984 */ /* 0x000e640000000800 */
[----:B-1----:R-:W-:-:S05]  /*19ec0*/  FADD R35, R29, R34 ;  /* 0x000000221d237221 */ /* 0x002fca0000000000 */
[----:B------:R-:W1:Y:S02]  /*19ed0*/  ATOMS.CAST.SPIN P2, [R33+-0x4], R34, R35 ;  /* 0xfffffc222100758d */ /* 0x000e640001840023 */
[----:B-1----:R-:W-:Y:S05]  /*19ee0*/  @!P2 BRA `(.L_x_1628) ;  /* 0xfffffffc00f0a947 */ /* 0x002fea000383ffff */
.L_x_1621:
[----:B------:R-:W-:Y:S05]  /*19ef0*/  BSYNC.RECONVERGENT B6 ;  /* 0x0000000000067941 */ /* 0x000fea0003800200 */
.L_x_1620:
[----:B------:R-:W-:Y:S02]  /*19f00*/  ISETP.NE.AND P2, PT, R14, 0x1, PT ;  /* 0x000000010e00780c */ /* 0x000fe40003f45270 */
[----:B------:R-:W-:-:S11]  /*19f10*/  MOV R28, R2 ;  /* 0x00000002001c7202 */ /* 0x000fd60000000f00 */
[----:B------:R-:W-:Y:S05]  /*19f20*/  @!P2 BRA `(.L_x_1609) ;  /* 0x0000000400fca947 */ /* 0x000fea0003800000 */
[----:B------:R-:W-:Y:S01]  /*19f30*/  BSSY.RECONVERGENT B6, `(.L_x_1630) ;  /* 0x0000005000067945 */ /* 0x000fe20003800200 */
.L_x_1631:
[----:B------:R-:W1:Y:S02]  /*19f40*/  LDS R34, [R38] ;  /* 0x0000000026227984 */ /* 0x000e640000000800 */
[----:B-1----:R-:W-:-:S05]  /*19f50*/  FADD R35, R34, 1 ;  /* 0x3f80000022237421 */ /* 0x002fca0000000000 */
[----:B------:R-:W1:Y:S02]  /*19f60*/  ATOMS.CAST.SPIN P2, [R38], R34, R35 ;  /* 0x000000222600758d */ /* 0x000e640001840023 */
[----:B-1----:R-:W-:Y:S05]  /*19f70*/  @!P2 BRA `(.L_x_1631) ;  /* 0xfffffffc00f0a947 */ /* 0x002fea000383ffff */
[----:B------:R-:W-:Y:S05]  /*19f80*/  BSYNC.RECONVERGENT B6 ;  /* 0x0000000000067941 */ /* 0x000fea0003800200 */
.L_x_1630:
[----:B------:R-:W-:Y:S01]  /*19f90*/  BSSY.RECONVERGENT B6, `(.L_x_1632) ;  /* 0x0000005000067945 */ /* 0x000fe20003800200 */
.L_x_1633:
[----:B------:R-:W1:Y:S02]  /*19fa0*/  LDS R34, [R36] ;  /* 0x0000000024227984 */ /* 0x000e640000000800 */
[----:B-1----:R-:W-:-:S05]  /*19fb0*/  FADD R35, R25, R34 ;  /* 0x0000002219237221 */ /* 0x002fca0000000000 */
[----:B------:R-:W1:Y:S02]  /*19fc0*/  ATOMS.CAST.SPIN P2, [R36], R34, R35 ;  /* 0x000000222400758d */ /* 0x000e640001840023 */
[----:B-1----:R-:W-:Y:S05]  /*19fd0*/  @!P2 BRA `(.L_x_1633) ;  /* 0xfffffffc00f0a947 */ /* 0x002fea000383ffff */
[----:B------:R-:W-:Y:S05]  /*19fe0*/  BSYNC.RECONVERGENT B6 ;  /* 0x0000000000067941 */ /* 0x000fea0003800200 */
.L_x_1632:
[----:B------:R-:W-:Y:S01]  /*19ff0*/  BSSY.RECONVERGENT B6, `(.L_x_1634) ;  /* 0x0000005000067945 */ /* 0x000fe20003800200 */
.L_x_1635:
[----:B------:R-:W1:Y:S02]  /*1a000*/  LDS R34, [R31] ;  /* 0x000000001f227984 */ /* 0x000e640000000800 */
[----:B-1----:R-:W-:-:S05]  /*1a010*/  FADD R35, R21, R34 ;  /* 0x0000002215237221 */ /* 0x002fca0000000000 */
[----:B------:R-:W1:Y:S02]  /*1a020*/  ATOMS.CAST.SPIN P2, [R31], R34, R35 ;  /* 0x000000221f00758d */ /* 0x000e640001840023 */
[----:B-1----:R-:W-:Y:S05]  /*1a030*/  @!P2 BRA `(.L_x_1635) ;  /* 0xfffffffc00f0a947 */ /* 0x002fea000383ffff */
[----:B------:R-:W-:Y:S05]  /*1a040*/  BSYNC.RECONVERGENT B6 ;  /* 0x0000000000067941 */ /* 0x000fea0003800200 */
.L_x_1634:
[----:B------:R-:W-:Y:S01]  /*1a050*/  BSSY.RECONVERGENT B6, `(.L_x_1636) ;  /* 0x0000005000067945 */ /* 0x000fe20003800200 */
.L_x_1637:
[----:B------:R-:W1:Y:S02]  /*1a060*/  LDS R34, [R32] ;  /* 0x0000000020227984 */ /* 0x000e640000000800 */
[----:B-1----:R-:W-:-:S05]  /*1a070*/  FADD R35, R19, R34 ;  /* 0x0000002213237221 */ /* 0x002fca0000000000 */
[----:B------:R-:W1:Y:S02]  /*1a080*/  ATOMS.CAST.SPIN P2, [R32], R34, R35 ;  /* 0x000000222000758d */ /* 0x000e640001840023 */
[----:B-1----:R-:W-:Y:S05]  /*1a090*/  @!P2 BRA `(.L_x_1637) ;  /* 0xfffffffc00f0a947 */ /* 0x002fea000383ffff */
[----:B------:R-:W-:Y:S05]  /*1a0a0*/  BSYNC.RECONVERGENT B6 ;  /* 0x0000000000067941 */ /* 0x000fea0003800200 */
.L_x_1636:
[----:B------:R-:W-:Y:S01]  /*1a0b0*/  BSSY.RECONVERGENT B6, `(.L_x_1638) ;  /* 0x0000005000067945 */ /* 0x000fe20003800200 */
.L_x_1639:
[----:B------:R-:W1:Y:S02]  /*1a0c0*/  LDS R34, [R33] ;  /* 0x0000000021227984 */ /* 0x000e640000000800 */
[----:B-1----:R-:W-:-:S05]  /*1a0d0*/  FADD R35, R29, R34 ;  /* 0x000000221d237221 */ /* 0x002fca0000000000 */
[----:B------:R-:W1:Y:S02]  /*1a0e0*/  ATOMS.CAST.SPIN P2, [R33], R34, R35 ;  /* 0x000000222100758d */ /* 0x000e640001840023 */
[----:B-1----:R-:W-:Y:S05]  /*1a0f0*/  @!P2 BRA `(.L_x_1639) ;  /* 0xfffffffc00f0a947 */ /* 0x002fea000383ffff */
[----:B------:R-:W-:Y:S05]  /*1a100*/  BSYNC.RECONVERGENT B6 ;  /* 0x0000000000067941 */ /* 0x000fea0003800200 */
.L_x_1638:
[----:B------:R-:W-:Y:S04]  /*1a110*/  BSSY.RECONVERGENT B6, `(.L_x_1640) ;  /* 0x000001e000067945 */ /* 0x000fe80003800200 */
[----:B------:R-:W-:Y:S05]  /*1a120*/  @!P1 BRA `(.L_x_1641) ;  /* 0x0000000000709947 */ /* 0x000fea0003800000 */
[----:B------:R-:W-:Y:S01]  /*1a130*/  BSSY.RECONVERGENT B7, `(.L_x_1642) ;  /* 0x0000005000077945 */ /* 0x000fe20003800200 */
.L_x_1643:
[----:B------:R-:W1:Y:S02]  /*1a140*/  LDS R34, [R38] ;  /* 0x0000000026227984 */ /* 0x000e640000000800 */
[----:B-1----:R-:W-:-:S05]  /*1a150*/  FADD R35, R34, 1 ;  /* 0x3f80000022237421 */ /* 0x002fca0000000000 */
[----:B------:R-:W1:Y:S02]  /*1a160*/  ATOMS.CAST.SPIN P2, [R38], R34, R35 ;  /* 0x000000222600758d */ /* 0x000e640001840023 */
[----:B-1----:R-:W-:Y:S05]  /*1a170*/  @!P2 BRA `(.L_x_1643) ;  /* 0xfffffffc00f0a947 */ /* 0x002fea000383ffff */
[----:B------:R-:W-:Y:S05]  /*1a180*/  BSYNC.RECONVERGENT B7 ;  /* 0x0000000000077941 */ /* 0x000fea0003800200 */
.L_x_1642:
[----:B------:R-:W-:Y:S01]  /*1a190*/  BSSY.RECONVERGENT B7, `(.L_x_1644) ;  /* 0x0000005000077945 */ /* 0x000fe20003800200 */
.L_x_1645:
[----:B------:R-:W1:Y:S02]  /*1a1a0*/  LDS R34, [R36] ;  /* 0x0000000024227984 */ /* 0x000e640000000800 */
[----:B-1----:R-:W-:-:S05]  /*1a1b0*/  FADD R35, R25, R34 ;  /* 0x0000002219237221 */ /* 0x002fca0000000000 */
[----:B------:R-:W1:Y:S02]  /*1a1c0*/  ATOMS.CAST.SPIN P2, [R36], R34, R35 ;  /* 0x000000222400758d */ /* 0x000e640001840023 */
[----:B-1----:R-:W-:Y:S05]  /*1a1d0*/  @!P2 BRA `(.L_x_1645) ;  /* 0xfffffffc00f0a947 */ /* 0x002fea000383ffff */
[----:B------:R-:W-:Y:S05]  /*1a1e0*/  BSYNC.RECONVERGENT B7 ;  /* 0x0000000000077941 */ /* 0x000fea0003800200 */
.L_x_1644:
[----:B------:R-:W-:Y:S01]  /*1a1f0*/  BSSY.RECONVERGENT B7, `(.L_x_1646) ;  /* 0x0000005000077945 */ /* 0x000fe20003800200 */
.L_x_1647:
[----:B------:R-:W1:Y:S02]  /*1a200*/  LDS R34, [R31] ;  /* 0x000000001f227984 */ /* 0x000e640000000800 */
[----:B-1----:R-:W-:-:S05]  /*1a210*/  FADD R35, R21, R34 ;  /* 0x0000002215237221 */ /* 0x002fca0000000000 */
[----:B------:R-:W1:Y:S02]  /*1a220*/  ATOMS.CAST.SPIN P2, [R31], R34, R35 ;  /* 0x000000221f00758d */ /* 0x000e640001840023 */
[----:B-1----:R-:W-:Y:S05]  /*1a230*/  @!P2 BRA `(.L_x_1647) ;  /* 0xfffffffc00f0a947 */ /* 0x002fea000383ffff */
[----:B------:R-:W-:Y:S05]  /*1a240*/  BSYNC.RECONVERGENT B7 ;  /* 0x0000000000077941 */ /* 0x000fea0003800200 */
.L_x_1646:
[----:B------:R-:W-:Y:S01]  /*1a250*/  BSSY.RECONVERGENT B7, `(.L_x_1648) ;  /* 0x0000005000077945 */ /* 0x000fe20003800200 */
.L_x_1649:
[----:B------:R-:W1:Y:S02]  /*1a260*/  LDS R34, [R32] ;  /* 0x0000000020227984 */ /* 0x000e640000000800 */
[----:B-1----:R-:W-:-:S05]  /*1a270*/  FADD R35, R19, R34 ;  /* 0x0000002213237221 */ /* 0x002fca0000000000 */
[----:B------:R-:W1:Y:S02]  /*1a280*/  ATOMS.CAST.SPIN P2, [R32], R34, R35 ;  /* 0x000000222000758d */ /* 0x000e640001840023 */
[----:B-1----:R-:W-:Y:S05]  /*1a290*/  @!P2 BRA `(.L_x_1649) ;  /* 0xfffffffc00f0a947 */ /* 0x002fea000383ffff */
[----:B------:R-:W-:Y:S05]  /*1a2a0*/  BSYNC.RECONVERGENT B7 ;  /* 0x0000000000077941 */ /* 0x000fea0003800200 */
.L_x_1648:
[----:B------:R-:W1:Y:S02]  /*1a2b0*/  LDS R34, [R33] ;  /* 0x0000000021227984 */ /* 0x000e640000000800 */
[----:B-1----:R-:W-:-:S05]  /*1a2c0*/  FADD R35, R29, R34 ;  /* 0x000000221d237221 */ /* 0x002fca0000000000 */
[----:B------:R-:W1:Y:S02]  /*1a2d0*/  ATOMS.CAST.SPIN P2, [R33], R34, R35 ;  /* 0x000000222100758d */ /* 0x000e640001840023 */
[----:B-1----:R-:W-:Y:S05]  /*1a2e0*/  @!P2 BRA `(.L_x_1648) ;  /* 0xfffffffc00f0a947 */ /* 0x002fea000383ffff */
.L_x_1641:
[----:B------:R-:W-:Y:S05]  /*1a2f0*/  BSYNC.RECONVERGENT B6 ;  /* 0x0000000000067941 */ /* 0x000fea0003800200 */
.L_x_1640:
[----:B------:R-:W-:Y:S02]  /*1a300*/  ISETP.NE.AND P2, PT, R14, 0x2, PT ;  /* 0x000000020e00780c */ /* 0x000fe40003f45270 */
[----:B------:R-:W-:-:S11]  /*1a310*/  MOV R28, R9 ;  /* 0x00000009001c7202 */ /* 0x000fd60000000f00 */
[----:B------:R-:W-:Y:S05]  /*1a320*/  @!P2 BRA `(.L_x_1609) ;  /* 0x0000000000fca947 */ /* 0x000fea0003800000 */
[----:B------:R-:W-:Y:S01]  /*1a330*/  BSSY.RECONVERGENT B6, `(.L_x_1650) ;  /* 0x0000005000067945 */ /* 0x000fe20003800200 */
.L_x_1651:
[----:B------:R-:W1:Y:S02]  /*1a340*/  LDS R34, [R38+0x4] ;  /* 0x0000040026227984 */ /* 0x000e640000000800 */
[----:B-1----:R-:W-:-:S05]  /*1a350*/  FADD R35, R34, 1 ;  /* 0x3f80000022237421 */ /* 0x002fca0000000000 */
[----:B------:R-:W1:Y:S02]  /*1a360*/  ATOMS.CAST.SPIN P2, [R38+0x4], R34, R35 ;  /* 0x000004222600758d */ /* 0x000e640001840023 */
[----:B-1----:R-:W-:Y:S05]  /*1a370*/  @!P2 BRA `(.L_x_1651) ;  /* 0xfffffffc00f0a947 */ /* 0x002fea000383ffff */
[----:B------:R-:W-:Y:S05]  /*1a380*/  BSYNC.RECONVERGENT B6 ;  /* 0x0000000000067941 */ /* 0x000fea0003800200 */
.L_x_1650:
[----:B------:R-:W-:Y:S01]  /*1a390*/  BSSY.RECONVERGENT B6, `(.L_x_1652) ;  /* 0x0000005000067945 */ /* 0x000fe20003800200 */
.L_x_1653:
[----:B------:R-:W1:Y:S02]  /*1a3a0*/  LDS R34, [R36+0x4] ;  /* 0x0000040024227984 */ /* 0x000e640000000800 */
[----:B-1----:R-:W-:-:S05]  /*1a3b0*/  FADD R35, R25, R34 ;  /* 0x0000002219237221 */ /* 0x002fca0000000000 */
[----:B------:R-:W1:Y:S02]  /*1a3c0*/  ATOMS.CAST.SPIN P2, [R36+0x4], R34, R35 ;  /* 0x000004222400758d */ /* 0x000e640001840023 */
[----:B-1----:R-:W-:Y:S05]  /*1a3d0*/  @!P2 BRA `(.L_x_1653) ;  /* 0xfffffffc00f0a947 */ /* 0x002fea000383ffff */
[----:B------:R-:W-:Y:S05]  /*1a3e0*/  BSYNC.RECONVERGENT B6 ;  /* 0x0000000000067941 */ /* 0x000fea0003800200 */
.L_x_1652:
[----:B------:R-:W-:Y:S01]  /*1a3f0*/  BSSY.RECONVERGENT B6, `(.L_x_1654) ;  /* 0x0000005000067945 */ /* 0x000fe20003800200 */
.L_x_1655:
[----:B------:R-:W1:Y:S02]  /*1a400*/  LDS R34, [R31+0x4] ;  /* 0x000004001f227984 */ /* 0x000e640000000800 */
[----:B-1----:R-:W-:-:S05]  /*1a410*/  FADD R35, R21, R34 ;  /* 0x0000002215237221 */ /* 0x002fca0000000000 */
[----:B------:R-:W1:Y:S02]  /*1a420*/  ATOMS.CAST.SPIN P2, [R31+0x4], R34, R35 ;  /* 0x000004221f00758d */ /* 0x000e640001840023 */
[----:B-1----:R-:W-:Y:S05]  /*1a430*/  @!P2 BRA `(.L_x_1655) ;  /* 0xfffffffc00f0a947 */ /* 0x002fea000383ffff */
[----:B------:R-:W-:Y:S05]  /*1a440*/  BSYNC.RECONVERGENT B6 ;  /* 0x0000000000067941 */ /* 0x000fea0003800200 */
.L_x_1654:
[----:B------:R-:W-:Y:S01]  /*1a450*/  BSSY.RECONVERGENT B6, `(.L_x_1656) ;  /* 0x0000005000067945 */ /* 0x000fe20003800200 */
.L_x_1657:
[----:B------:R-:W1:Y:S02]  /*1a460*/  LDS R34, [R32+0x4] ;  /* 0x0000040020227984 */ /* 0x000e640000000800 */
[----:B-1----:R-:W-:-:S05]  /*1a470*/  FADD R35, R19, R34 ;  /* 0x0000002213237221 */ /* 0x002fca0000000000 */
[----:B------:R-:W1:Y:S02]  /*1a480*/  ATOMS.CAST.SPIN P2, [R32+0x4], R34, R35 ;  /* 0x000004222000758d */ /* 0x000e640001840023 */
[----:B-1----:R-:W-:Y:S05]  /*1a490*/  @!P2 BRA `(.L_x_1657) ;  /* 0xfffffffc00f0a947 */ /* 0x002fea000383ffff */
[----:B------:R-:W-:Y:S05]  /*1a4a0*/  BSYNC.RECONVERGENT B6 ;  /* 0x0000000000067941 */ /* 0x000fea0003800200 */
.L_x_1656:
[----:B------:R-:W-:Y:S01]  /*1a4b0*/  BSSY.RECONVERGENT B6, `(.L_x_1658) ;  /* 0x0000005000067945 */ /* 0x000fe20003800200 */
.L_x_1659:
[----:B------:R-:W1:Y:S02]  /*1a4c0*/  LDS R34, [R33+0x4] ;  /* 0x0000040021227984 */ /* 0x000e640000000800 */
[----:B-1----:R-:W-:-:S05]  /*1a4d0*/  FADD R35, R29, R34 ;  /* 0x000000221d237221 */ /* 0x002fca0000000000 */
[----:B------:R-:W1:Y:S02]  /*1a4e0*/  ATOMS.CAST.SPIN P2, [R33+0x4], R34, R35 ;  /* 0x000004222100758d */ /* 0x000e640001840023 */
[----:B-1----:R-:W-:Y:S05]  /*1a4f0*/  @!P2 BRA `(.L_x_1659) ;  /* 0xfffffffc00f0a947 */ /* 0x002fea000383ffff */
[----:B------:R-:W-:Y:S05]  /*1a500*/  BSYNC.RECONVERGENT B6 ;  /* 0x0000000000067941 */ /* 0x000fea0003800200 */
.L_x_1658:
[----:B------:R-:W-:Y:S01]  /*1a510*/  MOV R28, R10 ;  /* 0x0000000a001c7202 */ /* 0x000fe20000000f00 */
[----:B------:R-:W-:Y:S06]  /*1a520*/  @!P1 BRA `(.L_x_1609) ;  /* 0x00000000007c9947 */ /* 0x000fec0003800000 */
[----:B------:R-:W-:Y:S01]  /*1a530*/  BSSY.RECONVERGENT B6, `(.L_x_1660) ;  /* 0x0000005000067945 */ /* 0x000fe20003800200 */
.L_x_1661:
[----:B------:R-:W1:Y:S02]  /*1a540*/  LDS R34, [R38+0x4] ;  /* 0x0000040026227984 */ /* 0x000e640000000800 */
[----:B-1----:R-:W-:-:S05]  /*1a550*/  FADD R35, R34, 1 ;  /* 0x3f80000022237421 */ /* 0x002fca0000000000 */
[----:B------:R-:W1:Y:S02]  /*1a560*/  ATOMS.CAST.SPIN P2, [R38+0x4], R34, R35 ;  /* 0x000004222600758d */ /* 0x000e640001840023 */
[----:B-1----:R-:W-:Y:S05]  /*1a570*/  @!P2 BRA `(.L_x_1661) ;  /* 0xfffffffc00f0a947 */ /* 0x002fea000383ffff */
[----:B------:R-:W-:Y:S05]  /*1a580*/  BSYNC.RECONVERGENT B6 ;  /* 0x0000000000067941 */ /* 0x000fea0003800200 */
.L_x_1660:
[----:B------:R-:W-:Y:S01]  /*1a590*/  BSSY.RECONVERGENT B6, `(.L_x_1662) ;  /* 0x0000005000067945 */ /* 0x000fe20003800200 */
.L_x_1663:
[----:B------:R-:W1:Y:S02]  /*1a5a0*/  LDS R34, [R36+0x4] ;  /* 0x0000040024227984 */ /* 0x000e640000000800 */
[----:B-1----:R-:W-:-:S05]  /*1a5b0*/  FADD R35, R25, R34 ;  /* 0x0000002219237221 */ /* 0x002fca0000000000 */
[----:B------:R-:W1:Y:S02]  /*1a5c0*/  ATOMS.CAST.SPIN P2, [R36+0x4], R34, R35 ;  /* 0x000004222400758d */ /* 0x000e640001840023 */
[----:B-1----:R-:W-:Y:S05]  /*1a5d0*/  @!P2 BRA `(.L_x_1663) ;  /* 0xfffffffc00f0a947 */ /* 0x002fea000383ffff */
[----:B------:R-:W-:Y:S05]  /*1a5e0*/  BSYNC.RECONVERGENT B6 ;  /* 0x0000000000067941 */ /* 0x000fea0003800200 */
.L_x_1662:
[----:B------:R-:W-:Y:S01]  /*1a5f0*/  BSSY.RECONVERGENT B6, `(.L_x_1664) ;  /* 0x0000005000067945 */ /* 0x000fe20003800200 */
.L_x_1665:
[----:B------:R-:W1:Y:S02]  /*1a600*/  LDS R34, [R31+0x4] ;  /* 0x000004001f227984 */ /* 0x000e640000000800 */
[----:B-1----:R-:W-:-:S05]  /*1a610*/  FADD R35, R21, R34 ;  /* 0x0000002215237221 */ /* 0x002fca0000000000 */
[----:B------:R-:W1:Y:S02]  /*1a620*/  ATOMS.CAST.SPIN P2, [R31+0x4], R34, R35 ;  /* 0x000004221f00758d */ /* 0x000e640001840023 */
[----:B-1----:R-:W-:Y:S05]  /*1a630*/  @!P2 BRA `(.L_x_1665) ;  /* 0xfffffffc00f0a947 */ /* 0x002fea000383ffff */
[----:B------:R-:W-:Y:S05]  /*1a640*/  BSYNC.RECONVERGENT B6 ;  /* 0x0000000000067941 */ /* 0x000fea0003800200 */
.L_x_1664:
[----:B------:R-:W-:Y:S01]  /*1a650*/  BSSY.RECONVERGENT B6, `(.L_x_1666) ;  /* 0x0000005000067945 */ /* 0x000fe20003800200 */
.L_x_1667:
[----:B------:R-:W1:Y:S02]  /*1a660*/  LDS R34, [R32+0x4] ;  /* 0x0000040020227984 */ /* 0x000e640000000800 */
[----:B-1----:R-:W-:-:S05]  /*1a670*/  FADD R35, R19, R34 ;  /* 0x0000002213237221 */ /* 0x002fca0000000000 */
[----:B------:R-:W1:Y:S02]  /*1a680*/  ATOMS.CAST.SPIN P2, [R32+0x4], R34, R35 ;  /* 0x000004222000758d */ /* 0x000e640001840023 */
[----:B-1----:R-:W-:Y:S05]  /*1a690*/  @!P2 BRA `(.L_x_1667) ;  /* 0xfffffffc00f0a947 */ /* 0x002fea000383ffff */
[----:B------:R-:W-:Y:S05]  /*1a6a0*/  BSYNC.RECONVERGENT B6 ;  /* 0x0000000000067941 */ /* 0x000fea0003800200 */
.L_x_1666:
[----:B------:R-:W-:Y:S01]  /*1a6b0*/  BSSY.RECONVERGENT B6, `(.L_x_1668) ;  /* 0x0000005000067945 */ /* 0x000fe20003800200 */
.L_x_1669:
[----:B------:R-:W1:Y:S02]  /*1a6c0*/  LDS R34, [R33+0x4] ;  /* 0x0000040021227984 */ /* 0x000e640000000800 */
[----:B-1----:R-:W-:-:S05]  /*1a6d0*/  FADD R35, R29, R34 ;  /* 0x000000221d237221 */ /* 0x002fca0000000000 */
[----:B------:R-:W1:Y:S02]  /*1a6e0*/  ATOMS.CAST.SPIN P2, [R33+0x4], R34, R35 ;  /* 0x000004222100758d */ /* 0x000e640001840023 */
[----:B-1----:R-:W-:Y:S05]  /*1a6f0*/  @!P2 BRA `(.L_x_1669) ;  /* 0xfffffffc00f0a947 */ /* 0x002fea000383ffff */
[----:B------:R-:W-:Y:S05]  /*1a700*/  BSYNC.RECONVERGENT B6 ;  /* 0x0000000000067941 */ /* 0x000fea0003800200 */
.L_x_1668:
[----:B------:R-:W-:-:S07]  /*1a710*/  MOV R28, R10 ;  /* 0x0000000a001c7202 */ /* 0x000fce0000000f00 */
.L_x_1609:
[----:B------:R-:W-:Y:S05]  /*1a720*/  BSYNC.RECONVERGENT B5 ;  /* 0x0000000000057941 */ /* 0x000fea0003800200 */
.L_x_1608:
[----:B------:R-:W-:-:S13]  /*1a730*/  ISETP.GE.U32.AND P2, PT, R16, 0x3, PT ;  /* 0x000000031000780c */ /* 0x000fda0003f46070 */
[----:B------:R-:W-:Y:S05]  /*1a740*/  @!P2 BRA `(.L_x_1491) ;  /* 0x000000100008a947 */ /* 0x000fea0003800000 */
[----:B------:R-:W1:Y:S01]  /*1a750*/  S2R R32, SR_CgaCtaId ;  /* 0x0000000000207919 */ /* 0x000e620000008800 */
[----:B------:R-:W-:-:S04]  /*1a760*/  MOV R31, 0x400 ;  /* 0x00000400001f7802 */ /* 0x000fc80000000f00 */
[----:B-1----:R-:W-:-:S07]  /*1a770*/  LEA R31, R32, R31, 0x18 ;  /* 0x0000001f201f7211 */ /* 0x002fce00078ec0ff */
.L_x_1750:
[----:B------:R-:W-:Y:S01]  /*1a780*/  IADD3 R38, PT, PT, R30, R28, RZ ;  /* 0x0000001c1e267210 */ /* 0x000fe20007ffe0ff */
[----:B------:R-:W-:Y:S05]  /*1a790*/  YIELD ;  /* 0x0000000000007946 */ /* 0x000fea0003800000 */
[----:B------:R-:W-:Y:S01]  /*1a7a0*/  BSSY.RECONVERGENT B5, `(.L_x_1670) ;  /* 0x0000006000057945 */ /* 0x000fe20003800200 */
[----:B------:R-:W-:-:S07]  /*1a7b0*/  LEA R39, R38, R31, 0x2 ;  /* 0x0000001f26277211 */ /* 0x000fce00078e10ff */
.L_x_1671:
[----:B------:R-:W1:Y:S02]  /*1a7c0*/  LDS R32, [R39+-0x4] ;  /* 0xfffffc0027207984 */ /* 0x000e640000000800 */
[----:B-1----:R-:W-:-:S05]  /*1a7d0*/  FADD R33, R32, 1 ;  /* 0x3f80000020217421 */ /* 0x002fca0000000000 */
[----:B------:R-:W1:Y:S02]  /*1a7e0*/  ATOMS.CAST.SPIN P2, [R39+-0x4], R32, R33 ;  /* 0xfffffc202700758d */ /* 0x000e640001840021 */
[----:B-1----:R-:W-:Y:S05]  /*1a7f0*/  @!P2 BRA `(.L_x_1671) ;  /* 0xfffffffc00f0a947 */ /* 0x002fea000383ffff */
[----:B------:R-:W-:Y:S05]  /*1a800*/  BSYNC.RECONVERGENT B5 ;  /* 0x0000000000057941 */ /* 0x000fea0003800200 */
.L_x_1670:
[----:B------:R-:W-:Y:S01]  /*1a810*/  BSSY.RECONVERGENT B5, `(.L_x_1672) ;  /* 0x0000006000057945 */ /* 0x000fe20003800200 */
[----:B------:R-:W-:-:S07]  /*1a820*/  LEA R38, R38, UR7, 0x2 ;  /* 0x0000000726267c11 */ /* 0x000fce000f8e10ff */
.L_x_1673:
[----:B------:R-:W1:Y:S02]  /*1a830*/  LDS R32, [R38+-0x4] ;  /* 0xfffffc0026207984 */ /* 0x000e640000000800 */
[----:B-1----:R-:W-:-:S05]  /*1a840*/  FADD R33, R25, R32 ;  /* 0x0000002019217221 */ /* 0x002fca0000000000 */
[----:B------:R-:W1:Y:S02]  /*1a850*/  ATOMS.CAST.SPIN P2, [R38+-0x4], R32, R33 ;  /* 0xfffffc202600758d */ /* 0x000e640001840021 */
[----:B-1----:R-:W-:Y:S05]  /*1a860*/  @!P2 BRA `(.L_x_1673) ;  /* 0xfffffffc00f0a947 */ /* 0x002fea000383ffff */
[----:B------:R-:W-:Y:S05]  /*1a870*/  BSYNC.RECONVERGENT B5 ;  /* 0x0000000000057941 */ /* 0x000fea0003800200 */
.L_x_1672:
[----:B------:R-:W1:Y:S01]  /*1a880*/  LDC R41, c[0x0][0x3b8] ;  /* 0x0000ee00ff297b82 */ /* 0x000e620000000800 */
[----:B------:R-:W-:Y:S01]  /*1a890*/  BSSY.RECONVERGENT B5, `(.L_x_1674) ;  /* 0x0000006000057945 */ /* 0x000fe20003800200 */
[----:B-1----:R-:W-:-:S07]  /*1a8a0*/  IMAD R36, R41, 0xc, R38 ;  /* 0x0000000c29247824 */ /* 0x002fce00078e0226 */
.L_x_1675:
[----:B------:R-:W1:Y:S02]  /*1a8b0*/  LDS R32, [R36+-0x4] ;  /* 0xfffffc0024207984 */ /* 0x000e640000000800 */
[----:B-1----:R-:W-:-:S05]  /*1a8c0*/  FADD R33, R21, R32 ;  /* 0x0000002015217221 */ /* 0x002fca0000000000 */
[----:B------:R-:W1:Y:S02]  /*1a8d0*/  ATOMS.CAST.SPIN P2, [R36+-0x4], R32, R33 ;  /* 0xfffffc202400758d */ /* 0x000e640001840021 */
[----:B-1----:R-:W-:Y:S05]  /*1a8e0*/  @!P2 BRA `(.L_x_1675) ;  /* 0xfffffffc00f0a947 */ /* 0x002fea000383ffff */
[----:B------:R-:W-:Y:S05]  /*1a8f0*/  BSYNC.RECONVERGENT B5 ;  /* 0x0000000000057941 */ /* 0x000fea0003800200 */
.L_x_1674:
[----:B------:R-:W-:Y:S01]  /*1a900*/  BSSY.RECONVERGENT B5, `(.L_x_1676) ;  /* 0x0000006000057945 */ /* 0x000fe20003800200 */
[----:B------:R-:W-:-:S07]  /*1a910*/  LEA R32, R41, R38, 0x3 ;  /* 0x0000002629207211 */ /* 0x000fce00078e18ff */
.L_x_1677:
[----:B------:R-:W1:Y:S02]  /*1a920*/  LDS R34, [R32+-0x4] ;  /* 0xfffffc0020227984 */ /* 0x000e640000000800 */
[----:B-1----:R-:W-:-:S05]  /*1a930*/  FADD R35, R19, R34 ;  /* 0x0000002213237221 */ /* 0x002fca0000000000 */
[----:B------:R-:W1:Y:S02]  /*1a940*/  ATOMS.CAST.SPIN P2, [R32+-0x4], R34, R35 ;  /* 0xfffffc222000758d */ /* 0x000e640001840023 */
[----:B-1----:R-:W-:Y:S05]  /*1a950*/  @!P2 BRA `(.L_x_1677) ;  /* 0xfffffffc00f0a947 */ /* 0x002fea000383ffff */
[----:B------:R-:W-:Y:S05]  /*1a960*/  BSYNC.RECONVERGENT B5 ;  /* 0x0000000000057941 */ /* 0x000fea0003800200 */
.L_x_1676:
[----:B------:R-:W-:Y:S01]  /*1a970*/  BSSY.RECONVERGENT B5, `(.L_x_1678) ;  /* 0x0000006000057945 */ /* 0x000fe20003800200 */
[----:B------:R-:W-:-:S07]  /*1a980*/  LEA R33, R41, R39, 0x3 ;  /* 0x0000002729217211 */ /* 0x000fce00078e18ff */
.L_x_1679:
[----:B------:R-:W1:Y:S02]  /*1a990*/  LDS R34, [R33+-0x4] ;  /* 0xfffffc0021227984 */ /* 0x000e640000000800 */
[----:B-1----:R-:W-:-:S05]  /*1a9a0*/  FADD R35, R29, R34 ;  /* 0x000000221d237221 */ /* 0x002fca0000000000 */
[----:B------:R-:W1:Y:S02]  /*1a9b0*/  ATOMS.CAST.SPIN P2, [R33+-0x4], R34, R35 ;  /* 0xfffffc222100758d */ /* 0x000e640001840023 */
[----:B-1----:R-:W-:Y:S05]  /*1a9c0*/  @!P2 BRA `(.L_x_1679) ;  /* 0xfffffffc00f0a947 */ /* 0x002fea000383ffff */
[----:B------:R-:W-:Y:S05]  /*1a9d0*/  BSYNC.RECONVERGENT B5 ;  /* 0x0000000000057941 */ /* 0x000fea0003800200 */
.L_x_1678:
[----:B------:R-:W-:Y:S01]  /*1a9e0*/  IADD3 R28, PT, PT, R28, 0x4, RZ ;  /* 0x000000041c1c7810 */ /* 0x000fe20007ffe0ff */
[----:B------:R-:W-:Y:S03]  /*1a9f0*/  BSSY.RECONVERGENT B5, `(.L_x_1680) ;  /* 0x000001f000057945 */ /* 0x000fe60003800200 */
[----:B------:R-:W-:Y:S01]  /*1aa00*/  ISETP.NE.AND P2, PT, R28, R17, PT ;  /* 0x000000111c00720c */ /* 0x000fe20003f45270 */
[----:B------:R-:W-:-:S12]  /*1aa10*/  @!P1 BRA `(.L_x_1681) ;  /* 0x0000000000709947 */ /* 0x000fd80003800000 */
[----:B------:R-:W-:Y:S01]  /*1aa20*/  BSSY.RECONVERGENT B6, `(.L_x_1682) ;  /* 0x0000005000067945 */ /* 0x000fe20003800200 */
.L_x_1683:
[----:B------:R-:W1:Y:S02]  /*1aa30*/  LDS R34, [R39+-0x4] ;  /* 0xfffffc0027227984 */ /* 0x000e640000000800 */
[----:B-1----:R-:W-:-:S05]  /*1aa40*/  FADD R35, R34, 1 ;  /* 0x3f80000022237421 */ /* 0x002fca0000000000 */
[----:B------:R-:W1:Y:S02]  /*1aa50*/  ATOMS.CAST.SPIN P3, [R39+-0x4], R34, R35 ;  /* 0xfffffc222700758d */ /* 0x000e640001860023 */
[----:B-1----:R-:W-:Y:S05]  /*1aa60*/  @!P3 BRA `(.L_x_1683) ;  /* 0xfffffffc00f0b947 */ /* 0x002fea000383ffff */
[----:B------:R-:W-:Y:S05]  /*1aa70*/  BSYNC.RECONVERGENT B6 ;  /* 0x0000000000067941 */ /* 0x000fea0003800200 */
.L_x_1682:
[----:B------:R-:W-:Y:S01]  /*1aa80*/  BSSY.RECONVERGENT B6, `(.L_x_1684) ;  /* 0x0000005000067945 */ /* 0x000fe20003800200 */
.L_x_1685:
[----:B------:R-:W1:Y:S02]  /*1aa90*/  LDS R34, [R38+-0x4] ;  /* 0xfffffc0026227984 */ /* 0x000e640000000800 */
[----:B-1----:R-:W-:-:S05]  /*1aaa0*/  FADD R35, R25, R34 ;  /* 0x0000002219237221 */ /* 0x002fca0000000000 */
[----:B------:R-:W1:Y:S02]  /*1aab0*/  ATOMS.CAST.SPIN P3, [R38+-0x4], R34, R35 ;  /* 0xfffffc222600758d */ /* 0x000e640001860023 */
[----:B-1----:R-:W-:Y:S05]  /*1aac0*/  @!P3 BRA `(.L_x_1685) ;  /* 0xfffffffc00f0b947 */ /* 0x002fea000383ffff */
[----:B------:R-:W-:Y:S05]  /*1aad0*/  BSYNC.RECONVERGENT B6 ;  /* 0x0000000000067941 */ /* 0x000fea0003800200 */
.L_x_1684:
[----:B------:R-:W-:Y:S01]  /*1aae0*/  BSSY.RECONVERGENT B6, `(.L_x_1686) ;  /* 0x0000005000067945 */ /* 0x000fe20003800200 */
.L_x_1687:
[----:B------:R-:W1:Y:S02]  /*1aaf0*/  LDS R34, [R36+-0x4] ;  /* 0xfffffc0024227984 */ /* 0x000e640000000800 */
[----:B-1----:R-:W-:-:S05]  /*1ab00*/  FADD R35, R21, R34 ;  /* 0x0000002215237221 */ /* 0x002fca0000000000 */
[----:B------:R-:W1:Y:S02]  /*1ab10*/  ATOMS.CAST.SPIN P3, [R36+-0x4], R34, R35 ;  /* 0xfffffc222400758d */ /* 0x000e640001860023 */
[----:B-1----:R-:W-:Y:S05]  /*1ab20*/  @!P3 BRA `(.L_x_1687) ;  /* 0xfffffffc00f0b947 */ /* 0x002fea000383ffff */
[----:B------:R-:W-:Y:S05]  /*1ab30*/  BSYNC.RECONVERGENT B6 ;  /* 0x0000000000067941 */ /* 0x000fea0003800200 */
.L_x_1686:
[----:B------:R-:W-:Y:S01]  /*1ab40*/  BSSY.RECONVERGENT B6, `(.L_x_1688) ;  /* 0x0000005000067945 */ /* 0x000fe20003800200 */
.L_x_1689:
[----:B------:R-:W1:Y:S02]  /*1ab50*/  LDS R34, [R32+-0x4] ;  /* 0xfffffc0020227984 */ /* 0x000e640000000800 */
[----:B-1----:R-:W-:-:S05]  /*1ab60*/  FADD R35, R19, R34 ;  /* 0x0000002213237221 */ /* 0x002fca0000000000 */
[----:B------:R-:W1:Y:S02]  /*1ab70*/  ATOMS.CAST.SPIN P3, [R32+-0x4], R34, R35 ;  /* 0xfffffc222000758d */ /* 0x000e640001860023 */
[----:B-1----:R-:W-:Y:S05]  /*1ab80*/  @!P3 BRA `(.L_x_1689) ;  /* 0xfffffffc00f0b947 */ /* 0x002fea000383ffff */
[----:B------:R-:W-:Y:S05]  /*1ab90*/  BSYNC.RECONVERGENT B6 ;  /* 0x0000000000067941 */ /* 0x000fea0003800200 */
.L_x_1688:
[----:B------:R-:W1:Y:S02]  /*1aba0*/  LDS R34, [R33+-0x4] ;  /* 0xfffffc0021227984 */ /* 0x000e640000000800 */
[----:B-1----:R-:W-:-:S05]  /*1abb0*/  FADD R35, R29, R34 ;  /* 0x000000221d237221 */ /* 0x002fca0000000000 */
[----:B------:R-:W1:Y:S02]  /*1abc0*/  ATOMS.CAST.SPIN P3, [R33+-0x4], R34, R35 ;  /* 0xfffffc222100758d */ /* 0x000e640001860023 */
[----:B-1----:R-:W-:Y:S05]  /*1abd0*/  @!P3 BRA `(.L_x_1688) ;  /* 0xfffffffc00f0b947 */ /* 0x002fea000383ffff */
.L_x_1681:
[----:B------:R-:W-:Y:S05]  /*1abe0*/  BSYNC.RECONVERGENT B5 ;  /* 0x0000000000057941 */ /* 0x000fea0003800200 */
.L_x_1680:
[----:B------:R-:W-:Y:S01]  /*1abf0*/  BSSY.RECONVERGENT B5, `(.L_x_1690) ;  /* 0x0000005000057945 */ /* 0x000fe20003800200 */
.L_x_1691:
[----:B------:R-:W1:Y:S02]  /*1ac00*/  LDS R34, [R39] ;  /* 0x0000000027227984 */ /* 0x000e640000000800 */
[----:B-1----:R-:W-:-:S05]  /*1ac10*/  FADD R35, R34, 1 ;  /* 0x3f80000022237421 */ /* 0x002fca0000000000 */
[----:B------:R-:W1:Y:S02]  /*1ac20*/  ATOMS.CAST.SPIN P3, [R39], R34, R35 ;  /* 0x000000222700758d */ /* 0x000e640001860023 */
[----:B-1----:R-:W-:Y:S05]  /*1ac30*/  @!P3 BRA `(.L_x_1691) ;  /* 0xfffffffc00f0b947 */ /* 0x002fea000383ffff */
[----:B------:R-:W-:Y:S05]  /*1ac40*/  BSYNC.RECONVERGENT B5 ;  /* 0x0000000000057941 */ /* 0x000fea0003800200 */
.L_x_1690:
[----:B------:R-:W-:Y:S01]  /*1ac50*/  BSSY.RECONVERGENT B5, `(.L_x_1692) ;  /* 0x0000005000057945 */ /* 0x000fe20003800200 */
.L_x_1693:
[----:B------:R-:W1:Y:S02]  /*1ac60*/  LDS R34, [R38] ;  /* 0x0000000026227984 */ /* 0x000e640000000800 */
[----:B-1----:R-:W-:-:S05]  /*1ac70*/  FADD R35, R25, R34 ;  /* 0x0000002219237221 */ /* 0x002fca0000000000 */
[----:B------:R-:W1:Y:S02]  /*1ac80*/  ATOMS.CAST.SPIN P3, [R38], R34, R35 ;  /* 0x000000222600758d */ /* 0x000e640001860023 */
[----:B-1----:R-:W-:Y:S05]  /*1ac90*/  @!P3 BRA `(.L_x_1693) ;  /* 0xfffffffc00f0b947 */ /* 0x002fea000383ffff */
[----:B------:R-:W-:Y:S05]  /*1aca0*/  BSYNC.RECONVERGENT B5 ;  /* 0x0000000000057941 */ /* 0x000fea0003800200 */
.L_x_1692:
[----:B------:R-:W-:Y:S01]  /*1acb0*/  BSSY.RECONVERGENT B5, `(.L_x_1694) ;  /* 0x0000005000057945 */ /* 0x000fe20003800200 */
.L_x_1695:
[----:B------:R-:W1:Y:S02]  /*1acc0*/  LDS R34, [R36] ;  /* 0x0000000024227984 */ /* 0x000e640000000800 */
[----:B-1----:R-:W-:-:S05]  /*1acd0*/  FADD R35, R21, R34 ;  /* 0x0000002215237221 */ /* 0x002fca0000000000 */
[----:B------:R-:W1:Y:S02]  /*1ace0*/  ATOMS.CAST.SPIN P3, [R36], R34, R35 ;  /* 0x000000222400758d */ /* 0x000e640001860023 */
[----:B-1----:R-:W-:Y:S05]  /*1acf0*/  @!P3 BRA `(.L_x_1695) ;  /* 0xfffffffc00f0b947 */ /* 0x002fea000383ffff */
[----:B------:R-:W-:Y:S05]  /*1ad00*/  BSYNC.RECONVERGENT B5 ;  /* 0x0000000000057941 */ /* 0x000fea0003800200 */
.L_x_1694:
[----:B------:R-:W-:Y:S01]  /*1ad10*/  BSSY.RECONVERGENT B5, `(.L_x_1696) ;  /* 0x0000005000057945 */ /* 0x000fe20003800200 */
.L_x_1697:
[----:B------:R-:W1:Y:S02]  /*1ad20*/  LDS R34, [R32] ;  /* 0x0000000020227984 */ /* 0x000e640000000800 */
[----:B-1----:R-:W-:-:S05]  /*1ad30*/  FADD R35, R19, R34 ;  /* 0x0000002213237221 */ /* 0x002fca0000000000 */
[----:B------:R-:W1:Y:S02]  /*1ad40*/  ATOMS.CAST.SPIN P3, [R32], R34, R35 ;  /* 0x000000222000758d */ /* 0x000e640001860023 */
[----:B-1----:R-:W-:Y:S05]  /*1ad50*/  @!P3 BRA `(.L_x_1697) ;  /* 0xfffffffc00f0b947 */ /* 0x002fea000383ffff */
[----:B------:R-:W-:Y:S05]  /*1ad60*/  BSYNC.RECONVERGENT B5 ;  /* 0x0000000000057941 */ /* 0x000fea0003800200 */
.L_x_1696:
[----:B------:R-:W-:Y:S01]  /*1ad70*/  BSSY.RECONVERGENT B5, `(.L_x_1698) ;  /* 0x0000005000057945 */ /* 0x000fe20003800200 */
.L_x_1699:
[----:B------:R-:W1:Y:S02]  /*1ad80*/  LDS R34, [R33] ;  /* 0x0000000021227984 */ /* 0x000e640000000800 */
[----:B-1----:R-:W-:-:S05]  /*1ad90*/  FADD R35, R29, R34 ;  /* 0x000000221d237221 */ /* 0x002fca0000000000 */
[----:B------:R-:W1:Y:S02]  /*1ada0*/  ATOMS.CAST.SPIN P3, [R33], R34, R35 ;  /* 0x000000222100758d */ /* 0x000e640001860023 */
[----:B-1----:R-:W-:Y:S05]  /*1adb0*/  @!P3 BRA `(.L_x_1699) ;  /* 0xfffffffc00f0b947 */ /* 0x002fea000383ffff */
[----:B------:R-:W-:Y:S05]  /*1adc0*/  BSYNC.RECONVERGENT B5 ;  /* 0x0000000000057941 */ /* 0x000fea0003800200 */
.L_x_1698:
[----:B------:R-:W-:Y:S04]  /*1add0*/  BSSY.RECONVERGENT B5, `(.L_x_1700) ;  /* 0x000001e000057945 */ /* 0x000fe80003800200 */
[----:B------:R-:W-:Y:S05]  /*1ade0*/  @!P1 BRA `(.L_x_1701) ;  /* 0x0000000000709947 */ /* 0x000fea0003800000 */
[----:B------:R-:W-:Y:S01]  /*1adf0*/  BSSY.RECONVERGENT B6, `(.L_x_1702) ;  /* 0x0000005000067945 */ /* 0x000fe20003800200 */
.L_x_1703:
[----:B------:R-:W1:Y:S02]  /*1ae00*/  LDS R34, [R39] ;  /* 0x0000000027227984 */ /* 0x000e640000000800 */
[----:B-1----:R-:W-:-:S05]  /*1ae10*/  FADD R35, R34, 1 ;  /* 0x3f80000022237421 */ /* 0x002fca0000000000 */
[----:B------:R-:W1:Y:S02]  /*1ae20*/  ATOMS.CAST.SPIN P3, [R39], R34, R35 ;  /* 0x000000222700758d */ /* 0x000e640001860023 */
[----:B-1----:R-:W-:Y:S05]  /*1ae30*/  @!P3 BRA `(.L_x_1703) ;  /* 0xfffffffc00f0b947 */ /* 0x002fea000383ffff */
[----:B------:R-:W-:Y:S05]  /*1ae40*/  BSYNC.RECONVERGENT B6 ;  /* 0x0000000000067941 */ /* 0x000fea0003800200 */
.L_x_1702:
[----:B------:R-:W-:Y:S01]  /*1ae50*/  BSSY.RECONVERGENT B6, `(.L_x_1704) ;  /* 0x0000005000067945 */ /* 0x000fe20003800200 */
.L_x_1705:
[----:B------:R-:W1:Y:S02]  /*1ae60*/  LDS R34, [R38] ;  /* 0x0000000026227984 */ /* 0x000e640000000800 */
[----:B-1----:R-:W-:-:S05]  /*1ae70*/  FADD R35, R25, R34 ;  /* 0x0000002219237221 */ /* 0x002fca0000000000 */
[----:B------:R-:W1:Y:S02]  /*1ae80*/  ATOMS.CAST.SPIN P3, [R38], R34, R35 ;  /* 0x000000222600758d */ /* 0x000e640001860023 */
[----:B-1----:R-:W-:Y:S05]  /*1ae90*/  @!P3 BRA `(.L_x_1705) ;  /* 0xfffffffc00f0b947 */ /* 0x002fea000383ffff */
[----:B------:R-:W-:Y:S05]  /*1aea0*/  BSYNC.RECONVERGENT B6 ;  /* 0x0000000000067941 */ /* 0x000fea0003800200 */
.L_x_1704:
[----:B------:R-:W-:Y:S01]  /*1aeb0*/  BSSY.RECONVERGENT B6, `(.L_x_1706) ;  /* 0x0000005000067945 */ /* 0x000fe20003800200 */
.L_x_1707:
[----:B------:R-:W1:Y:S02]  /*1aec0*/  LDS R34, [R36] ;  /* 0x0000000024227984 */ /* 0x000e640000000800 */
[----:B-1----:R-:W-:-:S05]  /*1aed0*/  FADD R35, R21, R34 ;  /* 0x0000002215237221 */ /* 0x002fca0000000000 */
[----:B------:R-:W1:Y:S02]  /*1aee0*/  ATOMS.CAST.SPIN P3, [R36], R34, R35 ;  /* 0x000000222400758d */ /* 0x000e640001860023 */
[----:B-1----:R-:W-:Y:S05]  /*1aef0*/  @!P3 BRA `(.L_x_1707) ;  /* 0xfffffffc00f0b947 */ /* 0x002fea000383ffff */
[----:B------:R-:W-:Y:S05]  /*1af00*/  BSYNC.RECONVERGENT B6 ;  /* 0x0000000000067941 */ /* 0x000fea0003800200 */
.L_x_1706:
[----:B------:R-:W-:Y:S01]  /*1af10*/  BSSY.RECONVERGENT B6, `(.L_x_1708) ;  /* 0x0000005000067945 */ /* 0x000fe20003800200 */
.L_x_1709:
[----:B------:R-:W1:Y:S02]  /*1af20*/  LDS R34, [R32] ;  /* 0x0000000020227984 */ /* 0x000e640000000800 */
[----:B-1----:R-:W-:-:S05]  /*1af30*/  FADD R35, R19, R34 ;  /* 0x0000002213237221 */ /* 0x002fca0000000000 */
[----:B------:R-:W1:Y:S02]  /*1af40*/  ATOMS.CAST.SPIN P3, [R32], R34, R35 ;  /* 0x000000222000758d */ /* 0x000e640001860023 */
[----:B-1----:R-:W-:Y:S05]  /*1af50*/  @!P3 BRA `(.L_x_1709) ;  /* 0xfffffffc00f0b947 */ /* 0x002fea000383ffff */
[----:B------:R-:W-:Y:S05]  /*1af60*/  BSYNC.RECONVERGENT B6 ;  /* 0x0000000000067941 */ /* 0x000fea0003800200 */
.L_x_1708:
[----:B------:R-:W1:Y:S02]  /*1af70*/  LDS R34, [R33] ;  /* 0x0000000021227984 */ /* 0x000e640000000800 */
[----:B-1----:R-:W-:-:S05]  /*1af80*/  FADD R35, R29, R34 ;  /* 0x000000221d237221 */ /* 0x002fca0000000000 */
[----:B------:R-:W1:Y:S02]  /*1af90*/  ATOMS.CAST.SPIN P3, [R33], R34, R35 ;  /* 0x000000222100758d */ /* 0x000e640001860023 */
[----:B-1----:R-:W-:Y:S05]  /*1afa0*/  @!P3 BRA `(.L_x_1708) ;  /* 0xfffffffc00f0b947 */ /* 0x002fea000383ffff */
.L_x_1701:
[----:B------:R-:W-:Y:S05]  /*1afb0*/  BSYNC.RECONVERGENT B5 ;  /* 0x0000000000057941 */ /* 0x000fea0003800200 */
.L_x_1700:
[----:B------:R-:W-:Y:S01]  /*1afc0*/  BSSY.RECONVERGENT B5, `(.L_x_1710) ;  /* 0x0000005000057945 */ /* 0x000fe20003800200 */
.L_x_1711:
[----:B------:R-:W1:Y:S02]  /*1afd0*/  LDS R34, [R39+0x4] ;  /* 0x0000040027227984 */ /* 0x000e640000000800 */
[----:B-1----:R-:W-:-:S05]  /*1afe0*/  FADD R35, R34, 1 ;  /* 0x3f80000022237421 */ /* 0x002fca0000000000 */
[----:B------:R-:W1:Y:S02]  /*1aff0*/  ATOMS.CAST.SPIN P3, [R39+0x4], R34, R35 ;  /* 0x000004222700758d */ /* 0x000e640001860023 */
[----:B-1----:R-:W-:Y:S05]  /*1b000*/  @!P3 BRA `(.L_x_1711) ;  /* 0xfffffffc00f0b947 */ /* 0x002fea000383ffff */
[----:B------:R-:W-:Y:S05]  /*1b010*/  BSYNC.RECONVERGENT B5 ;  /* 0x0000000000057941 */ /* 0x000fea0003800200 */
.L_x_1710:
[----:B------:R-:W-:Y:S01]  /*1b020*/  BSSY.RECONVERGENT B5, `(.L_x_1712) ;  /* 0x0000005000057945 */ /* 0x000fe20003800200 */
.L_x_1713:
[----:B------:R-:W1:Y:S02]  /*1b030*/  LDS R34, [R38+0x4] ;  /* 0x0000040026227984 */ /* 0x000e640000000800 */
[----:B-1----:R-:W-:-:S05]  /*1b040*/  FADD R35, R25, R34 ;  /* 0x0000002219237221 */ /* 0x002fca0000000000 */
[----:B------:R-:W1:Y:S02]  /*1b050*/  ATOMS.CAST.SPIN P3, [R38+0x4], R34, R35 ;  /* 0x000004222600758d */ /* 0x000e640001860023 */
[----:B-1----:R-:W-:Y:S05]  /*1b060*/  @!P3 BRA `(.L_x_1713) ;  /* 0xfffffffc00f0b947 */ /* 0x002fea000383ffff */
[----:B------:R-:W-:Y:S05]  /*1b070*/  BSYNC.RECONVERGENT B5 ;  /* 0x0000000000057941 */ /* 0x000fea0003800200 */
.L_x_1712:
[----:B------:R-:W-:Y:S01]  /*1b080*/  BSSY.RECONVERGENT B5, `(.L_x_1714) ;  /* 0x0000005000057945 */ /* 0x000fe20003800200 */
.L_x_1715:
[----:B------:R-:W1:Y:S02]  /*1b090*/  LDS R34, [R36+0x4] ;  /* 0x0000040024227984 */ /* 0x000e640000000800 */
[----:B-1----:R-:W-:-:S05]  /*1b0a0*/  FADD R35, R21, R34 ;  /* 0x0000002215237221 */ /* 0x002fca0000000000 */
[----:B------:R-:W1:Y:S02]  /*1b0b0*/  ATOMS.CAST.SPIN P3, [R36+0x4], R34, R35 ;  /* 0x000004222400758d */ /* 0x000e640001860023 */
[----:B-1----:R-:W-:Y:S05]  /*1b0c0*/  @!P3 BRA `(.L_x_1715) ;  /* 0xfffffffc00f0b947 */ /* 0x002fea000383ffff */
[----:B------:R-:W-:Y:S05]  /*1b0d0*/  BSYNC.RECONVERGENT B5 ;  /* 0x0000000000057941 */ /* 0x000fea0003800200 */
.L_x_1714:
[----:B------:R-:W-:Y:S01]  /*1b0e0*/  BSSY.RECONVERGENT B5, `(.L_x_1716) ;  /* 0x0000005000057945 */ /* 0x000fe20003800200 */
.L_x_1717:
[----:B------:R-:W1:Y:S02]  /*1b0f0*/  LDS R34, [R32+0x4] ;  /* 0x0000040020227984 */ /* 0x000e640000000800 */
[----:B-1----:R-:W-:-:S05]  /*1b100*/  FADD R35, R19, R34 ;  /* 0x0000002213237221 */ /* 0x002fca0000000000 */
[----:B------:R-:W1:Y:S02]  /*1b110*/  ATOMS.CAST.SPIN P3, [R32+0x4], R34, R35 ;  /* 0x000004222000758d */ /* 0x000e640001860023 */
[----:B-1----:R-:W-:Y:S05]  /*1b120*/  @!P3 BRA `(.L_x_1717) ;  /* 0xfffffffc00f0b947 */ /* 0x002fea000383ffff */
[----:B------:R-:W-:Y:S05]  /*1b130*/  BSYNC.RECONVERGENT B5 ;  /* 0x0000000000057941 */ /* 0x000fea0003800200 */
.L_x_1716:
[----:B------:R-:W-:Y:S01]  /*1b140*/  BSSY.RECONVERGENT B5, `(.L_x_1718) ;  /* 0x0000005000057945 */ /* 0x000fe20003800200 */
.L_x_1719:
[----:B------:R-:W1:Y:S02]  /*1b150*/  LDS R34, [R33+0x4] ;  /* 0x0000040021227984 */ /* 0x000e640000000800 */
[----:B-1----:R-:W-:-:S05]  /*1b160*/  FADD R35, R29, R34 ;  /* 0x000000221d237221 */ /* 0x002fca0000000000 */
[----:B------:R-:W1:Y:S02]  /*1b170*/  ATOMS.CAST.SPIN P3, [R33+0x4], R34, R35 ;  /* 0x000004222100758d */ /* 0x000e640001860023 */
[----:B-1----:R-:W-:Y:S05]  /*1b180*/  @!P3 BRA `(.L_x_1719) ;  /* 0xfffffffc00f0b947 */ /* 0x002fea000383ffff */
[----:B------:R-:W-:Y:S05]  /*1b190*/  BSYNC.RECONVERGENT B5 ;  /* 0x0000000000057941 */ /* 0x000fea0003800200 */
.L_x_1718:
[----:B------:R-:W-:Y:S04]  /*1b1a0*/  BSSY.RECONVERGENT B5, `(.L_x_1720) ;  /* 0x000001e000057945 */ /* 0x000fe80003800200 */
[----:B------:R-:W-:Y:S05]  /*1b1b0*/  @!P1 BRA `(.L_x_1721) ;  /* 0x0000000000709947 */ /* 0x000fea0003800000 */
[----:B------:R-:W-:Y:S01]  /*1b1c0*/  BSSY.RECONVERGENT B6, `(.L_x_1722) ;  /* 0x0000005000067945 */ /* 0x000fe20003800200 */
.L_x_1723:
[----:B------:R-:W1:Y:S02]  /*1b1d0*/  LDS R34, [R39+0x4] ;  /* 0x0000040027227984 */ /* 0x000e640000000800 */
[----:B-1----:R-:W-:-:S05]  /*1b1e0*/  FADD R35, R34, 1 ;  /* 0x3f80000022237421 */ /* 0x002fca0000000000 */
[----:B------:R-:W1:Y:S02]  /*1b1f0*/  ATOMS.CAST.SPIN P3, [R39+0x4], R34, R35 ;  /* 0x000004222700758d */ /* 0x000e640001860023 */
[----:B-1----:R-:W-:Y:S05]  /*1b200*/  @!P3 BRA `(.L_x_1723) ;  /* 0xfffffffc00f0b947 */ /* 0x002fea000383ffff */
[----:B------:R-:W-:Y:S05]  /*1b210*/  BSYNC.RECONVERGENT B6 ;  /* 0x0000000000067941 */ /* 0x000fea0003800200 */
.L_x_1722:
[----:B------:R-:W-:Y:S01]  /*1b220*/  BSSY.RECONVERGENT B6, `(.L_x_1724) ;  /* 0x0000005000067945 */ /* 0x000fe20003800200 */
.L_x_1725:
[----:B------:R-:W1:Y:S02]  /*1b230*/  LDS R34, [R38+0x4] ;  /* 0x0000040026227984 */ /* 0x000e640000000800 */
[----:B-1----:R-:W-:-:S05]  /*1b240*/  FADD R35, R25, R34 ;  /* 0x0000002219237221 */ /* 0x002fca0000000000 */
[----:B------:R-:W1:Y:S02]  /*1b250*/  ATOMS.CAST.SPIN P3, [R38+0x4], R34, R35 ;  /* 0x000004222600758d */ /* 0x000e640001860023 */
[----:B-1----:R-:W-:Y:S05]  /*1b260*/  @!P3 BRA `(.L_x_1725) ;  /* 0xfffffffc00f0b947 */ /* 0x002fea000383ffff */
[----:B------:R-:W-:Y:S05]  /*1b270*/  BSYNC.RECONVERGENT B6 ;  /* 0x0000000000067941 */ /* 0x000fea0003800200 */
.L_x_1724:
[----:B------:R-:W-:Y:S01]  /*1b280*/  BSSY.RECONVERGENT B6, `(.L_x_1726) ;  /* 0x0000005000067945 */ /* 0x000fe20003800200 */
.L_x_1727:
[----:B------:R-:W1:Y:S02]  /*1b290*/  LDS R34, [R36+0x4] ;  /* 0x0000040024227984 */ /* 0x000e640000000800 */
[----:B-1----:R-:W-:-:S05]  /*1b2a0*/  FADD R35, R21, R34 ;  /* 0x0000002215237221 */ /* 0x002fca0000000000 */
[----:B------:R-:W1:Y:S02]  /*1b2b0*/  ATOMS.CAST.SPIN P3, [R36+0x4], R34, R35 ;  /* 0x000004222400758d */ /* 0x000e640001860023 */
[----:B-1----:R-:W-:Y:S05]  /*1b2c0*/  @!P3 BRA `(.L_x_1727) ;  /* 0xfffffffc00f0b947 */ /* 0x002fea000383ffff */
[----:B------:R-:W-:Y:S05]  /*1b2d0*/  BSYNC.RECONVERGENT B6 ;  /* 0x0000000000067941 */ /* 0x000fea0003800200 */
.L_x_1726:
[----:B------:R-:W-:Y:S01]  /*1b2e0*/  BSSY.RECONVERGENT B6, `(.L_x_1728) ;  /* 0x0000005000067945 */ /* 0x000fe20003800200 */
.L_x_1729:
[----:B------:R-:W1:Y:S02]  /*1b2f0*/  LDS R34, [R32+0x4] ;  /* 0x0000040020227984 */ /* 0x000e640000000800 */
[----:B-1----:R-:W-:-:S05]  /*1b300*/  FADD R35, R19, R34 ;  /* 0x0000002213237221 */ /* 0x002fca0000000000 */
[----:B------:R-:W1:Y:S02]  /*1b310*/  ATOMS.CAST.SPIN P3, [R32+0x4], R34, R35 ;  /* 0x000004222000758d */ /* 0x000e640001860023 */
[----:B-1----:R-:W-:Y:S05]  /*1b320*/  @!P3 BRA `(.L_x_1729) ;  /* 0xfffffffc00f0b947 */ /* 0x002fea000383ffff */
[----:B------:R-:W-:Y:S05]  /*1b330*/  BSYNC.RECONVERGENT B6 ;  /* 0x0000000000067941 */ /* 0x000fea0003800200 */
.L_x_1728:
[----:B------:R-:W1:Y:S02]  /*1b340*/  LDS R34, [R33+0x4] ;  /* 0x0000040021227984 */ /* 0x000e640000000800 */
[----:B-1----:R-:W-:-:S05]  /*1b350*/  FADD R35, R29, R34 ;  /* 0x000000221d237221 */ /* 0x002fca0000000000 */
[----:B------:R-:W1:Y:S02]  /*1b360*/  ATOMS.CAST.SPIN P3, [R33+0x4], R34, R35 ;  /* 0x000004222100758d */ /* 0x000e640001860023 */
[----:B-1----:R-:W-:Y:S05]  /*1b370*/  @!P3 BRA `(.L_x_1728) ;  /* 0xfffffffc00f0b947 */ /* 0x002fea000383ffff */
.L_x_1721:
[----:B------:R-:W-:Y:S05]  /*1b380*/  BSYNC.RECONVERGENT B5 ;  /* 0x0000000000057941 */ /* 0x000fea0003800200 */
.L_x_1720:
[----:B------:R-:W-:Y:S01]  /*1b390*/  BSSY.RECONVERGENT B5, `(.L_x_1730) ;  /* 0x0000005000057945 */ /* 0x000fe20003800200 */
.L_x_1731:
[----:B------:R-:W1:Y:S02]  /*1b3a0*/  LDS R34, [R39+0x8] ;  /* 0x0000080027227984 */ /* 0x000e640000000800 */
[----:B-1----:R-:W-:-:S05]  /*1b3b0*/  FADD R35, R34, 1 ;  /* 0x3f80000022237421 */ /* 0x002fca0000000000 */
[----:B------:R-:W1:Y:S02]  /*1b3c0*/  ATOMS.CAST.SPIN P3, [R39+0x8], R34, R35 ;  /* 0x000008222700758d */ /* 0x000e640001860023 */
[----:B-1----:R-:W-:Y:S05]  /*1b3d0*/  @!P3 BRA `(.L_x_1731) ;  /* 0xfffffffc00f0b947 */ /* 0x002fea000383ffff */
[----:B------:R-:W-:Y:S05]  /*1b3e0*/  BSYNC.RECONVERGENT B5 ;  /* 0x0000000000057941 */ /* 0x000fea0003800200 */
.L_x_1730:
[----:B------:R-:W-:Y:S01]  /*1b3f0*/  BSSY.RECONVERGENT B5, `(.L_x_1732) ;  /* 0x0000005000057945 */ /* 0x000fe20003800200 */
.L_x_1733:
[----:B------:R-:W1:Y:S02]  /*1b400*/  LDS R34, [R38+0x8] ;  /* 0x0000080026227984 */ /* 0x000e640000000800 */
[----:B-1----:R-:W-:-:S05]  /*1b410*/  FADD R35, R25, R34 ;  /* 0x0000002219237221 */ /* 0x002fca0000000000 */
[----:B------:R-:W1:Y:S02]  /*1b420*/  ATOMS.CAST.SPIN P3, [R38+0x8], R34, R35 ;  /* 0x000008222600758d */ /* 0x000e640001860023 */
[----:B-1----:R-:W-:Y:S05]  /*1b430*/  @!P3 BRA `(.L_x_1733) ;  /* 0xfffffffc00f0b947 */ /* 0x002fea000383ffff */
[----:B------:R-:W-:Y:S05]  /*1b440*/  BSYNC.RECONVERGENT B5 ;  /* 0x0000000000057941 */ /* 0x000fea0003800200 */
.L_x_1732:
[----:B------:R-:W-:Y:S01]  /*1b450*/  BSSY.RECONVERGENT B5, `(.L_x_1734) ;  /* 0x0000005000057945 */ /* 0x000fe20003800200 */
.L_x_1735:
[----:B------:R-:W1:Y:S02]  /*1b460*/  LDS R34, [R36+0x8] ;  /* 0x0000080024227984 */ /* 0x000e640000000800 */
[----:B-1----:R-:W-:-:S05]  /*1b470*/  FADD R35, R21, R34 ;  /* 0x0000002215237221 */ /* 0x002fca0000000000 */
[----:B------:R-:W1:Y:S02]  /*1b480*/  ATOMS.CAST.SPIN P3, [R36+0x8], R34, R35 ;  /* 0x000008222400758d */ /* 0x000e640001860023 */
[----:B-1----:R-:W-:Y:S05]  /*1b490*/  @!P3 BRA `(.L_x_1735) ;  /* 0xfffffffc00f0b947 */ /* 0x002fea000383ffff */
[----:B------:R-:W-:Y:S05]  /*1b4a0*/  BSYNC.RECONVERGENT B5 ;  /* 0x0000000000057941 */ /* 0x000fea0003800200 */
.L_x_1734:
[----:B------:R-:W-:Y:S01]  /*1b4b0*/  BSSY.RECONVERGENT B5, `(.L_x_1736) ;  /* 0x0000005000057945 */ /* 0x000fe20003800200 */
.L_x_1737:
[----:B------:R-:W1:Y:S02]  /*1b4c0*/  LDS R34, [R32+0x8] ;  /* 0x0000080020227984 */ /* 0x000e640000000800 */
[----:B-1----:R-:W-:-:S05]  /*1b4d0*/  FADD R35, R19, R34 ;  /* 0x0000002213237221 */ /* 0x002fca0000000000 */
[----:B------:R-:W1:Y:S02]  /*1b4e0*/  ATOMS.CAST.SPIN P3, [R32+0x8], R34, R35 ;  /* 0x000008222000758d */ /* 0x000e640001860023 */
[----:B-1----:R-:W-:Y:S05]  /*1b4f0*/  @!P3 BRA `(.L_x_1737) ;  /* 0xfffffffc00f0b947 */ /* 0x002fea000383ffff */
[----:B------:R-:W-:Y:S05]  /*1b500*/  BSYNC.RECONVERGENT B5 ;  /* 0x0000000000057941 */ /* 0x000fea0003800200 */
.L_x_1736:
[----:B------:R-:W-:Y:S01]  /*1b510*/  BSSY.RECONVERGENT B5, `(.L_x_1738) ;  /* 0x0000005000057945 */ /* 0x000fe20003800200 */
.L_x_1739:
[----:B------:R-:W1:Y:S02]  /*1b520*/  LDS R34, [R33+0x8] ;  /* 0x0000080021227984 */ /* 0x000e640000000800 */
[----:B-1----:R-:W-:-:S05]  /*1b530*/  FADD R35, R29, R34 ;  /* 0x000000221d237221 */ /* 0x002fca0000000000 */
[----:B------:R-:W1:Y:S02]  /*1b540*/  ATOMS.CAST.SPIN P3, [R33+0x8], R34, R35 ;  /* 0x000008222100758d */ /* 0x000e640001860023 */
[----:B-1----:R-:W-:Y:S05]  /*1b550*/  @!P3 BRA `(.L_x_1739) ;  /* 0xfffffffc00f0b947 */ /* 0x002fea000383ffff */
[----:B------:R-:W-:Y:S05]  /*1b560*/  BSYNC.RECONVERGENT B5 ;  /* 0x0000000000057941 */ /* 0x000fea0003800200 */
.L_x_1738:
[----:B------:R-:W-:Y:S04]  /*1b570*/  BSSY.RECONVERGENT B5, `(.L_x_1740) ;  /* 0x000001e000057945 */ /* 0x000fe80003800200 */
[----:B------:R-:W-:Y:S05]  /*1b580*/  @!P1 BRA `(.L_x_1741) ;  /* 0x0000000000709947 */ /* 0x000fea0003800000 */
[----:B------:R-:W-:Y:S01]  /*1b590*/  BSSY.RECONVERGENT B6, `(.L_x_1742) ;  /* 0x0000005000067945 */ /* 0x000fe20003800200 */
.L_x_1743:
[----:B------:R-:W1:Y:S02]  /*1b5a0*/  LDS R34, [R39+0x8] ;  /* 0x0000080027227984 */ /* 0x000e640000000800 */
[----:B-1----:R-:W-:-:S05]  /*1b5b0*/  FADD R35, R34, 1 ;  /* 0x3f80000022237421 */ /* 0x002fca0000000000 */
[----:B------:R-:W1:Y:S02]  /*1b5c0*/  ATOMS.CAST.SPIN P3, [R39+0x8], R34, R35 ;  /* 0x000008222700758d */ /* 0x000e640001860023 */
[----:B-1----:R-:W-:Y:S05]  /*1b5d0*/  @!P3 BRA `(.L_x_1743) ;  /* 0xfffffffc00f0b947 */ /* 0x002fea000383ffff */
[----:B------:R-:W-:Y:S05]  /*1b5e0*/  BSYNC.RECONVERGENT B6 ;  /* 0x0000000000067941 */ /* 0x000fea0003800200 */
.L_x_1742:
[----:B------:R-:W-:Y:S01]  /*1b5f0*/  BSSY.RECONVERGENT B6, `(.L_x_1744) ;  /* 0x0000005000067945 */ /* 0x000fe20003800200 */
.L_x_1745:
[----:B------:R-:W1:Y:S02]  /*1b600*/  LDS R34, [R38+0x8] ;  /* 0x0000080026227984 */ /* 0x000e640000000800 */
[----:B-1----:R-:W-:-:S05]  /*1b610*/  FADD R35, R25, R34 ;  /* 0x0000002219237221 */ /* 0x002fca0000000000 */
[----:B------:R-:W1:Y:S02]  /*1b620*/  ATOMS.CAST.SPIN P3, [R38+0x8], R34, R35 ;  /* 0x000008222600758d */ /* 0x000e640001860023 */
[----:B-1----:R-:W-:Y:S05]  /*1b630*/  @!P3 BRA `(.L_x_1745) ;  /* 0xfffffffc00f0b947 */ /* 0x002fea000383ffff */
[----:B------:R-:W-:Y:S05]  /*1b640*/  BSYNC.RECONVERGENT B6 ;  /* 0x0000000000067941 */ /* 0x000fea0003800200 */
.L_x_1744:
[----:B------:R-:W-:Y:S01]  /*1b650*/  BSSY.RECONVERGENT B6, `(.L_x_1746) ;  /* 0x0000005000067945 */ /* 0x000fe20003800200 */
.L_x_1747:
[----:B------:R-:W1:Y:S02]  /*1b660*/  LDS R34, [R36+0x8] ;  /* 0x0000080024227984 */ /* 0x000e640000000800 */
[----:B-1----:R-:W-:-:S05]  /*1b670*/  FADD R35, R21, R34 ;  /* 0x0000002215237221 */ /* 0x002fca0000000000 */
[----:B------:R-:W1:Y:S02]  /*1b680*/  ATOMS.CAST.SPIN P3, [R36+0x8], R34, R35 ;  /* 0x000008222400758d */ /* 0x000e640001860023 */
[----:B-1----:R-:W-:Y:S05]  /*1b690*/  @!P3 BRA `(.L_x_1747) ;  /* 0xfffffffc00f0b947 */ /* 0x002fea000383ffff */
[----:B------:R-:W-:Y:S05]  /*1b6a0*/  BSYNC.RECONVERGENT B6 ;  /* 0x0000000000067941 */ /* 0x000fea0003800200 */
.L_x_1746:
[----:B------:R-:W-:Y:S01]  /*1b6b0*/  BSSY.RECONVERGENT B6, `(.L_x_1748) ;  /* 0x0000005000067945 */ /* 0x000fe20003800200 */
.L_x_1749:
[----:B------:R-:W1:Y:S02]  /*1b6c0*/  LDS R34, [R32+0x8] ;  /* 0x0000080020227984 */ /* 0x000e640000000800 */
[----:B-1----:R-:W-:-:S05]  /*1b6d0*/  FADD R35, R19, R34 ;  /* 0x0000002213237221 */ /* 0x002fca0000000000 */
[----:B------:R-:W1:Y:S02]  /*1b6e0*/  ATOMS.CAST.SPIN P3, [R32+0x8], R34, R35 ;  /* 0x000008222000758d */ /* 0x000e640001860023 */
[----:B-1----:R-:W-:Y:S05]  /*1b6f0*/  @!P3 BRA `(.L_x_1749) ;  /* 0xfffffffc00f0b947 */ /* 0x002fea000383ffff */
[----:B------:R-:W-:Y:S05]  /*1b700*/  BSYNC.RECONVERGENT B6 ;  /* 0x0000000000067941 */ /* 0x000fea0003800200 */
.L_x_1748:
[----:B------:R-:W1:Y:S02]  /*1b710*/  LDS R34, [R33+0x8] ;  /* 0x0000080021227984 */ /* 0x000e640000000800 */
[----:B-1----:R-:W-:-:S05]  /*1b720*/  FADD R35, R29, R34 ;  /* 0x000000221d237221 */ /* 0x002fca0000000000 */
[----:B------:R-:W1:Y:S02]  /*1b730*/  ATOMS.CAST.SPIN P3, [R33+0x8], R34, R35 ;  /* 0x000008222100758d */ /* 0x000e640001860023 */
[----:B-1----:R-:W-:Y:S05]  /*1b740*/  @!P3 BRA `(.L_x_1748) ;  /* 0xfffffffc00f0b947 */ /* 0x002fea000383ffff */
.L_x_1741:
[----:B------:R-:W-:Y:S05]  /*1b750*/  BSYNC.RECONVERGENT B5 ;  /* 0x0000000000057941 */ /* 0x000fea0003800200 */
.L_x_1740:
[----:B------:R-:W-:Y:S05]  /*1b760*/  @P2 BRA `(.L_x_1750) ;  /* 0xfffffff000042947 */ /* 0x000fea000383ffff */
.L_x_1491:
[----:B------:R-:W-:Y:S05]  /*1b770*/  BSYNC B0 ;  /* 0x0000000000007941 */ /* 0x000fea0003800000 */
.L_x_1490:
[----:B------:R-:W1:Y:S01]  /*1b780*/  LDCU UR4, c[0x0][0x3f8] ;  /* 0x00007f00ff0477ac */ /* 0x000e620008000800 */
[----:B------:R-:W-:-:S04]  /*1b790*/  IADD3 R37, PT, PT, R37, 0x1, RZ ;  /* 0x0000000125257810 */ /* 0x000fc80007ffe0ff */
[----:B-1----:R-:W-:-:S13]  /*1b7a0*/  ISETP.NE.AND P1, PT, R37, UR4, PT ;  /* 0x0000000425007c0c */ /* 0x002fda000bf25270 */
[----:B------:R-:W-:Y:S05]  /*1b7b0*/  @P1 BRA `(.L_x_1751) ;  /* 0xffffffc400d81947 */ /* 0x000fea000383ffff */
[----:B------:R-:W-:Y:S05]  /*1b7c0*/  BSYNC B1 ;  /* 0x0000000000017941 */ /* 0x000fea0003800000 */
.L_x_1489:
[----:B------:R-:W-:Y:S05]  /*1b7d0*/  BRA `(.L_x_1483) ;  /* 0x0000002800e87947 */ /* 0x000fea0003800000 */
.L_x_1488:
[----:B------:R-:W-:-:S07]  /*1b7e0*/  HFMA2 R37, -RZ, RZ, 0, 0 ;  /* 0x00000000ff257431 */ /* 0x000fce00000001ff */
.L_x_1944:
[----:B------:R-:W1:Y:S08]  /*1b7f0*/  LDC.64 R32, c[0x0][0x450] ;  /* 0x00011400ff207b82 */ /* 0x000e700000000a00 */
[----:B------:R-:W2:Y:S01]  /*1b800*/  LDC.64 R38, c[0x0][0x458] ;  /* 0x00011600ff267b82 */ /* 0x000ea20000000a00 */
[----:B------:R-:W-:Y:S05]  /*1b810*/  YIELD ;  /* 0x0000000000007946 */ /* 0x000fea0003800000 */
[----:B------:R-:W3:Y:S02]  /*1b820*/  LDCU UR4, c[0x0][0x388] ;  /* 0x00007100ff0477ac */ /* 0x000ee40008000800 */
[----:B------:R-:W4:Y:S01]  /*1b830*/  LDC.64 R30, c[0x0][0x460] ;  /* 0x00011800ff1e7b82 */ /* 0x000f220000000a00 */
[----:B-1----:R-:W-:-:S07]  /*1b840*/  IMAD.WIDE.U32 R32, R37, 0x4, R32 ;  /* 0x0000000425207825 */ /* 0x002fce00078e0020 */
[----:B------:R-:W1:Y:S01]  /*1b850*/  LDC.64 R28, c[0x0][0x448] ;  /* 0x00011200ff1c7b82 */ /* 0x000e620000000a00 */
[----:B------:R-:W5:Y:S01]  /*1b860*/  LDG.E R32, desc[UR8][R32.64] ;  /* 0x0000000820207981 */ /* 0x000f62000c1e1900 */
[----:B--2---:R-:W-:-:S06]  /*1b870*/  IMAD.WIDE.U32 R38, R37, 0x4, R38 ;  /* 0x0000000425267825 */ /* 0x004fcc00078e0026 */
[----:B------:R-:W2:Y:S01]  /*1b880*/  LDG.E R38, desc[UR8][R38.64] ;  /* 0x0000000826267981 */ /* 0x000ea2000c1e1900 */
[----:B-----5:R-:W-:-:S05]  /*1b890*/  IADD3 R34, PT, PT, R32, -0x1, RZ ;  /* 0xffffffff20227810 */ /* 0x020fca0007ffe0ff */
[----:B---3--:R-:W-:Y:S01]  /*1b8a0*/  IMAD R35, R34, UR4, R3 ;  /* 0x0000000422237c24 */ /* 0x008fe2000f8e0203 */
[----:B--2---:R-:W-:-:S03]  /*1b8b0*/  IADD3 R36, PT, PT, R38, -0x1, RZ ;  /* 0xffffffff26247810 */ /* 0x004fc60007ffe0ff */
[----:B----4-:R-:W-:-:S04]  /*1b8c0*/  IMAD.WIDE R34, R35, 0x4, R30 ;  /* 0x0000000423227825 */ /* 0x010fc800078e021e */
[----:B------:R-:W-:Y:S02]  /*1b8d0*/  IMAD R41, R36, UR4, R3 ;  /* 0x0000000424297c24 */ /* 0x000fe4000f8e0203 */
[----:B------:R-:W2:Y:S02]  /*1b8e0*/  LDG.E R34, desc[UR8][R34.64] ;  /* 0x0000000822227981 */ /* 0x000ea4000c1e1900 */
[----:B------:R-:W-:Y:S02]  /*1b8f0*/  IMAD.WIDE R40, R41, 0x4, R30 ;  /* 0x0000000429287825 */ /* 0x000fe400078e021e */
[----:B------:R-:W3:Y:S02]  /*1b900*/  LDC R30, c[0x0][0x3ec] ;  /* 0x0000fb00ff1e7b82 */ /* 0x000ee40000000800 */
[----:B-1----:R-:W-:Y:S01]  /*1b910*/  IMAD.WIDE.U32 R32, R37, 0x4, R28 ;  /* 0x0000000425207825 */ /* 0x002fe200078e001c */
[----:B------:R-:W4:Y:S05]  /*1b920*/  LDG.E R31, desc[UR8][R40.64] ;  /* 0x00000008281f7981 */ /* 0x000f2a000c1e1900 */
[----:B------:R-:W5:Y:S01]  /*1b930*/  LDG.E R32, desc[UR8][R32.64] ;  /* 0x0000000820207981 */ /* 0x000f62000c1e1900 */
[----:B------:R-:W1:Y:S01]  /*1b940*/  LDC R28, c[0x0][0x3f0] ;  /* 0x0000fc00ff1c7b82 */ /* 0x000e620000000800 */
[----:B------:R-:W-:Y:S01]  /*1b950*/  BSSY B0, `(.L_x_1752) ;  /* 0x000029e000007945 */ /* 0x000fe20003800000 */
[----:B--2---:R-:W-:-:S02]  /*1b960*/  @P0 MOV R29, R34 ;  /* 0x00000022001d0202 */ /* 0x004fc40000000f00 */
[----:B------:R-:W-:-:S04]  /*1b970*/  @!P0 MOV R29, R34 ;  /* 0x00000022001d8202 */ /* 0x000fc80000000f00 */
[----:B-1----:R-:W-:-:S04]  /*1b980*/  FSETP.GE.AND P1, PT, R29, R28, PT ;  /* 0x0000001c1d00720b */ /* 0x002fc80003f26000 */
[C---:B----4-:R-:W-:Y:S02]  /*1b990*/  FSETP.GE.AND P1, PT, R31.reuse, R28, P1 ;  /* 0x0000001c1f00720b */ /* 0x050fe40000f26000 */
[----:B-----5:R-:W-:Y:S02]  /*1b9a0*/  ISETP.NE.AND P3, PT, R32, 0x2, PT ;  /* 0x000000022000780c */ /* 0x020fe40003f65270 */
[C---:B---3--:R-:W-:Y:S02]  /*1b9b0*/  FSETP.LE.AND P2, PT, R31.reuse, R30, P1 ;  /* 0x0000001e1f00720b */ /* 0x048fe40000f43000 */
[----:B------:R-:W-:Y:S02]  /*1b9c0*/  FSEL R19, R34, R19, !P3 ;  /* 0x0000001322137208 */ /* 0x000fe40005800000 */
[----:B------:R-:W-:Y:S02]  /*1b9d0*/  FSEL R21, R31, R21, !P3 ;  /* 0x000000151f157208 */ /* 0x000fe40005800000 */
[----:B------:R-:W-:-:S02]  /*1b9e0*/  ISETP.NE.AND P3, PT, R32, 0x2, PT ;  /* 0x000000022000780c */ /* 0x000fc40003f65270 */
[----:B------:R-:W-:Y:S02]  /*1b9f0*/  FSETP.LE.AND P2, PT, R29, R30, P2 ;  /* 0x0000001e1d00720b */ /* 0x000fe40001743000 */
[----:B------:R-:W-:-:S11]  /*1ba00*/  ISETP.NE.AND P1, PT, R32, 0x2, PT ;  /* 0x000000022000780c */ /* 0x000fd60003f25270 */
[----:B------:R-:W-:Y:S05]  /*1ba10*/  @P2 BRA P3, `(.L_x_1753) ;  /* 0x0000000000142947 */ /* 0x000fea0001800000 */
[----:B------:R-:W-:-:S04]  /*1ba20*/  FSETP.GE.AND P2, PT, R19, R28, PT ;  /* 0x0000001c1300720b */ /* 0x000fc80003f46000 */
[----:B------:R-:W-:-:S04]  /*1ba30*/  FSETP.LTU.OR P2, PT, R21, R28, !P2 ;  /* 0x0000001c1500720b */ /* 0x000fc80005749400 */
[----:B------:R-:W-:-:S04]  /*1ba40*/  FSETP.GTU.OR P2, PT, R21, R30, P2 ;  /* 0x0000001e1500720b */ /* 0x000fc8000174c400 */
[----:B------:R-:W-:-:S13]  /*1ba50*/  FSETP.GTU.OR P2, PT, R19, R30, P2 ;  /* 0x0000001e1300720b */ /* 0x000fda000174c400 */
[----:B------:R-:W-:Y:S05]  /*1ba60*/  @P2 BRA `(.L_x_1754) ;  /* 0x0000002800302947 */ /* 0x000fea0003800000 */
.L_x_1753:
        /* <DEDUP_REMOVED lines=23> */
.L_x_1761:
[----:B------:R-:W1:Y:S02]  /*1bbe0*/  LDS R34, [R32+-0x4] ;  /* 0xfffffc0020227984 */ /* 0x000e640000000800 */
[----:B-1----:R-:W-:-:S05]  /*1bbf0*/  FADD R35, R34, 1 ;  /* 0x3f80000022237421 */ /* 0x002fca0000000000 */
[----:B------:R-:W1:Y:S02]  /*1bc00*/  ATOMS.CAST.SPIN P2, [R32+-0x4], R34, R35 ;  /* 0xfffffc222000758d */ /* 0x000e640001840023 */
[----:B-1----:R-:W-:Y:S05]  /*1bc10*/  @!P2 BRA `(.L_x_1761) ;  /* 0xfffffffc00f0a947 */ /* 0x002fea000383ffff */
[----:B------:R-:W-:Y:S05]  /*1bc20*/  BSYNC.RECONVERGENT B6 ;  /* 0x0000000000067941 */ /* 0x000fea0003800200 */
.L_x_1760:
[----:B------:R-:W-:Y:S01]  /*1bc30*/  BSSY.RECONVERGENT B6, `(.L_x_1762) ;  /* 0x0000006000067945 */ /* 0x000fe20003800200 */
[----:B------:R-:W-:-:S07]  /*1bc40*/  LEA R30, R30, UR7, 0x2 ;  /* 0x000000071e1e7c11 */ /* 0x000fce000f8e10ff */
.L_x_1763:
[----:B------:R-:W1:Y:S02]  /*1bc50*/  LDS R34, [R30+-0x4] ;  /* 0xfffffc001e227984 */ /* 0x000e640000000800 */
[----:B-1----:R-:W-:-:S05]  /*1bc60*/  FADD R35, R25, R34 ;  /* 0x0000002219237221 */ /* 0x002fca0000000000 */
[----:B------:R-:W1:Y:S02]  /*1bc70*/  ATOMS.CAST.SPIN P2, [R30+-0x4], R34, R35 ;  /* 0xfffffc221e00758d */ /* 0x000e640001840023 */
[----:B-1----:R-:W-:Y:S05]  /*1bc80*/  @!P2 BRA `(.L_x_1763) ;  /* 0xfffffffc00f0a947 */ /* 0x002fea000383ffff */
[----:B------:R-:W-:Y:S05]  /*1bc90*/  BSYNC.RECONVERGENT B6 ;  /* 0x0000000000067941 */ /* 0x000fea0003800200 */
.L_x_1762:
[----:B------:R-:W1:Y:S01]  /*1bca0*/  LDC R39, c[0x0][0x3b8] ;  /* 0x0000ee00ff277b82 */ /* 0x000e620000000800 */
[----:B------:R-:W-:Y:S01]  /*1bcb0*/  BSSY.RECONVERGENT B6, `(.L_x_1764) ;  /* 0x0000006000067945 */ /* 0x000fe20003800200 */
[----:B-1----:R-:W-:-:S07]  /*1bcc0*/  IMAD R36, R39, 0xc, R30 ;  /* 0x0000000c27247824 */ /* 0x002fce00078e021e */
.L_x_1765:
[----:B------:R-:W1:Y:S02]  /*1bcd0*/  LDS R34, [R36+-0x4] ;  /* 0xfffffc0024227984 */ /* 0x000e640000000800 */
[----:B-1----:R-:W-:-:S05]  /*1bce0*/  FADD R35, R31, R34 ;  /* 0x000000221f237221 */ /* 0x002fca0000000000 */
[----:B------:R-:W1:Y:S02]  /*1bcf0*/  ATOMS.CAST.SPIN P2, [R36+-0x4], R34, R35 ;  /* 0xfffffc222400758d */ /* 0x000e640001840023 */
[----:B-1----:R-:W-:Y:S05]  /*1bd00*/  @!P2 BRA `(.L_x_1765) ;  /* 0xfffffffc00f0a947 */ /* 0x002fea000383ffff */
[----:B------:R-:W-:Y:S05]  /*1bd10*/  BSYNC.RECONVERGENT B6 ;  /* 0x0000000000067941 */ /* 0x000fea0003800200 */
.L_x_1764:
[----:B------:R-:W-:Y:S01]  /*1bd20*/  BSSY.RECONVERGENT B6, `(.L_x_1766) ;  /* 0x0000006000067945 */ /* 0x000fe20003800200 */
[----:B------:R-:W-:-:S07]  /*1bd30*/  LEA R38, R39, R30, 0x3 ;  /* 0x0000001e27267211 */ /* 0x000fce00078e18ff */
.L_x_1767:
[----:B------:R-:W1:Y:S02]  /*1bd40*/  LDS R34, [R38+-0x4] ;  /* 0xfffffc0026227984 */ /* 0x000e640000000800 */
[----:B-1----:R-:W-:-:S05]  /*1bd50*/  FADD R35, R29, R34 ;  /* 0x000000221d237221 */ /* 0x002fca0000000000 */
[----:B------:R-:W1:Y:S02]  /*1bd60*/  ATOMS.CAST.SPIN P2, [R38+-0x4], R34, R35 ;  /* 0xfffffc222600758d */ /* 0x000e640001840023 */
[----:B-1----:R-:W-:Y:S05]  /*1bd70*/  @!P2 BRA `(.L_x_1767) ;  /* 0xfffffffc00f0a947 */ /* 0x002fea000383ffff */
[----:B------:R-:W-:Y:S05]  /*1bd80*/  BSYNC.RECONVERGENT B6 ;  /* 0x0000000000067941 */ /* 0x000fea0003800200 */
.L_x_1766:
[----:B------:R-:W-:Y:S01]  /*1bd90*/  BSSY.RECONVERGENT B6, `(.L_x_1768) ;  /* 0x0000006000067945 */ /* 0x000fe20003800200 */
[----:B------:R-:W-:-:S07]  /*1bda0*/  LEA R40, R39, R32, 0x3 ;  /* 0x0000002027287211 */ /* 0x000fce00078e18ff */
.L_x_1769:
[----:B------:R-:W1:Y:S02]  /*1bdb0*/  LDS R34, [R40+-0x4] ;  /* 0xfffffc0028227984 */ /* 0x000e640000000800 */
[----:B-1----:R-:W-:-:S05]  /*1bdc0*/  FADD R35, R33, R34 ;  /* 0x0000002221237221 */ /* 0x002fca0000000000 */
[----:B------:R-:W1:Y:S02]  /*1bdd0*/  ATOMS.CAST.SPIN P2, [R40+-0x4], R34, R35 ;  /* 0xfffffc222800758d */ /* 0x000e640001840023 */
[----:B-1----:R-:W-:Y:S05]  /*1bde0*/  @!P2 BRA `(.L_x_1769) ;  /* 0xfffffffc00f0a947 */ /* 0x002fea000383ffff */
[----:B------:R-:W-:Y:S05]  /*1bdf0*/  BSYNC.RECONVERGENT B6 ;  /* 0x0000000000067941 */ /* 0x000fea0003800200 */
.L_x_1768:
[----:B------:R-:W-:Y:S01]  /*1be00*/  MOV R39, R2 ;  /* 0x0000000200277202 */ /* 0x000fe20000000f00 */
[----:B------:R-:W-:Y:S06]  /*1be10*/  @!P1 BRA `(.L_x_1759) ;  /* 0x0000000400009947 */ /* 0x000fec0003800000 */
[----:B------:R-:W-:Y:S01]  /*1be20*/  BSSY.RECONVERGENT B6, `(.L_x_1770) ;  /* 0x0000006000067945 */ /* 0x000fe20003800200 */
[----:B------:R-:W-:-:S13]  /*1be30*/  ISETP.NE.AND P1, PT, R14, 0x2, PT ;  /* 0x000000020e00780c */ /* 0x000fda0003f25270 */
.L_x_1771:
[----:B------:R-:W1:Y:S02]  /*1be40*/  LDS R34, [R32] ;  /* 0x0000000020227984 */ /* 0x000e640000000800 */
[----:B-1----:R-:W-:-:S05]  /*1be50*/  FADD R35, R34, 1 ;  /* 0x3f80000022237421 */ /* 0x002fca0000000000 */
[----:B------:R-:W1:Y:S02]  /*1be60*/  ATOMS.CAST.SPIN P2, [R32], R34, R35 ;  /* 0x000000222000758d */ /* 0x000e640001840023 */
[----:B-1----:R-:W-:Y:S05]  /*1be70*/  @!P2 BRA `(.L_x_1771) ;  /* 0xfffffffc00f0a947 */ /* 0x002fea000383ffff */
[----:B------:R-:W-:Y:S05]  /*1be80*/  BSYNC.RECONVERGENT B6 ;  /* 0x0000000000067941 */ /* 0x000fea0003800200 */
.L_x_1770:
[----:B------:R-:W-:Y:S01]  /*1be90*/  BSSY.RECONVERGENT B6, `(.L_x_1772) ;  /* 0x0000005000067945 */ /* 0x000fe20003800200 */
.L_x_1773:
[----:B------:R-:W1:Y:S02]  /*1bea0*/  LDS R34, [R30] ;  /* 0x000000001e227984 */ /* 0x000e640000000800 */
[----:B-1----:R-:W-:-:S05]  /*1beb0*/  FADD R35, R25, R34 ;  /* 0x0000002219237221 */ /* 0x002fca0000000000 */
[----:B------:R-:W1:Y:S02]  /*1bec0*/  ATOMS.CAST.SPIN P2, [R30], R34, R35 ;  /* 0x000000221e00758d */ /* 0x000e640001840023 */
[----:B-1----:R-:W-:Y:S05]  /*1bed0*/  @!P2 BRA `(.L_x_1773) ;  /* 0xfffffffc00f0a947 */ /* 0x002fea000383ffff */
[----:B------:R-:W-:Y:S05]  /*1bee0*/  BSYNC.RECONVERGENT B6 ;  /* 0x0000000000067941 */ /* 0x000fea0003800200 */
.L_x_1772:
[----:B------:R-:W-:Y:S01]  /*1bef0*/  BSSY.RECONVERGENT B6, `(.L_x_1774) ;  /* 0x0000005000067945 */ /* 0x000fe20003800200 */
.L_x_1775:
[----:B------:R-:W1:Y:S02]  /*1bf00*/  LDS R34, [R36] ;  /* 0x0000000024227984 */ /* 0x000e640000000800 */
[----:B-1----:R-:W-:-:S05]  /*1bf10*/  FADD R35, R31, R34 ;  /* 0x000000221f237221 */ /* 0x002fca0000000000 */
[----:B------:R-:W1:Y:S02]  /*1bf20*/  ATOMS.CAST.SPIN P2, [R36], R34, R35 ;  /* 0x000000222400758d */ /* 0x000e640001840023 */
[----:B-1----:R-:W-:Y:S05]  /*1bf30*/  @!P2 BRA `(.L_x_1775) ;  /* 0xfffffffc00f0a947 */ /* 0x002fea000383ffff */
[----:B------:R-:W-:Y:S05]  /*1bf40*/  BSYNC.RECONVERGENT B6 ;  /* 0x0000000000067941 */ /* 0x000fea0003800200 */
.L_x_1774:
[----:B------:R-:W-:Y:S01]  /*1bf50*/  BSSY.RECONVERGENT B6, `(.L_x_1776) ;  /* 0x0000005000067945 */ /* 0x000fe20003800200 */
.L_x_1777:
[----:B------:R-:W1:Y:S02]  /*1bf60*/  LDS R34, [R38] ;  /* 0x0000000026227984 */ /* 0x000e640000000800 */
[----:B-1----:R-:W-:-:S05]  /*1bf70*/  FADD R35, R29, R34 ;  /* 0x000000221d237221 */ /* 0x002fca0000000000 */
[----:B------:R-:W1:Y:S02]  /*1bf80*/  ATOMS.CAST.SPIN P2, [R38], R34, R35 ;  /* 0x000000222600758d */ /* 0x000e640001840023 */
[----:B-1----:R-:W-:Y:S05]  /*1bf90*/  @!P2 BRA `(.L_x_1777) ;  /* 0xfffffffc00f0a947 */ /* 0x002fea000383ffff */
[----:B------:R-:W-:Y:S05]  /*1bfa0*/  BSYNC.RECONVERGENT B6 ;  /* 0x0000000000067941 */ /* 0x000fea0003800200 */
.L_x_1776:
[----:B------:R-:W-:Y:S01]  /*1bfb0*/  BSSY.RECONVERGENT B6, `(.L_x_1778) ;  /* 0x0000005000067945 */ /* 0x000fe20003800200 */
.L_x_1779:
[----:B------:R-:W1:Y:S02]  /*1bfc0*/  LDS R34, [R40] ;  /* 0x0000000028227984 */ /* 0x000e640000000800 */
[----:B-1----:R-:W-:-:S05]  /*1bfd0*/  FADD R35, R33, R34 ;  /* 0x0000002221237221 */ /* 0x002fca0000000000 */
[----:B------:R-:W1:Y:S02]  /*1bfe0*/  ATOMS.CAST.SPIN P2, [R40], R34, R35 ;  /* 0x000000222800758d */ /* 0x000e640001840023 */
[----:B-1----:R-:W-:Y:S05]  /*1bff0*/  @!P2 BRA `(.L_x_1779) ;  /* 0xfffffffc00f0a947 */ /* 0x002fea000383ffff */
[----:B------:R-:W-:Y:S05]  /*1c000*/  BSYNC.RECONVERGENT B6 ;  /* 0x0000000000067941 */ /* 0x000fea0003800200 */
.L_x_1778:
[----:B------:R-:W-:Y:S01]  /*1c010*/  MOV R39, R9 ;  /* 0x0000000900277202 */ /* 0x000fe20000000f00 */
[----:B------:R-:W-:Y:S06]  /*1c020*/  @!P1 BRA `(.L_x_1759) ;  /* 0x00000000007c9947 */ /* 0x000fec0003800000 */
[----:B------:R-:W-:Y:S01]  /*1c030*/  BSSY.RECONVERGENT B6, `(.L_x_1780) ;  /* 0x0000005000067945 */ /* 0x000fe20003800200 */
.L_x_1781:
[----:B------:R-:W1:Y:S02]  /*1c040*/  LDS R34, [R32+0x4] ;  /* 0x0000040020227984 */ /* 0x000e640000000800 */
[----:B-1----:R-:W-:-:S05]  /*1c050*/  FADD R35, R34, 1 ;  /* 0x3f80000022237421 */ /* 0x002fca0000000000 */
[----:B------:R-:W1:Y:S02]  /*1c060*/  ATOMS.CAST.SPIN P1, [R32+0x4], R34, R35 ;  /* 0x000004222000758d */ /* 0x000e640001820023 */
[----:B-1----:R-:W-:Y:S05]  /*1c070*/  @!P1 BRA `(.L_x_1781) ;  /* 0xfffffffc00f09947 */ /* 0x002fea000383ffff */
[----:B------:R-:W-:Y:S05]  /*1c080*/  BSYNC.RECONVERGENT B6 ;  /* 0x0000000000067941 */ /* 0x000fea0003800200 */
.L_x_1780:
[----:B------:R-:W-:Y:S01]  /*1c090*/  BSSY.RECONVERGENT B6, `(.L_x_1782) ;  /* 0x0000005000067945 */ /* 0x000fe20003800200 */
.L_x_1783:
[----:B------:R-:W1:Y:S02]  /*1c0a0*/  LDS R34, [R30+0x4] ;  /* 0x000004001e227984 */ /* 0x000e640000000800 */
[----:B-1----:R-:W-:-:S05]  /*1c0b0*/  FADD R35, R25, R34 ;  /* 0x0000002219237221 */ /* 0x002fca0000000000 */
[----:B------:R-:W1:Y:S02]  /*1c0c0*/  ATOMS.CAST.SPIN P1, [R30+0x4], R34, R35 ;  /* 0x000004221e00758d */ /* 0x000e640001820023 */
[----:B-1----:R-:W-:Y:S05]  /*1c0d0*/  @!P1 BRA `(.L_x_1783) ;  /* 0xfffffffc00f09947 */ /* 0x002fea000383ffff */
[----:B------:R-:W-:Y:S05]  /*1c0e0*/  BSYNC.RECONVERGENT B6 ;  /* 0x0000000000067941 */ /* 0x000fea0003800200 */
.L_x_1782:
[----:B------:R-:W-:Y:S01]  /*1c0f0*/  BSSY.RECONVERGENT B6, `(.L_x_1784) ;  /* 0x0000005000067945 */ /* 0x000fe20003800200 */
.L_x_1785:
[----:B------:R-:W1:Y:S02]  /*1c100*/  LDS R34, [R36+0x4] ;  /* 0x0000040024227984 */ /* 0x000e640000000800 */
[----:B-1----:R-:W-:-:S05]  /*1c110*/  FADD R35, R31, R34 ;  /* 0x000000221f237221 */ /* 0x002fca0000000000 */
[----:B------:R-:W1:Y:S02]  /*1c120*/  ATOMS.CAST.SPIN P1, [R36+0x4], R34, R35 ;  /* 0x000004222400758d */ /* 0x000e640001820023 */
[----:B-1----:R-:W-:Y:S05]  /*1c130*/  @!P1 BRA `(.L_x_1785) ;  /* 0xfffffffc00f09947 */ /* 0x002fea000383ffff */
[----:B------:R-:W-:Y:S05]  /*1c140*/  BSYNC.RECONVERGENT B6 ;  /* 0x0000000000067941 */ /* 0x000fea0003800200 */
.L_x_1784:
[----:B------:R-:W-:Y:S01]  /*1c150*/  BSSY.RECONVERGENT B6, `(.L_x_1786) ;  /* 0x0000005000067945 */ /* 0x000fe20003800200 */
.L_x_1787:
[----:B------:R-:W1:Y:S02]  /*1c160*/  LDS R34, [R38+0x4] ;  /* 0x0000040026227984 */ /* 0x000e640000000800 */
[----:B-1----:R-:W-:-:S05]  /*1c170*/  FADD R35, R29, R34 ;  /* 0x000000221d237221 */ /* 0x002fca0000000000 */
[----:B------:R-:W1:Y:S02]  /*1c180*/  ATOMS.CAST.SPIN P1, [R38+0x4], R34, R35 ;  /* 0x000004222600758d */ /* 0x000e640001820023 */
[----:B-1----:R-:W-:Y:S05]  /*1c190*/  @!P1 BRA `(.L_x_1787) ;  /* 0xfffffffc00f09947 */ /* 0x002fea000383ffff */
[----:B------:R-:W-:Y:S05]  /*1c1a0*/  BSYNC.RECONVERGENT B6 ;  /* 0x0000000000067941 */ /* 0x000fea0003800200 */
.L_x_1786:
[----:B------:R-:W-:Y:S01]  /*1c1b0*/  BSSY.RECONVERGENT B6, `(.L_x_1788) ;  /* 0x0000005000067945 */ /* 0x000fe20003800200 */
.L_x_1789:
[----:B------:R-:W1:Y:S02]  /*1c1c0*/  LDS R34, [R40+0x4] ;  /* 0x0000040028227984 */ /* 0x000e640000000800 */
[----:B-1----:R-:W-:-:S05]  /*1c1d0*/  FADD R35, R33, R34 ;  /* 0x0000002221237221 */ /* 0x002fca0000000000 */
[----:B------:R-:W1:Y:S02]  /*1c1e0*/  ATOMS.CAST.SPIN P1, [R40+0x4], R34, R35 ;  /* 0x000004222800758d */ /* 0x000e640001820023 */
[----:B-1----:R-:W-:Y:S05]  /*1c1f0*/  @!P1 BRA `(.L_x_1789) ;  /* 0xfffffffc00f09947 */ /* 0x002fea000383ffff */
[----:B------:R-:W-:Y:S05]  /*1c200*/  BSYNC.RECONVERGENT B6 ;  /* 0x0000000000067941 */ /* 0x000fea0003800200 */
.L_x_1788:
[----:B------:R-:W-:-:S07]  /*1c210*/  MOV R39, R10 ;  /* 0x0000000a00277202 */ /* 0x000fce0000000f00 */
.L_x_1759:
[----:B------:R-:W-:Y:S05]  /*1c220*/  BSYNC.RECONVERGENT B1 ;  /* 0x0000000000017941 */ /* 0x000fea0003800200 */
.L_x_1758:
        /* <DEDUP_REMOVED lines=8> */
.L_x_1791:
[----:B------:R-:W1:Y:S02]  /*1c2b0*/  LDS R34, [R41+-0x4] ;  /* 0xfffffc0029227984 */ /* 0x000e640000000800 */
[----:B-1----:R-:W-:-:S05]  /*1c2c0*/  FADD R35, R34, 1 ;  /* 0x3f80000022237421 */ /* 0x002fca0000000000 */
[----:B------:R-:W1:Y:S02]  /*1c2d0*/  ATOMS.CAST.SPIN P1, [R41+-0x4], R34, R35 ;  /* 0xfffffc222900758d */ /* 0x000e640001820023 */
[----:B-1----:R-:W-:Y:S05]  /*1c2e0*/  @!P1 BRA `(.L_x_1791) ;  /* 0xfffffffc00f09947 */ /* 0x002fea000383ffff */
[----:B------:R-:W-:Y:S05]  /*1c2f0*/  BSYNC.RECONVERGENT B1 ;  /* 0x0000000000017941 */ /* 0x000fea0003800200 */
.L_x_1790:
[----:B------:R-:W-:Y:S01]  /*1c300*/  BSSY.RECONVERGENT B1, `(.L_x_1792) ;  /* 0x0000006000017945 */ /* 0x000fe20003800200 */
[----:B------:R-:W-:-:S07]  /*1c310*/  LEA R40, R43, UR7, 0x2 ;  /* 0x000000072b287c11 */ /* 0x000fce000f8e10ff */
.L_x_1793:
[----:B------:R-:W1:Y:S02]  /*1c320*/  LDS R34, [R40+-0x4] ;  /* 0xfffffc0028227984 */ /* 0x000e640000000800 */
[----:B-1----:R-:W-:-:S05]  /*1c330*/  FADD R35, R25, R34 ;  /* 0x0000002219237221 */ /* 0x002fca0000000000 */
[----:B------:R-:W1:Y:S02]  /*1c340*/  ATOMS.CAST.SPIN P1, [R40+-0x4], R34, R35 ;  /* 0xfffffc222800758d */ /* 0x000e640001820023 */
[----:B-1----:R-:W-:Y:S05]  /*1c350*/  @!P1 BRA `(.L_x_1793) ;  /* 0xfffffffc00f09947 */ /* 0x002fea000383ffff */
[----:B------:R-:W-:Y:S05]  /*1c360*/  BSYNC.RECONVERGENT B1 ;  /* 0x0000000000017941 */ /* 0x000fea0003800200 */
.L_x_1792:
[----:B------:R-:W1:Y:S01]  /*1c370*/  LDC R43, c[0x0][0x3b8] ;  /* 0x0000ee00ff2b7b82 */ /* 0x000e620000000800 */
[----:B------:R-:W-:Y:S01]  /*1c380*/  BSSY.RECONVERGENT B1, `(.L_x_1794) ;  /* 0x0000006000017945 */ /* 0x000fe20003800200 */
[----:B-1----:R-:W-:-:S07]  /*1c390*/  IMAD R32, R43, 0xc, R40 ;  /* 0x0000000c2b207824 */ /* 0x002fce00078e0228 */
.L_x_1795:
[----:B------:R-:W1:Y:S02]  /*1c3a0*/  LDS R34, [R32+-0x4] ;  /* 0xfffffc0020227984 */ /* 0x000e640000000800 */
[----:B-1----:R-:W-:-:S05]  /*1c3b0*/  FADD R35, R31, R34 ;  /* 0x000000221f237221 */ /* 0x002fca0000000000 */
[----:B------:R-:W1:Y:S02]  /*1c3c0*/  ATOMS.CAST.SPIN P1, [R32+-0x4], R34, R35 ;  /* 0xfffffc222000758d */ /* 0x000e640001820023 */
[----:B-1----:R-:W-:Y:S05]  /*1c3d0*/  @!P1 BRA `(.L_x_1795) ;  /* 0xfffffffc00f09947 */ /* 0x002fea000383ffff */
[----:B------:R-:W-:Y:S05]  /*1c3e0*/  BSYNC.RECONVERGENT B1 ;  /* 0x0000000000017941 */ /* 0x000fea0003800200 */
.L_x_1794:
[----:B------:R-:W-:Y:S01]  /*1c3f0*/  BSSY.RECONVERGENT B1, `(.L_x_1796) ;  /* 0x0000006000017945 */ /* 0x000fe20003800200 */
[----:B------:R-:W-:-:S07]  /*1c400*/  LEA R36, R43, R40, 0x3 ;  /* 0x000000282b247211 */ /* 0x000fce00078e18ff */
.L_x_1797:
[----:B------:R-:W1:Y:S02]  /*1c410*/  LDS R34, [R36+-0x4] ;  /* 0xfffffc0024227984 */ /* 0x000e640000000800 */
[----:B-1----:R-:W-:-:S05]  /*1c420*/  FADD R35, R29, R34 ;  /* 0x000000221d237221 */ /* 0x002fca0000000000 */
[----:B------:R-:W1:Y:S02]  /*1c430*/  ATOMS.CAST.SPIN P1, [R36+-0x4], R34, R35 ;  /* 0xfffffc222400758d */ /* 0x000e640001820023 */
[----:B-1----:R-:W-:Y:S05]  /*1c440*/  @!P1 BRA `(.L_x_1797) ;  /* 0xfffffffc00f09947 */ /* 0x002fea000383ffff */
[----:B------:R-:W-:Y:S05]  /*1c450*/  BSYNC.RECONVERGENT B1 ;  /* 0x0000000000017941 */ /* 0x000fea0003800200 */
.L_x_1796:
[----:B------:R-:W-:Y:S01]  /*1c460*/  BSSY.RECONVERGENT B1, `(.L_x_1798) ;  /* 0x0000006000017945 */ /* 0x000fe20003800200 */
[----:B------:R-:W-:-:S07]  /*1c470*/  LEA R38, R43, R41, 0x3 ;  /* 0x000000292b267211 */ /* 0x000fce00078e18ff */
.L_x_1799:
[----:B------:R-:W1:Y:S02]  /*1c480*/  LDS R34, [R38+-0x4] ;  /* 0xfffffc0026227984 */ /* 0x000e640000000800 */
[----:B-1----:R-:W-:-:S05]  /*1c490*/  FADD R35, R33, R34 ;  /* 0x0000002221237221 */ /* 0x002fca0000000000 */
[----:B------:R-:W1:Y:S02]  /*1c4a0*/  ATOMS.CAST.SPIN P1, [R38+-0x4], R34, R35 ;  /* 0xfffffc222600758d */ /* 0x000e640001820023 */
[----:B-1----:R-:W-:Y:S05]  /*1c4b0*/  @!P1 BRA `(.L_x_1799) ;  /* 0xfffffffc00f09947 */ /* 0x002fea000383ffff */
[----:B------:R-:W-:Y:S05]  /*1c4c0*/  BSYNC.RECONVERGENT B1 ;  /* 0x0000000000017941 */ /* 0x000fea0003800200 */
.L_x_1798:
[----:B------:R-:W-:Y:S01]  /*1c4d0*/  BSSY.RECONVERGENT B1, `(.L_x_1800) ;  /* 0x0000005000017945 */ /* 0x000fe20003800200 */
.L_x_1801:
[----:B------:R-:W1:Y:S02]  /*1c4e0*/  LDS R34, [R41] ;  /* 0x0000000029227984 */ /* 0x000e640000000800 */
[----:B-1----:R-:W-:-:S05]  /*1c4f0*/  FADD R35, R34, 1 ;  /* 0x3f80000022237421 */ /* 0x002fca0000000000 */
[----:B------:R-:W1:Y:S02]  /*1c500*/  ATOMS.CAST.SPIN P1, [R41], R34, R35 ;  /* 0x000000222900758d */ /* 0x000e640001820023 */
[----:B-1----:R-:W-:Y:S05]  /*1c510*/  @!P1 BRA `(.L_x_1801) ;  /* 0xfffffffc00f09947 */ /* 0x002fea000383ffff */
[----:B------:R-:W-:Y:S05]  /*1c520*/  BSYNC.RECONVERGENT B1 ;  /* 0x0000000000017941 */ /* 0x000fea0003800200 */
.L_x_1800:
[----:B------:R-:W-:Y:S01]  /*1c530*/  BSSY.RECONVERGENT B1, `(.L_x_1802) ;  /* 0x0000005000017945 */ /* 0x000fe20003800200 */
.L_x_1803:
[----:B------:R-:W1:Y:S02]  /*1c540*/  LDS R34, [R40] ;  /* 0x0000000028227984 */ /* 0x000e640000000800 */
[----:B-1----:R-:W-:-:S05]  /*1c550*/  FADD R35, R25, R34 ;  /* 0x0000002219237221 */ /* 0x002fca0000000000 */
[----:B------:R-:W1:Y:S02]  /*1c560*/  ATOMS.CAST.SPIN P1, [R40], R34, R35 ;  /* 0x000000222800758d */ /* 0x000e640001820023 */
[----:B-1----:R-:W-:Y:S05]  /*1c570*/  @!P1 BRA `(.L_x_1803) ;  /* 0xfffffffc00f09947 */ /* 0x002fea000383ffff */
[----:B------:R-:W-:Y:S05]  /*1c580*/  BSYNC.RECONVERGENT B1 ;  /* 0x0000000000017941 */ /* 0x000fea0003800200 */
.L_x_1802:
[----:B------:R-:W-:Y:S01]  /*1c590*/  BSSY.RECONVERGENT B1, `(.L_x_1804) ;  /* 0x0000005000017945 */ /* 0x000fe20003800200 */
.L_x_1805:
[----:B------:R-:W1:Y:S02]  /*1c5a0*/  LDS R34, [R32] ;  /* 0x0000000020227984 */ /* 0x000e640000000800 */
[----:B-1----:R-:W-:-:S05]  /*1c5b0*/  FADD R35, R31, R34 ;  /* 0x000000221f237221 */ /* 0x002fca0000000000 */
[----:B------:R-:W1:Y:S02]  /*1c5c0*/  ATOMS.CAST.SPIN P1, [R32], R34, R35 ;  /* 0x000000222000758d */ /* 0x000e640001820023 */
[----:B-1----:R-:W-:Y:S05]  /*1c5d0*/  @!P1 BRA `(.L_x_1805) ;  /* 0xfffffffc00f09947 */ /* 0x002fea000383ffff */
[----:B------:R-:W-:Y:S05]  /*1c5e0*/  BSYNC.RECONVERGENT B1 ;  /* 0x0000000000017941 */ /* 0x000fea0003800200 */
.L_x_1804:
[----:B------:R-:W-:Y:S01]  /*1c5f0*/  BSSY.RECONVERGENT B1, `(.L_x_1806) ;  /* 0x0000005000017945 */ /* 0x000fe20003800200 */
.L_x_1807:
[----:B------:R-:W1:Y:S02]  /*1c600*/  LDS R34, [R36] ;  /* 0x0000000024227984 */ /* 0x000e640000000800 */
[----:B-1----:R-:W-:-:S05]  /*1c610*/  FADD R35, R29, R34 ;  /* 0x000000221d237221 */ /* 0x002fca0000000000 */
[----:B------:R-:W1:Y:S02]  /*1c620*/  ATOMS.CAST.SPIN P1, [R36], R34, R35 ;  /* 0x000000222400758d */ /* 0x000e640001820023 */
[----:B-1----:R-:W-:Y:S05]  /*1c630*/  @!P1 BRA `(.L_x_1807) ;  /* 0xfffffffc00f09947 */ /* 0x002fea000383ffff */
[----:B------:R-:W-:Y:S05]  /*1c640*/  BSYNC.RECONVERGENT B1 ;  /* 0x0000000000017941 */ /* 0x000fea0003800200 */
.L_x_1806:
[----:B------:R-:W-:Y:S01]  /*1c650*/  BSSY.RECONVERGENT B1, `(.L_x_1808) ;  /* 0x0000005000017945 */ /* 0x000fe20003800200 */
.L_x_1809:
[----:B------:R-:W1:Y:S02]  /*1c660*/  LDS R34, [R38] ;  /* 0x0000000026227984 */ /* 0x000e640000000800 */
[----:B-1----:R-:W-:-:S05]  /*1c670*/  FADD R35, R33, R34 ;  /* 0x0000002221237221 */ /* 0x002fca0000000000 */
[----:B------:R-:W1:Y:S02]  /*1c680*/  ATOMS.CAST.SPIN P1, [R38], R34, R35 ;  /* 0x000000222600758d */ /* 0x000e640001820023 */
[----:B-1----:R-:W-:Y:S05]  /*1c690*/  @!P1 BRA `(.L_x_1809) ;  /* 0xfffffffc00f09947 */ /* 0x002fea000383ffff */
[----:B------:R-:W-:Y:S05]  /*1c6a0*/  BSYNC.RECONVERGENT B1 ;  /* 0x0000000000017941 */ /* 0x000fea0003800200 */
.L_x_1808:
[----:B------:R-:W-:Y:S01]  /*1c6b0*/  BSSY.RECONVERGENT B1, `(.L_x_1810) ;  /* 0x0000005000017945 */ /* 0x000fe20003800200 */
.L_x_1811:
[----:B------:R-:W1:Y:S02]  /*1c6c0*/  LDS R34, [R41+0x4] ;  /* 0x0000040029227984 */ /* 0x000e640000000800 */
[----:B-1----:R-:W-:-:S05]  /*1c6d0*/  FADD R35, R34, 1 ;  /* 0x3f80000022237421 */ /* 0x002fca0000000000 */
[----:B------:R-:W1:Y:S02]  /*1c6e0*/  ATOMS.CAST.SPIN P1, [R41+0x4], R34, R35 ;  /* 0x000004222900758d */ /* 0x000e640001820023 */
[----:B-1----:R-:W-:Y:S05]  /*1c6f0*/  @!P1 BRA `(.L_x_1811) ;  /* 0xfffffffc00f09947 */ /* 0x002fea000383ffff */
[----:B------:R-:W-:Y:S05]  /*1c700*/  BSYNC.RECONVERGENT B1 ;  /* 0x0000000000017941 */ /* 0x000fea0003800200 */
.L_x_1810:
[----:B------:R-:W-:Y:S01]  /*1c710*/  BSSY.RECONVERGENT B1, `(.L_x_1812) ;  /* 0x0000005000017945 */ /* 0x000fe20003800200 */
.L_x_1813:
[----:B------:R-:W1:Y:S02]  /*1c720*/  LDS R34, [R40+0x4] ;  /* 0x0000040028227984 */ /* 0x000e640000000800 */
[----:B-1----:R-:W-:-:S05]  /*1c730*/  FADD R35, R25, R34 ;  /* 0x0000002219237221 */ /* 0x002fca0000000000 */
[----:B------:R-:W1:Y:S02]  /*1c740*/  ATOMS.CAST.SPIN P1, [R40+0x4], R34, R35 ;  /* 0x000004222800758d */ /* 0x000e640001820023 */
[----:B-1----:R-:W-:Y:S05]  /*1c750*/  @!P1 BRA `(.L_x_1813) ;  /* 0xfffffffc00f09947 */ /* 0x002fea000383ffff */
[----:B------:R-:W-:Y:S05]  /*1c760*/  BSYNC.RECONVERGENT B1 ;  /* 0x0000000000017941 */ /* 0x000fea0003800200 */
.L_x_1812:
[----:B------:R-:W-:Y:S01]  /*1c770*/  BSSY.RECONVERGENT B1, `(.L_x_1814) ;  /* 0x0000005000017945 */ /* 0x000fe20003800200 */
.L_x_1815:
[----:B------:R-:W1:Y:S02]  /*1c780*/  LDS R34, [R32+0x4] ;  /* 0x0000040020227984 */ /* 0x000e640000000800 */
[----:B-1----:R-:W-:-:S05]  /*1c790*/  FADD R35, R31, R34 ;  /* 0x000000221f237221 */ /* 0x002fca0000000000 */
[----:B------:R-:W1:Y:S02]  /*1c7a0*/  ATOMS.CAST.SPIN P1, [R32+0x4], R34, R35 ;  /* 0x000004222000758d */ /* 0x000e640001820023 */
[----:B-1----:R-:W-:Y:S05]  /*1c7b0*/  @!P1 BRA `(.L_x_1815) ;  /* 0xfffffffc00f09947 */ /* 0x002fea000383ffff */
[----:B------:R-:W-:Y:S05]  /*1c7c0*/  BSYNC.RECONVERGENT B1 ;  /* 0x0000000000017941 */ /* 0x000fea0003800200 */
.L_x_1814:
[----:B------:R-:W-:Y:S01]  /*1c7d0*/  BSSY.RECONVERGENT B1, `(.L_x_1816) ;  /* 0x0000005000017945 */ /* 0x000fe20003800200 */
.L_x_1817:
[----:B------:R-:W1:Y:S02]  /*1c7e0*/  LDS R34, [R36+0x4] ;  /* 0x0000040024227984 */ /* 0x000e640000000800 */
[----:B-1----:R-:W-:-:S05]  /*1c7f0*/  FADD R35, R29, R34 ;  /* 0x000000221d237221 */ /* 0x002fca0000000000 */
[----:B------:R-:W1:Y:S02]  /*1c800*/  ATOMS.CAST.SPIN P1, [R36+0x4], R34, R35 ;  /* 0x000004222400758d */ /* 0x000e640001820023 */
[----:B-1----:R-:W-:Y:S05]  /*1c810*/  @!P1 BRA `(.L_x_1817) ;  /* 0xfffffffc00f09947 */ /* 0x002fea000383ffff */
[----:B------:R-:W-:Y:S05]  /*1c820*/  BSYNC.RECONVERGENT B1 ;  /* 0x0000000000017941 */ /* 0x000fea0003800200 */
.L_x_1816:
[----:B------:R-:W-:Y:S01]  /*1c830*/  BSSY.RECONVERGENT B1, `(.L_x_1818) ;  /* 0x0000005000017945 */ /* 0x000fe20003800200 */
.L_x_1819:
[----:B------:R-:W1:Y:S02]  /*1c840*/  LDS R34, [R38+0x4] ;  /* 0x0000040026227984 */ /* 0x000e640000000800 */
[----:B-1----:R-:W-:-:S05]  /*1c850*/  FADD R35, R33, R34 ;  /* 0x0000002221237221 */ /* 0x002fca0000000000 */
[----:B------:R-:W1:Y:S02]  /*1c860*/  ATOMS.CAST.SPIN P1, [R38+0x4], R34, R35 ;  /* 0x000004222600758d */ /* 0x000e640001820023 */
[----:B-1----:R-:W-:Y:S05]  /*1c870*/  @!P1 BRA `(.L_x_1819) ;  /* 0xfffffffc00f09947 */ /* 0x002fea000383ffff */
[----:B------:R-:W-:Y:S05]  /*1c880*/  BSYNC.RECONVERGENT B1 ;  /* 0x0000000000017941 */ /* 0x000fea0003800200 */
.L_x_1818:
[----:B------:R-:W-:Y:S01]  /*1c890*/  BSSY.RECONVERGENT B1, `(.L_x_1820) ;  /* 0x0000005000017945 */ /* 0x000fe20003800200 */
.L_x_1821:
[----:B------:R-:W1:Y:S02]  /*1c8a0*/  LDS R34, [R41+0x8] ;  /* 0x0000080029227984 */ /* 0x000e640000000800 */
[----:B-1----:R-:W-:-:S05]  /*1c8b0*/  FADD R35, R34, 1 ;  /* 0x3f80000022237421 */ /* 0x002fca0000000000 */
[----:B------:R-:W1:Y:S02]  /*1c8c0*/  ATOMS.CAST.SPIN P1, [R41+0x8], R34, R35 ;  /* 0x000008222900758d */ /* 0x000e640001820023 */
[----:B-1----:R-:W-:Y:S05]  /*1c8d0*/  @!P1 BRA `(.L_x_1821) ;  /* 0xfffffffc00f09947 */ /* 0x002fea000383ffff */
[----:B------:R-:W-:Y:S05]  /*1c8e0*/  BSYNC.RECONVERGENT B1 ;  /* 0x0000000000017941 */ /* 0x000fea0003800200 */
.L_x_1820:
[----:B------:R-:W-:Y:S01]  /*1c8f0*/  BSSY.RECONVERGENT B1, `(.L_x_1822) ;  /* 0x0000005000017945 */ /* 0x000fe20003800200 */
.L_x_1823:
[----:B------:R-:W1:Y:S02]  /*1c900*/  LDS R34, [R40+0x8] ;  /* 0x0000080028227984 */ /* 0x000e640000000800 */
[----:B-1----:R-:W-:-:S05]  /*1c910*/  FADD R35, R25, R34 ;  /* 0x0000002219237221 */ /* 0x002fca0000000000 */
[----:B------:R-:W1:Y:S02]  /*1c920*/  ATOMS.CAST.SPIN P1, [R40+0x8], R34, R35 ;  /* 0x000008222800758d */ /* 0x000e640001820023 */
[----:B-1----:R-:W-:Y:S05]  /*1c930*/  @!P1 BRA `(.L_x_1823) ;  /* 0xfffffffc00f09947 */ /* 0x002fea000383ffff */
[----:B------:R-:W-:Y:S05]  /*1c940*/  BSYNC.RECONVERGENT B1 ;  /* 0x0000000000017941 */ /* 0x000fea0003800200 */
.L_x_1822:
[----:B------:R-:W-:Y:S01]  /*1c950*/  BSSY.RECONVERGENT B1, `(.L_x_1824) ;  /* 0x0000005000017945 */ /* 0x000fe20003800200 */
.L_x_1825:
[----:B------:R-:W1:Y:S02]  /*1c960*/  LDS R34, [R32+0x8] ;  /* 0x0000080020227984 */ /* 0x000e640000000800 */
[----:B-1----:R-:W-:-:S05]  /*1c970*/  FADD R35, R31, R34 ;  /* 0x000000221f237221 */ /* 0x002fca0000000000 */
[----:B------:R-:W1:Y:S02]  /*1c980*/  ATOMS.CAST.SPIN P1, [R32+0x8], R34, R35 ;  /* 0x000008222000758d */ /* 0x000e640001820023 */
[----:B-1----:R-:W-:Y:S05]  /*1c990*/  @!P1 BRA `(.L_x_1825) ;  /* 0xfffffffc00f09947 */ /* 0x002fea000383ffff */
[----:B------:R-:W-:Y:S05]  /*1c9a0*/  BSYNC.RECONVERGENT B1 ;  /* 0x0000000000017941 */ /* 0x000fea0003800200 */
.L_x_1824:
[----:B------:R-:W-:Y:S01]  /*1c9b0*/  BSSY.RECONVERGENT B1, `(.L_x_1826) ;  /* 0x0000005000017945 */ /* 0x000fe20003800200 */
.L_x_1827:
[----:B------:R-:W1:Y:S02]  /*1c9c0*/  LDS R34, [R36+0x8] ;  /* 0x0000080024227984 */ /* 0x000e640000000800 */
[----:B-1----:R-:W-:-:S05]  /*1c9d0*/  FADD R35, R29, R34 ;  /* 0x000000221d237221 */ /* 0x002fca0000000000 */
[----:B------:R-:W1:Y:S02]  /*1c9e0*/  ATOMS.CAST.SPIN P1, [R36+0x8], R34, R35 ;  /* 0x000008222400758d */ /* 0x000e640001820023 */
[----:B-1----:R-:W-:Y:S05]  /*1c9f0*/  @!P1 BRA `(.L_x_1827) ;  /* 0xfffffffc00f09947 */ /* 0x002fea000383ffff */
[----:B------:R-:W-:Y:S05]  /*1ca00*/  BSYNC.RECONVERGENT B1 ;  /* 0x0000000000017941 */ /* 0x000fea0003800200 */
.L_x_1826:
[----:B------:R-:W-:Y:S01]  /*1ca10*/  BSSY.RECONVERGENT B1, `(.L_x_1828) ;  /* 0x0000005000017945 */ /* 0x000fe20003800200 */
.L_x_1829:
[----:B------:R-:W1:Y:S02]  /*1ca20*/  LDS R34, [R38+0x8] ;  /* 0x0000080026227984 */ /* 0x000e640000000800 */
[----:B-1----:R-:W-:-:S05]  /*1ca30*/  FADD R35, R33, R34 ;  /* 0x0000002221237221 */ /* 0x002fca0000000000 */
[----:B------:R-:W1:Y:S02]  /*1ca40*/  ATOMS.CAST.SPIN P1, [R38+0x8], R34, R35 ;  /* 0x000008222600758d */ /* 0x000e640001820023 */
[----:B-1----:R-:W-:Y:S05]  /*1ca50*/  @!P1 BRA `(.L_x_1829) ;  /* 0xfffffffc00f09947 */ /* 0x002fea000383ffff */
[----:B------:R-:W-:Y:S05]  /*1ca60*/  BSYNC.RECONVERGENT B1 ;  /* 0x0000000000017941 */ /* 0x000fea0003800200 */
.L_x_1828:
[----:B------:R-:W-:-:S04]  /*1ca70*/  IADD3 R32, PT, PT, R39, 0x4, RZ ;  /* 0x0000000427207810 */ /* 0x000fc80007ffe0ff */
[----:B------:R-:W-:-:S13]  /*1ca80*/  ISETP.NE.AND P1, PT, R32, R17, PT ;  /* 0x000000112000720c */ /* 0x000fda0003f25270 */
[----:B------:R-:W-:Y:S05]  /*1ca90*/  @!P1 BRA `(.L_x_1757) ;  /* 0x00000008000c9947 */ /* 0x000fea0003800000 */
.L_x_1870:
[----:B------:R-:W-:Y:S01]  /*1caa0*/  IADD3 R39, PT, PT, R28, R32, RZ ;  /* 0x000000201c277210 */ /* 0x000fe20007ffe0ff */
[----:B------:R-:W-:Y:S05]  /*1cab0*/  YIELD ;  /* 0x0000000000007946 */ /* 0x000fea0003800000 */
[----:B------:R-:W-:Y:S01]  /*1cac0*/  BSSY.RECONVERGENT B1, `(.L_x_1830) ;  /* 0x0000006000017945 */ /* 0x000fe20003800200 */
[----:B------:R-:W-:-:S07]  /*1cad0*/  LEA R41, R39, R30, 0x2 ;  /* 0x0000001e27297211 */ /* 0x000fce00078e10ff */
.L_x_1831:
[----:B------:R-:W1:Y:S02]  /*1cae0*/  LDS R34, [R41+-0x4] ;  /* 0xfffffc0029227984 */ /* 0x000e640000000800 */
[----:B-1----:R-:W-:-:S05]  /*1caf0*/  FADD R35, R34, 1 ;  /* 0x3f80000022237421 */ /* 0x002fca0000000000 */
[----:B------:R-:W1:Y:S02]  /*1cb00*/  ATOMS.CAST.SPIN P1, [R41+-0x4], R34, R35 ;  /* 0xfffffc222900758d */ /* 0x000e640001820023 */
[----:B-1----:R-:W-:Y:S05]  /*1cb10*/  @!P1 BRA `(.L_x_1831) ;  /* 0xfffffffc00f09947 */ /* 0x002fea000383ffff */
[----:B------:R-:W-:Y:S05]  /*1cb20*/  BSYNC.RECONVERGENT B1 ;  /* 0x0000000000017941 */ /* 0x000fea0003800200 */
.L_x_1830:
[----:B------:R-:W-:Y:S01]  /*1cb30*/  BSSY.RECONVERGENT B1, `(.L_x_1832) ;  /* 0x0000006000017945 */ /* 0x000fe20003800200 */
[----:B------:R-:W-:-:S07]  /*1cb40*/  LEA R40, R39, UR7, 0x2 ;  /* 0x0000000727287c11 */ /* 0x000fce000f8e10ff */
.L_x_1833:
[----:B------:R-:W1:Y:S02]  /*1cb50*/  LDS R34, [R40+-0x4] ;  /* 0xfffffc0028227984 */ /* 0x000e640000000800 */
[----:B-1----:R-:W-:-:S05]  /*1cb60*/  FADD R35, R25, R34 ;  /* 0x0000002219237221 */ /* 0x002fca0000000000 */
[----:B------:R-:W1:Y:S02]  /*1cb70*/  ATOMS.CAST.SPIN P1, [R40+-0x4], R34, R35 ;  /* 0xfffffc222800758d */ /* 0x000e640001820023 */
[----:B-1----:R-:W-:Y:S05]  /*1cb80*/  @!P1 BRA `(.L_x_1833) ;  /* 0xfffffffc00f09947 */ /* 0x002fea000383ffff */
[----:B------:R-:W-:Y:S05]  /*1cb90*/  BSYNC.RECONVERGENT B1 ;  /* 0x0000000000017941 */ /* 0x000fea0003800200 */
.L_x_1832:
[----:B------:R-:W1:Y:S01]  /*1cba0*/  LDC R39, c[0x0][0x3b8] ;  /* 0x0000ee00ff277b82 */ /* 0x000e620000000800 */
[----:B------:R-:W-:Y:S01]  /*1cbb0*/  BSSY.RECONVERGENT B1, `(.L_x_1834) ;  /* 0x0000006000017945 */ /* 0x000fe20003800200 */
[----:B-1----:R-:W-:-:S07]  /*1cbc0*/  IMAD R36, R39, 0xc, R40 ;  /* 0x0000000c27247824 */ /* 0x002fce00078e0228 */
.L_x_1835:
[----:B------:R-:W1:Y:S02]  /*1cbd0*/  LDS R34, [R36+-0x4] ;  /* 0xfffffc0024227984 */ /* 0x000e640000000800 */
[----:B-1----:R-:W-:-:S05]  /*1cbe0*/  FADD R35, R31, R34 ;  /* 0x000000221f237221 */ /* 0x002fca0000000000 */
[----:B------:R-:W1:Y:S02]  /*1cbf0*/  ATOMS.CAST.SPIN P1, [R36+-0x4], R34, R35 ;  /* 0xfffffc222400758d */ /* 0x000e640001820023 */
[----:B-1----:R-:W-:Y:S05]  /*1cc00*/  @!P1 BRA `(.L_x_1835) ;  /* 0xfffffffc00f09947 */ /* 0x002fea000383ffff */
[----:B------:R-:W-:Y:S05]  /*1cc10*/  BSYNC.RECONVERGENT B1 ;  /* 0x0000000000017941 */ /* 0x000fea0003800200 */
.L_x_1834:
[----:B------:R-:W-:Y:S01]  /*1cc20*/  BSSY.RECONVERGENT B1, `(.L_x_1836) ;  /* 0x0000006000017945 */ /* 0x000fe20003800200 */
[----:B------:R-:W-:-:S07]  /*1cc30*/  LEA R38, R39, R40, 0x3 ;  /* 0x0000002827267211 */ /* 0x000fce00078e18ff */
.L_x_1837:
[----:B------:R-:W1:Y:S02]  /*1cc40*/  LDS R34, [R38+-0x4] ;  /* 0xfffffc0026227984 */ /* 0x000e640000000800 */
[----:B-1----:R-:W-:-:S05]  /*1cc50*/  FADD R35, R29, R34 ;  /* 0x000000221d237221 */ /* 0x002fca0000000000 */
[----:B------:R-:W1:Y:S02]  /*1cc60*/  ATOMS.CAST.SPIN P1, [R38+-0x4], R34, R35 ;  /* 0xfffffc222600758d */ /* 0x000e640001820023 */
[----:B-1----:R-:W-:Y:S05]  /*1cc70*/  @!P1 BRA `(.L_x_1837) ;  /* 0xfffffffc00f09947 */ /* 0x002fea000383ffff */
[----:B------:R-:W-:Y:S05]  /*1cc80*/  BSYNC.RECONVERGENT B1 ;  /* 0x0000000000017941 */ /* 0x000fea0003800200 */
.L_x_1836:
[----:B------:R-:W-:Y:S01]  /*1cc90*/  BSSY.RECONVERGENT B1, `(.L_x_1838) ;  /* 0x0000006000017945 */ /* 0x000fe20003800200 */
[----:B------:R-:W-:-:S07]  /*1cca0*/  LEA R39, R39, R41, 0x3 ;  /* 0x0000002927277211 */ /* 0x000fce00078e18ff */
.L_x_1839:
[----:B------:R-:W1:Y:S02]  /*1ccb0*/  LDS R34, [R39+-0x4] ;  /* 0xfffffc0027227984 */ /* 0x000e640000000800 */
[----:B-1----:R-:W-:-:S05]  /*1ccc0*/  FADD R35, R33, R34 ;  /* 0x0000002221237221 */ /* 0x002fca0000000000 */
[----:B------:R-:W1:Y:S02]  /*1ccd0*/  ATOMS.CAST.SPIN P1, [R39+-0x4], R34, R35 ;  /* 0xfffffc222700758d */ /* 0x000e640001820023 */
[----:B-1----:R-:W-:Y:S05]  /*1cce0*/  @!P1 BRA `(.L_x_1839) ;  /* 0xfffffffc00f09947 */ /* 0x002fea000383ffff */
[----:B------:R-:W-:Y:S05]  /*1ccf0*/  BSYNC.RECONVERGENT B1 ;  /* 0x0000000000017941 */ /* 0x000fea0003800200 */
.L_x_1838:
[----:B------:R-:W-:Y:S01]  /*1cd00*/  BSSY.RECONVERGENT B1, `(.L_x_1840) ;  /* 0x0000005000017945 */ /* 0x000fe20003800200 */
.L_x_1841:
[----:B------:R-:W1:Y:S02]  /*1cd10*/  LDS R34, [R41] ;  /* 0x0000000029227984 */ /* 0x000e640000000800 */
[----:B-1----:R-:W-:-:S05]  /*1cd20*/  FADD R35, R34, 1 ;  /* 0x3f80000022237421 */ /* 0x002fca0000000000 */
[----:B------:R-:W1:Y:S02]  /*1cd30*/  ATOMS.CAST.SPIN P1, [R41], R34, R35 ;  /* 0x000000222900758d */ /* 0x000e640001820023 */
[----:B-1----:R-:W-:Y:S05]  /*1cd40*/  @!P1 BRA `(.L_x_1841) ;  /* 0xfffffffc00f09947 */ /* 0x002fea000383ffff */
[----:B------:R-:W-:Y:S05]  /*1cd50*/  BSYNC.RECONVERGENT B1 ;  /* 0x0000000000017941 */ /* 0x000fea0003800200 */
.L_x_1840:
[----:B------:R-:W-:Y:S01]  /*1cd60*/  BSSY.RECONVERGENT B1, `(.L_x_1842) ;  /* 0x0000005000017945 */ /* 0x000fe20003800200 */
.L_x_1843:
[----:B------:R-:W1:Y:S02]  /*1cd70*/  LDS R34, [R40] ;  /* 0x0000000028227984 */ /* 0x000e640000000800 */
[----:B-1----:R-:W-:-:S05]  /*1cd80*/  FADD R35, R25, R34 ;  /* 0x0000002219237221 */ /* 0x002fca0000000000 */
[----:B------:R-:W1:Y:S02]  /*1cd90*/  ATOMS.CAST.SPIN P1, [R40], R34, R35 ;  /* 0x000000222800758d */ /* 0x000e640001820023 */
[----:B-1----:R-:W-:Y:S05]  /*1cda0*/  @!P1 BRA `(.L_x_1843) ;  /* 0xfffffffc00f09947 */ /* 0x002fea000383ffff */
[----:B------:R-:W-:Y:S05]  /*1cdb0*/  BSYNC.RECONVERGENT B1 ;  /* 0x0000000000017941 */ /* 0x000fea0003800200 */
.L_x_1842:
[----:B------:R-:W-:Y:S01]  /*1cdc0*/  BSSY.RECONVERGENT B1, `(.L_x_1844) ;  /* 0x0000005000017945 */ /* 0x000fe20003800200 */
.L_x_1845:
[----:B------:R-:W1:Y:S02]  /*1cdd0*/  LDS R34, [R36] ;  /* 0x0000000024227984 */ /* 0x000e640000000800 */
[----:B-1----:R-:W-:-:S05]  /*1cde0*/  FADD R35, R31, R34 ;  /* 0x000000221f237221 */ /* 0x002fca0000000000 */
[----:B------:R-:W1:Y:S02]  /*1cdf0*/  ATOMS.CAST.SPIN P1, [R36], R34, R35 ;  /* 0x000000222400758d */ /* 0x000e640001820023 */
[----:B-1----:R-:W-:Y:S05]  /*1ce00*/  @!P1 BRA `(.L_x_1845) ;  /* 0xfffffffc00f09947 */ /* 0x002fea000383ffff */
[----:B------:R-:W-:Y:S05]  /*1ce10*/  BSYNC.RECONVERGENT B1 ;  /* 0x0000000000017941 */ /* 0x000fea0003800200 */
.L_x_1844:
[----:B------:R-:W-:Y:S01]  /*1ce20*/  BSSY.RECONVERGENT B1, `(.L_x_1846) ;  /* 0x0000005000017945 */ /* 0x000fe20003800200 */
.L_x_1847:
[----:B------:R-:W1:Y:S02]  /*1ce30*/  LDS R34, [R38] ;  /* 0x0000000026227984 */ /* 0x000e640000000800 */
[----:B-1----:R-:W-:-:S05]  /*1ce40*/  FADD R35, R29, R34 ;  /* 0x000000221d237221 */ /* 0x002fca0000000000 */
[----:B------:R-:W1:Y:S02]  /*1ce50*/  ATOMS.CAST.SPIN P1, [R38], R34, R35 ;  /* 0x000000222600758d */ /* 0x000e640001820023 */
[----:B-1----:R-:W-:Y:S05]  /*1ce60*/  @!P1 BRA `(.L_x_1847) ;  /* 0xfffffffc00f09947 */ /* 0x002fea000383ffff */
[----:B------:R-:W-:Y:S05]  /*1ce70*/  BSYNC.RECONVERGENT B1 ;  /* 0x0000000000017941 */ /* 0x000fea0003800200 */
.L_x_1846:
[----:B------:R-:W-:Y:S01]  /*1ce80*/  BSSY.RECONVERGENT B1, `(.L_x_1848) ;  /* 0x0000005000017945 */ /* 0x000fe20003800200 */
.L_x_1849:
[----:B------:R-:W1:Y:S02]  /*1ce90*/  LDS R34, [R39] ;  /* 0x0000000027227984 */ /* 0x000e640000000800 */
[----:B-1----:R-:W-:-:S05]  /*1cea0*/  FADD R35, R33, R34 ;  /* 0x0000002221237221 */ /* 0x002fca0000000000 */
[----:B------:R-:W1:Y:S02]  /*1ceb0*/  ATOMS.CAST.SPIN P1, [R39], R34, R35 ;  /* 0x000000222700758d */ /* 0x000e640001820023 */
[----:B-1----:R-:W-:Y:S05]  /*1cec0*/  @!P1 BRA `(.L_x_1849) ;  /* 0xfffffffc00f09947 */ /* 0x002fea000383ffff */
[----:B------:R-:W-:Y:S05]  /*1ced0*/  BSYNC.RECONVERGENT B1 ;  /* 0x0000000000017941 */ /* 0x000fea0003800200 */
.L_x_1848:
[----:B------:R-:W-:Y:S01]  /*1cee0*/  BSSY.RECONVERGENT B1, `(.L_x_1850) ;  /* 0x0000005000017945 */ /* 0x000fe20003800200 */
.L_x_1851:
[----:B------:R-:W1:Y:S02]  /*1cef0*/  LDS R34, [R41+0x4] ;  /* 0x0000040029227984 */ /* 0x000e640000000800 */
[----:B-1----:R-:W-:-:S05]  /*1cf00*/  FADD R35, R34, 1 ;  /* 0x3f80000022237421 */ /* 0x002fca0000000000 */
[----:B------:R-:W1:Y:S02]  /*1cf10*/  ATOMS.CAST.SPIN P1, [R41+0x4], R34, R35 ;  /* 0x000004222900758d */ /* 0x000e640001820023 */
[----:B-1----:R-:W-:Y:S05]  /*1cf20*/  @!P1 BRA `(.L_x_1851) ;  /* 0xfffffffc00f09947 */ /* 0x002fea000383ffff */
[----:B------:R-:W-:Y:S05]  /*1cf30*/  BSYNC.RECONVERGENT B1 ;  /* 0x0000000000017941 */ /* 0x000fea0003800200 */
.L_x_1850:
[----:B------:R-:W-:Y:S01]  /*1cf40*/  BSSY.RECONVERGENT B1, `(.L_x_1852) ;  /* 0x0000005000017945 */ /* 0x000fe20003800200 */
.L_x_1853:
[----:B------:R-:W1:Y:S02]  /*1cf50*/  LDS R34, [R40+0x4] ;  /* 0x0000040028227984 */ /* 0x000e640000000800 */
[----:B-1----:R-:W-:-:S05]  /*1cf60*/  FADD R35, R25, R34 ;  /* 0x0000002219237221 */ /* 0x002fca0000000000 */
[----:B------:R-:W1:Y:S02]  /*1cf70*/  ATOMS.CAST.SPIN P1, [R40+0x4], R34, R35 ;  /* 0x000004222800758d */ /* 0x000e640001820023 */
[----:B-1----:R-:W-:Y:S05]  /*1cf80*/  @!P1 BRA `(.L_x_1853) ;  /* 0xfffffffc00f09947 */ /* 0x002fea000383ffff */
[----:B------:R-:W-:Y:S05]  /*1cf90*/  BSYNC.RECONVERGENT B1 ;  /* 0x0000000000017941 */ /* 0x000fea0003800200 */
.L_x_1852:
[----:B------:R-:W-:Y:S01]  /*1cfa0*/  BSSY.RECONVERGENT B1, `(.L_x_1854) ;  /* 0x0000005000017945 */ /* 0x000fe20003800200 */
.L_x_1855:
[----:B------:R-:W1:Y:S02]  /*1cfb0*/  LDS R34, [R36+0x4] ;  /* 0x0000040024227984 */ /* 0x000e640000000800 */
[----:B-1----:R-:W-:-:S05]  /*1cfc0*/  FADD R35, R31, R34 ;  /* 0x000000221f237221 */ /* 0x002fca0000000000 */
[----:B------:R-:W1:Y:S02]  /*1cfd0*/  ATOMS.CAST.SPIN P1, [R36+0x4], R34, R35 ;  /* 0x000004222400758d */ /* 0x000e640001820023 */
[----:B-1----:R-:W-:Y:S05]  /*1cfe0*/  @!P1 BRA `(.L_x_1855) ;  /* 0xfffffffc00f09947 */ /* 0x002fea000383ffff */
[----:B------:R-:W-:Y:S05]  /*1cff0*/  BSYNC.RECONVERGENT B1 ;  /* 0x0000000000017941 */ /* 0x000fea0003800200 */
.L_x_1854:
[----:B------:R-:W-:Y:S01]  /*1d000*/  BSSY.RECONVERGENT B1, `(.L_x_1856) ;  /* 0x0000005000017945 */ /* 0x000fe20003800200 */
.L_x_1857:
[----:B------:R-:W1:Y:S02]  /*1d010*/  LDS R34, [R38+0x4] ;  /* 0x0000040026227984 */ /* 0x000e640000000800 */
[----:B-1----:R-:W-:-:S05]  /*1d020*/  FADD R35, R29, R34 ;  /* 0x000000221d237221 */ /* 0x002fca0000000000 */
[----:B------:R-:W1:Y:S02]  /*1d030*/  ATOMS.CAST.SPIN P1, [R38+0x4], R34, R35 ;  /* 0x000004222600758d */ /* 0x000e640001820023 */
[----:B-1----:R-:W-:Y:S05]  /*1d040*/  @!P1 BRA `(.L_x_1857) ;  /* 0xfffffffc00f09947 */ /* 0x002fea000383ffff */
[----:B------:R-:W-:Y:S05]  /*1d050*/  BSYNC.RECONVERGENT B1 ;  /* 0x0000000000017941 */ /* 0x000fea0003800200 */
.L_x_1856:
[----:B------:R-:W-:Y:S01]  /*1d060*/  BSSY.RECONVERGENT B1, `(.L_x_1858) ;  /* 0x0000005000017945 */ /* 0x000fe20003800200 */
.L_x_1859:
[----:B------:R-:W1:Y:S02]  /*1d070*/  LDS R34, [R39+0x4] ;  /* 0x0000040027227984 */ /* 0x000e640000000800 */
[----:B-1----:R-:W-:-:S05]  /*1d080*/  FADD R35, R33, R34 ;  /* 0x0000002221237221 */ /* 0x002fca0000000000 */
[----:B------:R-:W1:Y:S02]  /*1d090*/  ATOMS.CAST.SPIN P1, [R39+0x4], R34, R35 ;  /* 0x000004222700758d */ /* 0x000e640001820023 */
[----:B-1----:R-:W-:Y:S05]  /*1d0a0*/  @!P1 BRA `(.L_x_1859) ;  /* 0xfffffffc00f09947 */ /* 0x002fea000383ffff */
[----:B------:R-:W-:Y:S05]  /*1d0b0*/  BSYNC.RECONVERGENT B1 ;  /* 0x0000000000017941 */ /* 0x000fea0003800200 */
.L_x_1858:
[----:B------:R-:W-:Y:S01]  /*1d0c0*/  BSSY.RECONVERGENT B1, `(.L_x_1860) ;  /* 0x0000005000017945 */ /* 0x000fe20003800200 */
.L_x_1861:
[----:B------:R-:W1:Y:S02]  /*1d0d0*/  LDS R34, [R41+0x8] ;  /* 0x0000080029227984 */ /* 0x000e640000000800 */
[----:B-1----:R-:W-:-:S05]  /*1d0e0*/  FADD R35, R34, 1 ;  /* 0x3f80000022237421 */ /* 0x002fca0000000000 */
[----:B------:R-:W1:Y:S02]  /*1d0f0*/  ATOMS.CAST.SPIN P1, [R41+0x8], R34, R35 ;  /* 0x000008222900758d */ /* 0x000e640001820023 */
[----:B-1----:R-:W-:Y:S05]  /*1d100*/  @!P1 BRA `(.L_x_1861) ;  /* 0xfffffffc00f09947 */ /* 0x002fea000383ffff */
[----:B------:R-:W-:Y:S05]  /*1d110*/  BSYNC.RECONVERGENT B1 ;  /* 0x0000000000017941 */ /* 0x000fea0003800200 */
.L_x_1860:
[----:B------:R-:W-:Y:S01]  /*1d120*/  BSSY.RECONVERGENT B1, `(.L_x_1862) ;  /* 0x0000005000017945 */ /* 0x000fe20003800200 */
.L_x_1863:
[----:B------:R-:W1:Y:S02]  /*1d130*/  LDS R34, [R40+0x8] ;  /* 0x0000080028227984 */ /* 0x000e640000000800 */
[----:B-1----:R-:W-:-:S05]  /*1d140*/  FADD R35, R25, R34 ;  /* 0x0000002219237221 */ /* 0x002fca0000000000 */
[----:B------:R-:W1:Y:S02]  /*1d150*/  ATOMS.CAST.SPIN P1, [R40+0x8], R34, R35 ;  /* 0x000008222800758d */ /* 0x000e640001820023 */
[----:B-1----:R-:W-:Y:S05]  /*1d160*/  @!P1 BRA `(.L_x_1863) ;  /* 0xfffffffc00f09947 */ /* 0x002fea000383ffff */
[----:B------:R-:W-:Y:S05]  /*1d170*/  BSYNC.RECONVERGENT B1 ;  /* 0x0000000000017941 */ /* 0x000fea0003800200 */
.L_x_1862:
[----:B------:R-:W-:Y:S01]  /*1d180*/  BSSY.RECONVERGENT B1, `(.L_x_1864) ;  /* 0x0000005000017945 */ /* 0x000fe20003800200 */
.L_x_1865:
[----:B------:R-:W1:Y:S02]  /*1d190*/  LDS R34, [R36+0x8] ;  /* 0x0000080024227984 */ /* 0x000e640000000800 */
[----:B-1----:R-:W-:-:S05]  /*1d1a0*/  FADD R35, R31, R34 ;  /* 0x000000221f237221 */ /* 0x002fca0000000000 */
[----:B------:R-:W1:Y:S02]  /*1d1b0*/  ATOMS.CAST.SPIN P1, [R36+0x8], R34, R35 ;  /* 0x000008222400758d */ /* 0x000e640001820023 */
[----:B-1----:R-:W-:Y:S05]  /*1d1c0*/  @!P1 BRA `(.L_x_1865) ;  /* 0xfffffffc00f09947 */ /* 0x002fea000383ffff */
[----:B------:R-:W-:Y:S05]  /*1d1d0*/  BSYNC.RECONVERGENT B1 ;  /* 0x0000000000017941 */ /* 0x000fea0003800200 */
.L_x_1864:
[----:B------:R-:W-:Y:S01]  /*1d1e0*/  BSSY.RECONVERGENT B1, `(.L_x_1866) ;  /* 0x0000005000017945 */ /* 0x000fe20003800200 */
.L_x_1867:
[----:B------:R-:W1:Y:S02]  /*1d1f0*/  LDS R34, [R38+0x8] ;  /* 0x0000080026227984 */ /* 0x000e640000000800 */
[----:B-1----:R-:W-:-:S05]  /*1d200*/  FADD R35, R29, R34 ;  /* 0x000000221d237221 */ /* 0x002fca0000000000 */
[----:B------:R-:W1:Y:S02]  /*1d210*/  ATOMS.CAST.SPIN P1, [R38+0x8], R34, R35 ;  /* 0x000008222600758d */ /* 0x000e640001820023 */
[----:B-1----:R-:W-:Y:S05]  /*1d220*/  @!P1 BRA `(.L_x_1867) ;  /* 0xfffffffc00f09947 */ /* 0x002fea000383ffff */
[----:B------:R-:W-:Y:S05]  /*1d230*/  BSYNC.RECONVERGENT B1 ;  /* 0x0000000000017941 */ /* 0x000fea0003800200 */
.L_x_1866:
[----:B------:R-:W-:Y:S01]  /*1d240*/  BSSY.RECONVERGENT B1, `(.L_x_1868) ;  /* 0x0000005000017945 */ /* 0x000fe20003800200 */
.L_x_1869:
[----:B------:R-:W1:Y:S02]  /*1d250*/  LDS R34, [R39+0x8] ;  /* 0x0000080027227984 */ /* 0x000e640000000800 */
[----:B-1----:R-:W-:-:S05]  /*1d260*/  FADD R35, R33, R34 ;  /* 0x0000002221237221 */ /* 0x002fca0000000000 */
[----:B------:R-:W1:Y:S02]  /*1d270*/  ATOMS.CAST.SPIN P1, [R39+0x8], R34, R35 ;  /* 0x000008222700758d */ /* 0x000e640001820023 */
[----:B-1----:R-:W-:Y:S05]  /*1d280*/  @!P1 BRA `(.L_x_1869) ;  /* 0xfffffffc00f09947 */ /* 0x002fea000383ffff */
[----:B------:R-:W-:Y:S05]  /*1d290*/  BSYNC.RECONVERGENT B1 ;  /* 0x0000000000017941 */ /* 0x000fea0003800200 */
.L_x_1868:
[----:B------:R-:W-:-:S04]  /*1d2a0*/  IADD3 R32, PT, PT, R32, 0x4, RZ ;  /* 0x0000000420207810 */ /* 0x000fc80007ffe0ff */
[----:B------:R-:W-:-:S13]  /*1d2b0*/  ISETP.NE.AND P1, PT, R32, R17, PT ;  /* 0x000000112000720c */ /* 0x000fda0003f25270 */
[----:B------:R-:W-:Y:S05]  /*1d2c0*/  @P1 BRA `(.L_x_1870) ;  /* 0xfffffff400f41947 */ /* 0x000fea000383ffff */
.L_x_1757:
[----:B------:R-:W-:Y:S05]  /*1d2d0*/  BSYNC B5 ;  /* 0x0000000000057941 */ /* 0x000fea0003800000 */
.L_x_1756:
[----:B------:R-:W-:Y:S05]  /*1d2e0*/  BRA `(.L_x_1754) ;  /* 0x0000001000107947 */ /* 0x000fea0003800000 */
.L_x_1755:
        /* <DEDUP_REMOVED lines=23> */
.L_x_1874:
[----:B------:R-:W1:Y:S02]  /*1d460*/  LDS R34, [R36+-0x4] ;  /* 0xfffffc0024227984 */ /* 0x000e640000000800 */
[----:B-1----:R-:W-:-:S05]  /*1d470*/  FADD R35, R34, 1 ;  /* 0x3f80000022237421 */ /* 0x002fca0000000000 */
[----:B------:R-:W1:Y:S02]  /*1d480*/  ATOMS.CAST.SPIN P2, [R36+-0x4], R34, R35 ;  /* 0xfffffc222400758d */ /* 0x000e640001840023 */
[----:B-1----:R-:W-:Y:S05]  /*1d490*/  @!P2 BRA `(.L_x_1874) ;  /* 0xfffffffc00f0a947 */ /* 0x002fea000383ffff */
[----:B------:R-:W-:Y:S05]  /*1d4a0*/  BSYNC.RECONVERGENT B5 ;  /* 0x0000000000057941 */ /* 0x000fea0003800200 */
.L_x_1873:
[----:B------:R-:W-:Y:S01]  /*1d4b0*/  BSSY.RECONVERGENT B5, `(.L_x_1875) ;  /* 0x0000006000057945 */ /* 0x000fe20003800200 */
[----:B------:R-:W-:-:S07]  /*1d4c0*/  LEA R30, R30, UR7, 0x2 ;  /* 0x000000071e1e7c11 */ /* 0x000fce000f8e10ff */
.L_x_1876:
[----:B------:R-:W1:Y:S02]  /*1d4d0*/  LDS R34, [R30+-0x4] ;  /* 0xfffffc001e227984 */ /* 0x000e640000000800 */
[----:B-1----:R-:W-:-:S05]  /*1d4e0*/  FADD R35, R25, R34 ;  /* 0x0000002219237221 */ /* 0x002fca0000000000 */
[----:B------:R-:W1:Y:S02]  /*1d4f0*/  ATOMS.CAST.SPIN P2, [R30+-0x4], R34, R35 ;  /* 0xfffffc221e00758d */ /* 0x000e640001840023 */
[----:B-1----:R-:W-:Y:S05]  /*1d500*/  @!P2 BRA `(.L_x_1876) ;  /* 0xfffffffc00f0a947 */ /* 0x002fea000383ffff */
[----:B------:R-:W-:Y:S05]  /*1d510*/  BSYNC.RECONVERGENT B5 ;  /* 0x0000000000057941 */ /* 0x000fea0003800200 */
.L_x_1875:
[----:B------:R-:W1:Y:S01]  /*1d520*/  LDC R41, c[0x0][0x3b8] ;  /* 0x0000ee00ff297b82 */ /* 0x000e620000000800 */
[----:B------:R-:W-:Y:S01]  /*1d530*/  BSSY.RECONVERGENT B5, `(.L_x_1877) ;  /* 0x0000006000057945 */ /* 0x000fe20003800200 */
[----:B-1----:R-:W-:-:S07]  /*1d540*/  IMAD R38, R41, 0xc, R30 ;  /* 0x0000000c29267824 */ /* 0x002fce00078e021e */
.L_x_1878:
[----:B------:R-:W1:Y:S02]  /*1d550*/  LDS R34, [R38+-0x4] ;  /* 0xfffffc0026227984 */ /* 0x000e640000000800 */
[----:B-1----:R-:W-:-:S05]  /*1d560*/  FADD R35, R29, R34 ;  /* 0x000000221d237221 */ /* 0x002fca0000000000 */
[----:B------:R-:W1:Y:S02]  /*1d570*/  ATOMS.CAST.SPIN P2, [R38+-0x4], R34, R35 ;  /* 0xfffffc222600758d */ /* 0x000e640001840023 */
[----:B-1----:R-:W-:Y:S05]  /*1d580*/  @!P2 BRA `(.L_x_1878) ;  /* 0xfffffffc00f0a947 */ /* 0x002fea000383ffff */
[----:B------:R-:W-:Y:S05]  /*1d590*/  BSYNC.RECONVERGENT B5 ;  /* 0x0000000000057941 */ /* 0x000fea0003800200 */
.L_x_1877:
[----:B------:R-:W-:Y:S01]  /*1d5a0*/  BSSY.RECONVERGENT B5, `(.L_x_1879) ;  /* 0x0000006000057945 */ /* 0x000fe20003800200 */
[----:B------:R-:W-:-:S07]  /*1d5b0*/  LEA R39, R41, R30, 0x3 ;  /* 0x0000001e29277211 */ /* 0x000fce00078e18ff */
.L_x_1880:
[----:B------:R-:W1:Y:S02]  /*1d5c0*/  LDS R34, [R39+-0x4] ;  /* 0xfffffc0027227984 */ /* 0x000e640000000800 */
[----:B-1----:R-:W-:-:S05]  /*1d5d0*/  FADD R35, R31, R34 ;  /* 0x000000221f237221 */ /* 0x002fca0000000000 */
[----:B------:R-:W1:Y:S02]  /*1d5e0*/  ATOMS.CAST.SPIN P2, [R39+-0x4], R34, R35 ;  /* 0xfffffc222700758d */ /* 0x000e640001840023 */
[----:B-1----:R-:W-:Y:S05]  /*1d5f0*/  @!P2 BRA `(.L_x_1880) ;  /* 0xfffffffc00f0a947 */ /* 0x002fea000383ffff */
[----:B------:R-:W-:Y:S05]  /*1d600*/  BSYNC.RECONVERGENT B5 ;  /* 0x0000000000057941 */ /* 0x000fea0003800200 */
.L_x_1879:
[----:B------:R-:W-:Y:S01]  /*1d610*/  BSSY.RECONVERGENT B5, `(.L_x_1881) ;  /* 0x0000006000057945 */ /* 0x000fe20003800200 */
[----:B------:R-:W-:-:S07]  /*1d620*/  LEA R40, R41, R36, 0x3 ;  /* 0x0000002429287211 */ /* 0x000fce00078e18ff */
.L_x_1882:
[----:B------:R-:W1:Y:S02]  /*1d630*/  LDS R34, [R40+-0x4] ;  /* 0xfffffc0028227984 */ /* 0x000e640000000800 */
[----:B-1----:R-:W-:-:S05]  /*1d640*/  FADD R35, R33, R34 ;  /* 0x0000002221237221 */ /* 0x002fca0000000000 */
[----:B------:R-:W1:Y:S02]  /*1d650*/  ATOMS.CAST.SPIN P2, [R40+-0x4], R34, R35 ;  /* 0xfffffc222800758d */ /* 0x000e640001840023 */
[----:B-1----:R-:W-:Y:S05]  /*1d660*/  @!P2 BRA `(.L_x_1882) ;  /* 0xfffffffc00f0a947 */ /* 0x002fea000383ffff */
[----:B------:R-:W-:Y:S05]  /*1d670*/  BSYNC.RECONVERGENT B5 ;  /* 0x0000000000057941 */ /* 0x000fea0003800200 */
.L_x_1881:
[----:B------:R-:W-:Y:S01]  /*1d680*/  MOV R32, R2 ;  /* 0x0000000200207202 */ /* 0x000fe20000000f00 */
[----:B------:R-:W-:Y:S06]  /*1d690*/  @!P1 BRA `(.L_x_1872) ;  /* 0x0000000400009947 */ /* 0x000fec0003800000 */
[----:B------:R-:W-:Y:S01]  /*1d6a0*/  BSSY.RECONVERGENT B5, `(.L_x_1883) ;  /* 0x0000006000057945 */ /* 0x000fe20003800200 */
[----:B------:R-:W-:-:S13]  /*1d6b0*/  ISETP.NE.AND P1, PT, R14, 0x2, PT ;  /* 0x000000020e00780c */ /* 0x000fda0003f25270 */
.L_x_1884:
[----:B------:R-:W1:Y:S02]  /*1d6c0*/  LDS R34, [R36] ;  /* 0x0000000024227984 */ /* 0x000e640000000800 */
[----:B-1----:R-:W-:-:S05]  /*1d6d0*/  FADD R35, R34, 1 ;  /* 0x3f80000022237421 */ /* 0x002fca0000000000 */
[----:B------:R-:W1:Y:S02]  /*1d6e0*/  ATOMS.CAST.SPIN P2, [R36], R34, R35 ;  /* 0x000000222400758d */ /* 0x000e640001840023 */
[----:B-1----:R-:W-:Y:S05]  /*1d6f0*/  @!P2 BRA `(.L_x_1884) ;  /* 0xfffffffc00f0a947 */ /* 0x002fea000383ffff */
[----:B------:R-:W-:Y:S05]  /*1d700*/  BSYNC.RECONVERGENT B5 ;  /* 0x0000000000057941 */ /* 0x000fea0003800200 */
.L_x_1883:
[----:B------:R-:W-:Y:S01]  /*1d710*/  BSSY.RECONVERGENT B5, `(.L_x_1885) ;  /* 0x0000005000057945 */ /* 0x000fe20003800200 */
.L_x_1886:
[----:B------:R-:W1:Y:S02]  /*1d720*/  LDS R34, [R30] ;  /* 0x000000001e227984 */ /* 0x000e640000000800 */
[----:B-1----:R-:W-:-:S05]  /*1d730*/  FADD R35, R25, R34 ;  /* 0x0000002219237221 */ /* 0x002fca0000000000 */
[----:B------:R-:W1:Y:S02]  /*1d740*/  ATOMS.CAST.SPIN P2, [R30], R34, R35 ;  /* 0x000000221e00758d */ /* 0x000e640001840023 */
[----:B-1----:R-:W-:Y:S05]  /*1d750*/  @!P2 BRA `(.L_x_1886) ;  /* 0xfffffffc00f0a947 */ /* 0x002fea000383ffff */
[----:B------:R-:W-:Y:S05]  /*1d760*/  BSYNC.RECONVERGENT B5 ;  /* 0x0000000000057941 */ /* 0x000fea0003800200 */
.L_x_1885:
[----:B------:R-:W-:Y:S01]  /*1d770*/  BSSY.RECONVERGENT B5, `(.L_x_1887) ;  /* 0x0000005000057945 */ /* 0x000fe20003800200 */
.L_x_1888:
[----:B------:R-:W1:Y:S02]  /*1d780*/  LDS R34, [R38] ;  /* 0x0000000026227984 */ /* 0x000e640000000800 */
[----:B-1----:R-:W-:-:S05]  /*1d790*/  FADD R35, R29, R34 ;  /* 0x000000221d237221 */ /* 0x002fca0000000000 */
[----:B------:R-:W1:Y:S02]  /*1d7a0*/  ATOMS.CAST.SPIN P2, [R38], R34, R35 ;  /* 0x000000222600758d */ /* 0x000e640001840023 */
[----:B-1----:R-:W-:Y:S05]  /*1d7b0*/  @!P2 BRA `(.L_x_1888) ;  /* 0xfffffffc00f0a947 */ /* 0x002fea000383ffff */
[----:B------:R-:W-:Y:S05]  /*1d7c0*/  BSYNC.RECONVERGENT B5 ;  /* 0x0000000000057941 */ /* 0x000fea0003800200 */
.L_x_1887:
[----:B------:R-:W-:Y:S01]  /*1d7d0*/  BSSY.RECONVERGENT B5, `(.L_x_1889) ;  /* 0x0000005000057945 */ /* 0x000fe20003800200 */
.L_x_1890:
[----:B------:R-:W1:Y:S02]  /*1d7e0*/  LDS R34, [R39] ;  /* 0x0000000027227984 */ /* 0x000e640000000800 */
[----:B-1----:R-:W-:-:S05]  /*1d7f0*/  FADD R35, R31, R34 ;  /* 0x000000221f237221 */ /* 0x002fca0000000000 */
[----:B------:R-:W1:Y:S02]  /*1d800*/  ATOMS.CAST.SPIN P2, [R39], R34, R35 ;  /* 0x000000222700758d */ /* 0x000e640001840023 */
[----:B-1----:R-:W-:Y:S05]  /*1d810*/  @!P2 BRA `(.L_x_1890) ;  /* 0xfffffffc00f0a947 */ /* 0x002fea000383ffff */
[----:B------:R-:W-:Y:S05]  /*1d820*/  BSYNC.RECONVERGENT B5 ;  /* 0x0000000000057941 */ /* 0x000fea0003800200 */
.L_x_1889:
[----:B------:R-:W-:Y:S01]  /*1d830*/  BSSY.RECONVERGENT B5, `(.L_x_1891) ;  /* 0x0000005000057945 */ /* 0x000fe20003800200 */
.L_x_1892:
[----:B------:R-:W1:Y:S02]  /*1d840*/  LDS R34, [R40] ;  /* 0x0000000028227984 */ /* 0x000e640000000800 */
[----:B-1----:R-:W-:-:S05]  /*1d850*/  FADD R35, R33, R34 ;  /* 0x0000002221237221 */ /* 0x002fca0000000000 */
[----:B------:R-:W1:Y:S02]  /*1d860*/  ATOMS.CAST.SPIN P2, [R40], R34, R35 ;  /* 0x000000222800758d */ /* 0x000e640001840023 */
[----:B-1----:R-:W-:Y:S05]  /*1d870*/  @!P2 BRA `(.L_x_1892) ;  /* 0xfffffffc00f0a947 */ /* 0x002fea000383ffff */
[----:B------:R-:W-:Y:S05]  /*1d880*/  BSYNC.RECONVERGENT B5 ;  /* 0x0000000000057941 */ /* 0x000fea0003800200 */
.L_x_1891:
[----:B------:R-:W-:Y:S01]  /*1d890*/  MOV R32, R9 ;  /* 0x0000000900207202 */ /* 0x000fe20000000f00 */
[----:B------:R-:W-:Y:S06]  /*1d8a0*/  @!P1 BRA `(.L_x_1872) ;  /* 0x00000000007c9947 */ /* 0x000fec0003800000 */
[----:B------:R-:W-:Y:S01]  /*1d8b0*/  BSSY.RECONVERGENT B5, `(.L_x_1893) ;  /* 0x0000005000057945 */ /* 0x000fe20003800200 */
.L_x_1894:
[----:B------:R-:W1:Y:S02]  /*1d8c0*/  LDS R34, [R36+0x4] ;  /* 0x0000040024227984 */ /* 0x000e640000000800 */
[----:B-1----:R-:W-:-:S05]  /*1d8d0*/  FADD R35, R34, 1 ;  /* 0x3f80000022237421 */ /* 0x002fca0000000000 */
[----:B------:R-:W1:Y:S02]  /*1d8e0*/  ATOMS.CAST.SPIN P1, [R36+0x4], R34, R35 ;  /* 0x000004222400758d */ /* 0x000e640001820023 */
[----:B-1----:R-:W-:Y:S05]  /*1d8f0*/  @!P1 BRA `(.L_x_1894) ;  /* 0xfffffffc00f09947 */ /* 0x002fea000383ffff */
[----:B------:R-:W-:Y:S05]  /*1d900*/  BSYNC.RECONVERGENT B5 ;  /* 0x0000000000057941 */ /* 0x000fea0003800200 */
.L_x_1893:
[----:B------:R-:W-:Y:S01]  /*1d910*/  BSSY.RECONVERGENT B5, `(.L_x_1895) ;  /* 0x0000005000057945 */ /* 0x000fe20003800200 */
.L_x_1896:
[----:B------:R-:W1:Y:S02]  /*1d920*/  LDS R34, [R30+0x4] ;  /* 0x000004001e227984 */ /* 0x000e640000000800 */
[----:B-1----:R-:W-:-:S05]  /*1d930*/  FADD R35, R25, R34 ;  /* 0x0000002219237221 */ /* 0x002fca0000000000 */
[----:B------:R-:W1:Y:S02]  /*1d940*/  ATOMS.CAST.SPIN P1, [R30+0x4], R34, R35 ;  /* 0x000004221e00758d */ /* 0x000e640001820023 */
[----:B-1----:R-:W-:Y:S05]  /*1d950*/  @!P1 BRA `(.L_x_1896) ;  /* 0xfffffffc00f09947 */ /* 0x002fea000383ffff */
[----:B------:R-:W-:Y:S05]  /*1d960*/  BSYNC.RECONVERGENT B5 ;  /* 0x0000000000057941 */ /* 0x000fea0003800200 */
.L_x_1895:
[----:B------:R-:W-:Y:S01]  /*1d970*/  BSSY.RECONVERGENT B5, `(.L_x_1897) ;  /* 0x0000005000057945 */ /* 0x000fe20003800200 */
.L_x_1898:
[----:B------:R-:W1:Y:S02]  /*1d980*/  LDS R34, [R38+0x4] ;  /* 0x0000040026227984 */ /* 0x000e640000000800 */
[----:B-1----:R-:W-:-:S05]  /*1d990*/  FADD R35, R29, R34 ;  /* 0x000000221d237221 */ /* 0x002fca0000000000 */
[----:B------:R-:W1:Y:S02]  /*1d9a0*/  ATOMS.CAST.SPIN P1, [R38+0x4], R34, R35 ;  /* 0x000004222600758d */ /* 0x000e640001820023 */
[----:B-1----:R-:W-:Y:S05]  /*1d9b0*/  @!P1 BRA `(.L_x_1898) ;  /* 0xfffffffc00f09947 */ /* 0x002fea000383ffff */
[----:B------:R-:W-:Y:S05]  /*1d9c0*/  BSYNC.RECONVERGENT B5 ;  /* 0x0000000000057941 */ /* 0x000fea0003800200 */
.L_x_1897:
[----:B------:R-:W-:Y:S01]  /*1d9d0*/  BSSY.RECONVERGENT B5, `(.L_x_1899) ;  /* 0x0000005000057945 */ /* 0x000fe20003800200 */
.L_x_1900:
[----:B------:R-:W1:Y:S02]  /*1d9e0*/  LDS R34, [R39+0x4] ;  /* 0x0000040027227984 */ /* 0x000e640000000800 */
[----:B-1----:R-:W-:-:S05]  /*1d9f0*/  FADD R35, R31, R34 ;  /* 0x000000221f237221 */ /* 0x002fca0000000000 */
[----:B------:R-:W1:Y:S02]  /*1da00*/  ATOMS.CAST.SPIN P1, [R39+0x4], R34, R35 ;  /* 0x000004222700758d */ /* 0x000e640001820023 */
[----:B-1----:R-:W-:Y:S05]  /*1da10*/  @!P1 BRA `(.L_x_1900) ;  /* 0xfffffffc00f09947 */ /* 0x002fea000383ffff */
[----:B------:R-:W-:Y:S05]  /*1da20*/  BSYNC.RECONVERGENT B5 ;  /* 0x0000000000057941 */ /* 0x000fea0003800200 */
.L_x_1899:
[----:B------:R-:W-:Y:S01]  /*1da30*/  BSSY.RECONVERGENT B5, `(.L_x_1901) ;  /* 0x0000005000057945 */ /* 0x000fe20003800200 */
.L_x_1902:
[----:B------:R-:W1:Y:S02]  /*1da40*/  LDS R34, [R40+0x4] ;  /* 0x0000040028227984 */ /* 0x000e640000000800 */
[----:B-1----:R-:W-:-:S05]  /*1da50*/  FADD R35, R33, R34 ;  /* 0x0000002221237221 */ /* 0x002fca0000000000 */
[----:B------:R-:W1:Y:S02]  /*1da60*/  ATOMS.CAST.SPIN P1, [R40+0x4], R34, R35 ;  /* 0x000004222800758d */ /* 0x000e640001820023 */
[----:B-1----:R-:W-:Y:S05]  /*1da70*/  @!P1 BRA `(.L_x_1902) ;  /* 0xfffffffc00f09947 */ /* 0x002fea000383ffff */
[----:B------:R-:W-:Y:S05]  /*1da80*/  BSYNC.RECONVERGENT B5 ;  /* 0x0000000000057941 */ /* 0x000fea0003800200 */
.L_x_1901:
[----:B------:R-:W-:-:S07]  /*1da90*/  MOV R32, R10 ;  /* 0x0000000a00207202 */ /* 0x000fce0000000f00 */
.L_x_1872:
[----:B------:R-:W-:Y:S05]  /*1daa0*/  BSYNC.RECONVERGENT B1 ;  /* 0x0000000000017941 */ /* 0x000fea0003800200 */
.L_x_1871:
[----:B------:R-:W-:-:S13]  /*1dab0*/  ISETP.GE.U32.AND P1, PT, R16, 0x3, PT ;  /* 0x000000031000780c */ /* 0x000fda0003f26070 */
[----:B------:R-:W-:Y:S05]  /*1dac0*/  @!P1 BRA `(.L_x_1754) ;  /* 0x0000000800189947 */ /* 0x000fea0003800000 */
[----:B------:R-:W1:Y:S01]  /*1dad0*/  S2R R35, SR_CgaCtaId ;  /* 0x0000000000237919 */ /* 0x000e620000008800 */
[----:B------:R-:W-:-:S04]  /*1dae0*/  MOV R30, 0x400 ;  /* 0x00000400001e7802 */ /* 0x000fc80000000f00 */
[----:B-1----:R-:W-:-:S07]  /*1daf0*/  LEA R30, R35, R30, 0x18 ;  /* 0x0000001e231e7211 */ /* 0x002fce00078ec0ff */
.L_x_1943:
[----:B------:R-:W-:Y:S01]  /*1db00*/  IADD3 R39, PT, PT, R28, R32, RZ ;  /* 0x000000201c277210 */ /* 0x000fe20007ffe0ff */
[----:B------:R-:W-:Y:S05]  /*1db10*/  YIELD ;  /* 0x0000000000007946 */ /* 0x000fea0003800000 */
[----:B------:R-:W-:Y:S01]  /*1db20*/  BSSY.RECONVERGENT B1, `(.L_x_1903) ;  /* 0x0000006000017945 */ /* 0x000fe20003800200 */
[----:B------:R-:W-:-:S07]  /*1db30*/  LEA R41, R39, R30, 0x2 ;  /* 0x0000001e27297211 */ /* 0x000fce00078e10ff */
.L_x_1904:
[----:B------:R-:W1:Y:S02]  /*1db40*/  LDS R34, [R41+-0x4] ;  /* 0xfffffc0029227984 */ /* 0x000e640000000800 */
[----:B-1----:R-:W-:-:S05]  /*1db50*/  FADD R35, R34, 1 ;  /* 0x3f80000022237421 */ /* 0x002fca0000000000 */
[----:B------:R-:W1:Y:S02]  /*1db60*/  ATOMS.CAST.SPIN P1, [R41+-0x4], R34, R35 ;  /* 0xfffffc222900758d */ /* 0x000e640001820023 */
[----:B-1----:R-:W-:Y:S05]  /*1db70*/  @!P1 BRA `(.L_x_1904) ;  /* 0xfffffffc00f09947 */ /* 0x002fea000383ffff */
[----:B------:R-:W-:Y:S05]  /*1db80*/  BSYNC.RECONVERGENT B1 ;  /* 0x0000000000017941 */ /* 0x000fea0003800200 */
.L_x_1903:
[----:B------:R-:W-:Y:S01]  /*1db90*/  BSSY.RECONVERGENT B1, `(.L_x_1905) ;  /* 0x0000006000017945 */ /* 0x000fe20003800200 */
[----:B------:R-:W-:-:S07]  /*1dba0*/  LEA R40, R39, UR7, 0x2 ;  /* 0x0000000727287c11 */ /* 0x000fce000f8e10ff */
.L_x_1906:
[----:B------:R-:W1:Y:S02]  /*1dbb0*/  LDS R34, [R40+-0x4] ;  /* 0xfffffc0028227984 */ /* 0x000e640000000800 */
[----:B-1----:R-:W-:-:S05]  /*1dbc0*/  FADD R35, R25, R34 ;  /* 0x0000002219237221 */ /* 0x002fca0000000000 */
[----:B------:R-:W1:Y:S02]  /*1dbd0*/  ATOMS.CAST.SPIN P1, [R40+-0x4], R34, R35 ;  /* 0xfffffc222800758d */ /* 0x000e640001820023 */
[----:B-1----:R-:W-:Y:S05]  /*1dbe0*/  @!P1 BRA `(.L_x_1906) ;  /* 0xfffffffc00f09947 */ /* 0x002fea000383ffff */
[----:B------:R-:W-:Y:S05]  /*1dbf0*/  BSYNC.RECONVERGENT B1 ;  /* 0x0000000000017941 */ /* 0x000fea0003800200 */
.L_x_1905:
[----:B------:R-:W1:Y:S01]  /*1dc00*/  LDC R39, c[0x0][0x3b8] ;  /* 0x0000ee00ff277b82 */ /* 0x000e620000000800 */
[----:B------:R-:W-:Y:S01]  /*1dc10*/  BSSY.RECONVERGENT B1, `(.L_x_1907) ;  /* 0x0000006000017945 */ /* 0x000fe20003800200 */
[----:B-1----:R-:W-:-:S07]  /*1dc20*/  IMAD R36, R39, 0xc, R40 ;  /* 0x0000000c27247824 */ /* 0x002fce00078e0228 */
.L_x_1908:
[----:B------:R-:W1:Y:S02]  /*1dc30*/  LDS R34, [R36+-0x4] ;  /* 0xfffffc0024227984 */ /* 0x000e640000000800 */
[----:B-1----:R-:W-:-:S05]  /*1dc40*/  FADD R35, R29, R34 ;  /* 0x000000221d237221 */ /* 0x002fca0000000000 */
[----:B------:R-:W1:Y:S02]  /*1dc50*/  ATOMS.CAST.SPIN P1, [R36+-0x4], R34, R35 ;  /* 0xfffffc222400758d */ /* 0x000e640001820023 */
[----:B-1----:R-:W-:Y:S05]  /*1dc60*/  @!P1 BRA `(.L_x_1908) ;  /* 0xfffffffc00f09947 */ /* 0x002fea000383ffff */
[----:B------:R-:W-:Y:S05]  /*1dc70*/  BSYNC.RECONVERGENT B1 ;  /* 0x0000000000017941 */ /* 0x000fea0003800200 */
.L_x_1907:
[----:B------:R-:W-:Y:S01]  /*1dc80*/  BSSY.RECONVERGENT B1, `(.L_x_1909) ;  /* 0x0000006000017945 */ /* 0x000fe20003800200 */
[----:B------:R-:W-:-:S07]  /*1dc90*/  LEA R38, R39, R40, 0x3 ;  /* 0x0000002827267211 */ /* 0x000fce00078e18ff */
.L_x_1910:
[----:B------:R-:W1:Y:S02]  /*1dca0*/  LDS R34, [R38+-0x4] ;  /* 0xfffffc0026227984 */ /* 0x000e640000000800 */
[----:B-1----:R-:W-:-:S05]  /*1dcb0*/  FADD R35, R31, R34 ;  /* 0x000000221f237221 */ /* 0x002fca0000000000 */
[----:B------:R-:W1:Y:S02]  /*1dcc0*/  ATOMS.CAST.SPIN P1, [R38+-0x4], R34, R35 ;  /* 0xfffffc222600758d */ /* 0x000e640001820023 */
[----:B-1----:R-:W-:Y:S05]  /*1dcd0*/  @!P1 BRA `(.L_x_1910) ;  /* 0xfffffffc00f09947 */ /* 0x002fea000383ffff */
[----:B------:R-:W-:Y:S05]  /*1dce0*/  BSYNC.RECONVERGENT B1 ;  /* 0x0000000000017941 */ /* 0x000fea0003800200 */
.L_x_1909:
[----:B------:R-:W-:Y:S01]  /*1dcf0*/  BSSY.RECONVERGENT B1, `(.L_x_1911) ;  /* 0x0000006000017945 */ /* 0x000fe20003800200 */
[----:B------:R-:W-:-:S07]  /*1dd00*/  LEA R39, R39, R41, 0x3 ;  /* 0x0000002927277211 */ /* 0x000fce00078e18ff */
.L_x_1912:
[----:B------:R-:W1:Y:S02]  /*1dd10*/  LDS R34, [R39+-0x4] ;  /* 0xfffffc0027227984 */ /* 0x000e640000000800 */
[----:B-1----:R-:W-:-:S05]  /*1dd20*/  FADD R35, R33, R34 ;  /* 0x0000002221237221 */ /* 0x002fca0000000000 */
[----:B------:R-:W1:Y:S02]  /*1dd30*/  ATOMS.CAST.SPIN P1, [R39+-0x4], R34, R35 ;  /* 0xfffffc222700758d */ /* 0x000e640001820023 */
[----:B-1----:R-:W-:Y:S05]  /*1dd40*/  @!P1 BRA `(.L_x_1912) ;  /* 0xfffffffc00f09947 */ /* 0x002fea000383ffff */
[----:B------:R-:W-:Y:S05]  /*1dd50*/  BSYNC.RECONVERGENT B1 ;  /* 0x0000000000017941 */ /* 0x000fea0003800200 */
.L_x_1911:
[----:B------:R-:W-:Y:S01]  /*1dd60*/  BSSY.RECONVERGENT B1, `(.L_x_1913) ;  /* 0x0000005000017945 */ /* 0x000fe20003800200 */
.L_x_1914:
[----:B------:R-:W1:Y:S02]  /*1dd70*/  LDS R34, [R41] ;  /* 0x0000000029227984 */ /* 0x000e640000000800 */
[----:B-1----:R-:W-:-:S05]  /*1dd80*/  FADD R35, R34, 1 ;  /* 0x3f80000022237421 */ /* 0x002fca0000000000 */
[----:B------:R-:W1:Y:S02]  /*1dd90*/  ATOMS.CAST.SPIN P1, [R41], R34, R35 ;  /* 0x000000222900758d */ /* 0x000e640001820023 */
[----:B-1----:R-:W-:Y:S05]  /*1dda0*/  @!P1 BRA `(.L_x_1914) ;  /* 0xfffffffc00f09947 */ /* 0x002fea000383ffff */
[----:B------:R-:W-:Y:S05]  /*1ddb0*/  BSYNC.RECONVERGENT B1 ;  /* 0x0000000000017941 */ /* 0x000fea0003800200 */
.L_x_1913:
[----:B------:R-:W-:Y:S01]  /*1ddc0*/  BSSY.RECONVERGENT B1, `(.L_x_1915) ;  /* 0x0000005000017945 */ /* 0x000fe20003800200 */
.L_x_1916:
[----:B------:R-:W1:Y:S02]  /*1ddd0*/  LDS R34, [R40] ;  /* 0x0000000028227984 */ /* 0x000e640000000800 */
[----:B-1----:R-:W-:-:S05]  /*1dde0*/  FADD R35, R25, R34 ;  /* 0x0000002219237221 */ /* 0x002fca0000000000 */
[----:B------:R-:W1:Y:S02]  /*1ddf0*/  ATOMS.CAST.SPIN P1, [R40], R34, R35 ;  /* 0x000000222800758d */ /* 0x000e640001820023 */
[----:B-1----:R-:W-:Y:S05]  /*1de00*/  @!P1 BRA `(.L_x_1916) ;  /* 0xfffffffc00f09947 */ /* 0x002fea000383ffff */
[----:B------:R-:W-:Y:S05]  /*1de10*/  BSYNC.RECONVERGENT B1 ;  /* 0x0000000000017941 */ /* 0x000fea0003800200 */
.L_x_1915:
[----:B------:R-:W-:Y:S01]  /*1de20*/  BSSY.RECONVERGENT B1, `(.L_x_1917) ;  /* 0x0000005000017945 */ /* 0x000fe20003800200 */
.L_x_1918:
[----:B------:R-:W1:Y:S02]  /*1de30*/  LDS R34, [R36] ;  /* 0x0000000024227984 */ /* 0x000e640000000800 */
[----:B-1----:R-:W-:-:S05]  /*1de40*/  FADD R35, R29, R34 ;  /* 0x000000221d237221 */ /* 0x002fca0000000000 */
[----:B------:R-:W1:Y:S02]  /*1de50*/  ATOMS.CAST.SPIN P1, [R36], R34, R35 ;  /* 0x000000222400758d */ /* 0x000e640001820023 */
[----:B-1----:R-:W-:Y:S05]  /*1de60*/  @!P1 BRA `(.L_x_1918) ;  /* 0xfffffffc00f09947 */ /* 0x002fea000383ffff */
[----:B------:R-:W-:Y:S05]  /*1de70*/  BSYNC.RECONVERGENT B1 ;  /* 0x0000000000017941 */ /* 0x000fea0003800200 */
.L_x_1917:
[----:B------:R-:W-:Y:S01]  /*1de80*/  BSSY.RECONVERGENT B1, `(.L_x_1919) ;  /* 0x0000005000017945 */ /* 0x000fe20003800200 */
.L_x_1920:
[----:B------:R-:W1:Y:S02]  /*1de90*/  LDS R34, [R38] ;  /* 0x0000000026227984 */ /* 0x000e640000000800 */
[----:B-1----:R-:W-:-:S05]  /*1dea0*/  FADD R35, R31, R34 ;  /* 0x000000221f237221 */ /* 0x002fca0000000000 */
[----:B------:R-:W1:Y:S02]  /*1deb0*/  ATOMS.CAST.SPIN P1, [R38], R34, R35 ;  /* 0x000000222600758d */ /* 0x000e640001820023 */
[----:B-1----:R-:W-:Y:S05]  /*1dec0*/  @!P1 BRA `(.L_x_1920) ;  /* 0xfffffffc00f09947 */ /* 0x002fea000383ffff */
[----:B------:R-:W-:Y:S05]  /*1ded0*/  BSYNC.RECONVERGENT B1 ;  /* 0x0000000000017941 */ /* 0x000fea0003800200 */
.L_x_1919:
[----:B------:R-:W-:Y:S01]  /*1dee0*/  BSSY.RECONVERGENT B1, `(.L_x_1921) ;  /* 0x0000005000017945 */ /* 0x000fe20003800200 */
.L_x_1922:
[----:B------:R-:W1:Y:S02]  /*1def0*/  LDS R34, [R39] ;  /* 0x0000000027227984 */ /* 0x000e640000000800 */
[----:B-1----:R-:W-:-:S05]  /*1df00*/  FADD R35, R33, R34 ;  /* 0x0000002221237221 */ /* 0x002fca0000000000 */
[----:B------:R-:W1:Y:S02]  /*1df10*/  ATOMS.CAST.SPIN P1, [R39], R34, R35 ;  /* 0x000000222700758d */ /* 0x000e640001820023 */
[----:B-1----:R-:W-:Y:S05]  /*1df20*/  @!P1 BRA `(.L_x_1922) ;  /* 0xfffffffc00f09947 */ /* 0x002fea000383ffff */
[----:B------:R-:W-:Y:S05]  /*1df30*/  BSYNC.RECONVERGENT B1 ;  /* 0x0000000000017941 */ /* 0x000fea0003800200 */
.L_x_1921:
[----:B------:R-:W-:Y:S01]  /*1df40*/  BSSY.RECONVERGENT B1, `(.L_x_1923) ;  /* 0x0000005000017945 */ /* 0x000fe20003800200 */
.L_x_1924:
[----:B------:R-:W1:Y:S02]  /*1df50*/  LDS R34, [R41+0x4] ;  /* 0x0000040029227984 */ /* 0x000e640000000800 */
[----:B-1----:R-:W-:-:S05]  /*1df60*/  FADD R35, R34, 1 ;  /* 0x3f80000022237421 */ /* 0x002fca0000000000 */
[----:B------:R-:W1:Y:S02]  /*1df70*/  ATOMS.CAST.SPIN P1, [R41+0x4], R34, R35 ;  /* 0x000004222900758d */ /* 0x000e640001820023 */
[----:B-1----:R-:W-:Y:S05]  /*1df80*/  @!P1 BRA `(.L_x_1924) ;  /* 0xfffffffc00f09947 */ /* 0x002fea000383ffff */
[----:B------:R-:W-:Y:S05]  /*1df90*/  BSYNC.RECONVERGENT B1 ;  /* 0x0000000000017941 */ /* 0x000fea0003800200 */
.L_x_1923:
[----:B------:R-:W-:Y:S01]  /*1dfa0*/  BSSY.RECONVERGENT B1, `(.L_x_1925) ;  /* 0x0000005000017945 */ /* 0x000fe20003800200 */
.L_x_1926:
[----:B------:R-:W1:Y:S02]  /*1dfb0*/  LDS R34, [R40+0x4] ;  /* 0x0000040028227984 */ /* 0x000e640000000800 */
[----:B-1----:R-:W-:-:S05]  /*1dfc0*/  FADD R35, R25, R34 ;  /* 0x0000002219237221 */ /* 0x002fca0000000000 */
[----:B------:R-:W1:Y:S02]  /*1dfd0*/  ATOMS.CAST.SPIN P1, [R40+0x4], R34, R35 ;  /* 0x000004222800758d */ /* 0x000e640001820023 */
[----:B-1----:R-:W-:Y:S05]  /*1dfe0*/  @!P1 BRA `(.L_x_1926) ;  /* 0xfffffffc00f09947 */ /* 0x002fea000383ffff */
[----:B------:R-:W-:Y:S05]  /*1dff0*/  BSYNC.RECONVERGENT B1 ;  /* 0x0000000000017941 */ /* 0x000fea0003800200 */
.L_x_1925:
[----:B------:R-:W-:Y:S01]  /*1e000*/  BSSY.RECONVERGENT B1, `(.L_x_1927) ;  /* 0x0000005000017945 */ /* 0x000fe20003800200 */
.L_x_1928:
[----:B------:R-:W1:Y:S02]  /*1e010*/  LDS R34, [R36+0x4] ;  /* 0x0000040024227984 */ /* 0x000e640000000800 */
[----:B-1----:R-:W-:-:S05]  /*1e020*/  FADD R35, R29, R34 ;  /* 0x000000221d237221 */ /* 0x002fca0000000000 */
[----:B------:R-:W1:Y:S02]  /*1e030*/  ATOMS.CAST.SPIN P1, [R36+0x4], R34, R35 ;  /* 0x000004222400758d */ /* 0x000e640001820023 */
[----:B-1----:R-:W-:Y:S05]  /*1e040*/  @!P1 BRA `(.L_x_1928) ;  /* 0xfffffffc00f09947 */ /* 0x002fea000383ffff */
[----:B------:R-:W-:Y:S05]  /*1e050*/  BSYNC.RECONVERGENT B1 ;  /* 0x0000000000017941 */ /* 0x000fea0003800200 */
.L_x_1927:
[----:B------:R-:W-:Y:S01]  /*1e060*/  BSSY.RECONVERGENT B1, `(.L_x_1929) ;  /* 0x0000005000017945 */ /* 0x000fe20003800200 */
.L_x_1930:
[----:B------:R-:W1:Y:S02]  /*1e070*/  LDS R34, [R38+0x4] ;  /* 0x0000040026227984 */ /* 0x000e640000000800 */
[----:B-1----:R-:W-:-:S05]  /*1e080*/  FADD R35, R31, R34 ;  /* 0x000000221f237221 */ /* 0x002fca0000000000 */
[----:B------:R-:W1:Y:S02]  /*1e090*/  ATOMS.CAST.SPIN P1, [R38+0x4], R34, R35 ;  /* 0x000004222600758d */ /* 0x000e640001820023 */
[----:B-1----:R-:W-:Y:S05]  /*1e0a0*/  @!P1 BRA `(.L_x_1930) ;  /* 0xfffffffc00f09947 */ /* 0x002fea000383ffff */
[----:B------:R-:W-:Y:S05]  /*1e0b0*/  BSYNC.RECONVERGENT B1 ;  /* 0x0000000000017941 */ /* 0x000fea0003800200 */
.L_x_1929:
[----:B------:R-:W-:Y:S01]  /*1e0c0*/  BSSY.RECONVERGENT B1, `(.L_x_1931) ;  /* 0x0000005000017945 */ /* 0x000fe20003800200 */
.L_x_1932:
[----:B------:R-:W1:Y:S02]  /*1e0d0*/  LDS R34, [R39+0x4] ;  /* 0x0000040027227984 */ /* 0x000e640000000800 */
[----:B-1----:R-:W-:-:S05]  /*1e0e0*/  FADD R35, R33, R34 ;  /* 0x0000002221237221 */ /* 0x002fca0000000000 */
[----:B------:R-:W1:Y:S02]  /*1e0f0*/  ATOMS.CAST.SPIN P1, [R39+0x4], R34, R35 ;  /* 0x000004222700758d */ /* 0x000e640001820023 */
[----:B-1----:R-:W-:Y:S05]  /*1e100*/  @!P1 BRA `(.L_x_1932) ;  /* 0xfffffffc00f09947 */ /* 0x002fea000383ffff */
[----:B------:R-:W-:Y:S05]  /*1e110*/  BSYNC.RECONVERGENT B1 ;  /* 0x0000000000017941 */ /* 0x000fea0003800200 */
.L_x_1931:
[----:B------:R-:W-:Y:S01]  /*1e120*/  BSSY.RECONVERGENT B1, `(.L_x_1933) ;  /* 0x0000005000017945 */ /* 0x000fe20003800200 */
.L_x_1934:
[----:B------:R-:W1:Y:S02]  /*1e130*/  LDS R34, [R41+0x8] ;  /* 0x0000080029227984 */ /* 0x000e640000000800 */
[----:B-1----:R-:W-:-:S05]  /*1e140*/  FADD R35, R34, 1 ;  /* 0x3f80000022237421 */ /* 0x002fca0000000000 */
[----:B------:R-:W1:Y:S02]  /*1e150*/  ATOMS.CAST.SPIN P1, [R41+0x8], R34, R35 ;  /* 0x000008222900758d */ /* 0x000e640001820023 */
[----:B-1----:R-:W-:Y:S05]  /*1e160*/  @!P1 BRA `(.L_x_1934) ;  /* 0xfffffffc00f09947 */ /* 0x002fea000383ffff */
[----:B------:R-:W-:Y:S05]  /*1e170*/  BSYNC.RECONVERGENT B1 ;  /* 0x0000000000017941 */ /* 0x000fea0003800200 */
.L_x_1933:
[----:B------:R-:W-:Y:S01]  /*1e180*/  BSSY.RECONVERGENT B1, `(.L_x_1935) ;  /* 0x0000005000017945 */ /* 0x000fe20003800200 */
.L_x_1936:
[----:B------:R-:W1:Y:S02]  /*1e190*/  LDS R34, [R40+0x8] ;  /* 0x0000080028227984 */ /* 0x000e640000000800 */
[----:B-1----:R-:W-:-:S05]  /*1e1a0*/  FADD R35, R25, R34 ;  /* 0x0000002219237221 */ /* 0x002fca0000000000 */
[----:B------:R-:W1:Y:S02]  /*1e1b0*/  ATOMS.CAST.SPIN P1, [R40+0x8], R34, R35 ;  /* 0x000008222800758d */ /* 0x000e640001820023 */
[----:B-1----:R-:W-:Y:S05]  /*1e1c0*/  @!P1 BRA `(.L_x_1936) ;  /* 0xfffffffc00f09947 */ /* 0x002fea000383ffff */
[----:B------:R-:W-:Y:S05]  /*1e1d0*/  BSYNC.RECONVERGENT B1 ;  /* 0x0000000000017941 */ /* 0x000fea0003800200 */
.L_x_1935:
[----:B------:R-:W-:Y:S01]  /*1e1e0*/  BSSY.RECONVERGENT B1, `(.L_x_1937) ;  /* 0x0000005000017945 */ /* 0x000fe20003800200 */
.L_x_1938:
[----:B------:R-:W1:Y:S02]  /*1e1f0*/  LDS R34, [R36+0x8] ;  /* 0x0000080024227984 */ /* 0x000e640000000800 */
[----:B-1----:R-:W-:-:S05]  /*1e200*/  FADD R35, R29, R34 ;  /* 0x000000221d237221 */ /* 0x002fca0000000000 */
[----:B------:R-:W1:Y:S02]  /*1e210*/  ATOMS.CAST.SPIN P1, [R36+0x8], R34, R35 ;  /* 0x000008222400758d */ /* 0x000e640001820023 */
[----:B-1----:R-:W-:Y:S05]  /*1e220*/  @!P1 BRA `(.L_x_1938) ;  /* 0xfffffffc00f09947 */ /* 0x002fea000383ffff */
[----:B------:R-:W-:Y:S05]  /*1e230*/  BSYNC.RECONVERGENT B1 ;  /* 0x0000000000017941 */ /* 0x000fea0003800200 */
.L_x_1937:
[----:B------:R-:W-:Y:S01]  /*1e240*/  BSSY.RECONVERGENT B1, `(.L_x_1939) ;  /* 0x0000005000017945 */ /* 0x000fe20003800200 */
.L_x_1940:
[----:B------:R-:W1:Y:S02]  /*1e250*/  LDS R34, [R38+0x8] ;  /* 0x0000080026227984 */ /* 0x000e640000000800 */
[----:B-1----:R-:W-:-:S05]  /*1e260*/  FADD R35, R31, R34 ;  /* 0x000000221f237221 */ /* 0x002fca0000000000 */
[----:B------:R-:W1:Y:S02]  /*1e270*/  ATOMS.CAST.SPIN P1, [R38+0x8], R34, R35 ;  /* 0x000008222600758d */ /* 0x000e640001820023 */
[----:B-1----:R-:W-:Y:S05]  /*1e280*/  @!P1 BRA `(.L_x_1940) ;  /* 0xfffffffc00f09947 */ /* 0x002fea000383ffff */
[----:B------:R-:W-:Y:S05]  /*1e290*/  BSYNC.RECONVERGENT B1 ;  /* 0x0000000000017941 */ /* 0x000fea0003800200 */
.L_x_1939:
[----:B------:R-:W-:Y:S01]  /*1e2a0*/  BSSY.RECONVERGENT B1, `(.L_x_1941) ;  /* 0x0000005000017945 */ /* 0x000fe20003800200 */
.L_x_1942:
[----:B------:R-:W1:Y:S02]  /*1e2b0*/  LDS R34, [R39+0x8] ;  /* 0x0000080027227984 */ /* 0x000e640000000800 */
[----:B-1----:R-:W-:-:S05]  /*1e2c0*/  FADD R35, R33, R34 ;  /* 0x0000002221237221 */ /* 0x002fca0000000000 */
[----:B------:R-:W1:Y:S02]  /*1e2d0*/  ATOMS.CAST.SPIN P1, [R39+0x8], R34, R35 ;  /* 0x000008222700758d */ /* 0x000e640001820023 */
[----:B-1----:R-:W-:Y:S05]  /*1e2e0*/  @!P1 BRA `(.L_x_1942) ;  /* 0xfffffffc00f09947 */ /* 0x002fea000383ffff */
[----:B------:R-:W-:Y:S05]  /*1e2f0*/  BSYNC.RECONVERGENT B1 ;  /* 0x0000000000017941 */ /* 0x000fea0003800200 */
.L_x_1941:
[----:B------:R-:W-:-:S04]  /*1e300*/  IADD3 R32, PT, PT, R32, 0x4, RZ ;  /* 0x0000000420207810 */ /* 0x000fc80007ffe0ff */
[----:B------:R-:W-:-:S13]  /*1e310*/  ISETP.NE.AND P1, PT, R32, R17, PT ;  /* 0x000000112000720c */ /* 0x000fda0003f25270 */
[----:B------:R-:W-:Y:S05]  /*1e320*/  @P1 BRA `(.L_x_1943) ;  /* 0xfffffff400f41947 */ /* 0x000fea000383ffff */
.L_x_1754:
[----:B------:R-:W-:Y:S05]  /*1e330*/  BSYNC B0 ;  /* 0x0000000000007941 */ /* 0x000fea0003800000 */
.L_x_1752:
[----:B------:R-:W1:Y:S01]  /*1e340*/  LDCU UR4, c[0x0][0x3f8] ;  /* 0x00007f00ff0477ac */ /* 0x000e620008000800 */
[----:B------:R-:W-:-:S04]  /*1e350*/  IADD3 R37, PT, PT, R37, 0x1, RZ ;  /* 0x0000000125257810 */ /* 0x000fc80007ffe0ff */
[----:B-1----:R-:W-:-:S13]  /*1e360*/  ISETP.NE.AND P1, PT, R37, UR4, PT ;  /* 0x0000000425007c0c */ /* 0x002fda000bf25270 */
[----:B------:R-:W-:Y:S05]  /*1e370*/  @P1 BRA `(.L_x_1944) ;  /* 0xffffffd4001c1947 */ /* 0x000fea000383ffff */
.L_x_1483:
[----:B------:R-:W-:Y:S05]  /*1e380*/  BSYNC B3 ;  /* 0x0000000000037941 */ /* 0x000fea0003800000 */
.L_x_1482:
[----:B------:R-:W1:Y:S01]  /*1e390*/  LDCU UR4, c[0x0][0x3f4] ;  /* 0x00007e80ff0477ac */ /* 0x000e620008000800 */
[----:B------:R-:W-:-:S04]  /*1e3a0*/  IADD3 R18, PT, PT, R18, 0x1, RZ ;  /* 0x0000000112127810 */ /* 0x000fc80007ffe0ff */
[----:B-1----:R-:W-:-:S13]  /*1e3b0*/  ISETP.NE.AND P0, PT, R18, UR4, PT ;  /* 0x0000000412007c0c */ /* 0x002fda000bf05270 */
[----:B------:R-:W-:Y:S05]  /*1e3c0*/  @P0 BRA `(.L_x_1945) ;  /* 0xffffff9400400947 */ /* 0x000fea000383ffff */
[----:B------:R-:W-:Y:S05]  /*1e3d0*/  BSYNC B4 ;  /* 0x0000000000047941 */ /* 0x000fea0003800000 */
.L_x_1478:
[----:B------:R-:W-:Y:S05]  /*1e3e0*/  BRA `(.L_x_1466) ;  /* 0x0000007000fc7947 */ /* 0x000fea0003800000 */
.L_x_489:
[----:B------:R-:W-:Y:S05]  /*1e3f0*/  BSYNC B2 ;  /* 0x0000000000027941 */ /* 0x000fea0003800000 */
.L_x_487:
        /* <DEDUP_REMOVED lines=23> */
.L_x_1947:
[----:B--2---:R-:W-:Y:S01]  /*1e570*/  FMUL.FTZ R13, R16, R11 ;  /* 0x0000000b100d7220 */ /* 0x004fe20000410000 */
[----:B------:R-:W-:-:S03]  /*1e580*/  FMUL.FTZ R11, R11, 0.5 ;  /* 0x3f0000000b0b7820 */ /* 0x000fc60000410000 */
[----:B------:R-:W-:-:S04]  /*1e590*/  FFMA R16, -R13, R13, R16 ;  /* 0x0000000d0d107223 */ /* 0x000fc80000000110 */
[----:B------:R-:W-:-:S07]  /*1e5a0*/  FFMA R11, R16, R11, R13 ;  /* 0x0000000b100b7223 */ /* 0x000fce000000000d */
.L_x_1948:
[----:B------:R-:W-:Y:S05]  /*1e5b0*/  BSYNC.RECONVERGENT B0 ;  /* 0x0000000000007941 */ /* 0x000fea0003800200 */
.L_x_1946:
        /* <DEDUP_REMOVED lines=25> */
.L_x_1952:
[----:B------:R-:W1:Y:S01]  /*1e750*/  LDC.64 R26, c[0x0][0x3b0] ;  /* 0x0000ec00ff1a7b82 */ /* 0x000e620000000a00 */
[C---:B------:R-:W-:Y:S02]  /*1e760*/  IADD3 R16, PT, PT, R14.reuse, -0x2, RZ ;  /* 0xfffffffe0e107810 */ /* 0x040fe40007ffe0ff */
[C---:B------:R-:W-:Y:S02]  /*1e770*/  IADD3 R17, PT, PT, R14.reuse, -0x1, RZ ;  /* 0xffffffff0e117810 */ /* 0x040fe40007ffe0ff */
[----:B------:R-:W-:Y:S02]  /*1e780*/  I2FP.F32.S32 R16, R16 ;  /* 0x0000001000107245 */ /* 0x000fe40000201400 */
[----:B------:R-:W-:Y:S02]  /*1e790*/  I2FP.F32.S32 R20, R17 ;  /* 0x0000001100147245 */ /* 0x000fe40000201400 */
[C---:B------:R-:W-:Y:S02]  /*1e7a0*/  IADD3 R17, PT, PT, R14.reuse, 0x1, RZ ;  /* 0x000000010e117810 */ /* 0x040fe40007ffe0ff */
        /* <DEDUP_REMOVED lines=32> */
[----:B------:R-:W-:Y:S02]  /*1e9b0*/  @P3 SEL R13, R12, R19, P2 ;  /* 0x000000130c0d3207 */ /* 0x000fe40001000000 */
[----:B------:R-:W-:Y:S02]  /*1e9c0*/  IADD3 R14, PT, PT, R14, 0x4, RZ ;  /* 0x000000040e0e7810 */ /* 0x000fe40007ffe0ff */
[----:B------:R-:W-:Y:S01]  /*1e9d0*/  MOV R12, R22 ;  /* 0x00000016000c7202 */ /* 0x000fe20000000f00 */
[----:B------:R-:W-:Y:S06]  /*1e9e0*/  @P5 BRA `(.L_x_1952) ;  /* 0xfffffffc00585947 */ /* 0x000fec000383ffff */
[----:B------:R-:W-:Y:S05]  /*1e9f0*/  BSYNC.RECONVERGENT B1 ;  /* 0x0000000000017941 */ /* 0x000fea0003800200 */
.L_x_1951:
[----:B------:R-:W-:Y:S05]  /*1ea00*/  @!P4 BRA `(.L_x_1950) ;  /* 0x00000000003cc947 */ /* 0x000fea0003800000 */
[----:B------:R-:W1:Y:S01]  /*1ea10*/  LDC.64 R22, c[0x0][0x3b0] ;  /* 0x0000ec00ff167b82 */ /* 0x000e620000000a00 */
[----:B------:R-:W-:-:S07]  /*1ea20*/  HFMA2 R16, -RZ, RZ, 0, 0 ;  /* 0x00000000ff107431 */ /* 0x000fce00000001ff */
.L_x_1953:
        /* <DEDUP_REMOVED lines=13> */
.L_x_1950:
[----:B------:R-:W-:Y:S05]  /*1eb00*/  BSYNC.RECONVERGENT B0 ;  /* 0x0000000000007941 */ /* 0x000fea0003800200 */
.L_x_1949:
        /* <DEDUP_REMOVED lines=15> */
.L_x_1955:
[----:B--2---:R-:W-:Y:S01]  /*1ec00*/  FMUL.FTZ R17, R16, R15 ;  /* 0x0000000f10117220 */ /* 0x004fe20000410000 */
[----:B------:R-:W-:-:S03]  /*1ec10*/  FMUL.FTZ R15, R15, 0.5 ;  /* 0x3f0000000f0f7820 */ /* 0x000fc60000410000 */
[----:B------:R-:W-:-:S04]  /*1ec20*/  FFMA R14, -R17, R17, R16 ;  /* 0x00000011110e7223 */ /* 0x000fc80000000110 */
[----:B------:R-:W-:-:S07]  /*1ec30*/  FFMA R14, R14, R15, R17 ;  /* 0x0000000f0e0e7223 */ /* 0x000fce0000000011 */
.L_x_1956:
[----:B------:R-:W-:Y:S05]  /*1ec40*/  BSYNC.RECONVERGENT B0 ;  /* 0x0000000000007941 */ /* 0x000fea0003800200 */
.L_x_1954:
        /* <DEDUP_REMOVED lines=15> */
.L_x_2422:
        /* <DEDUP_REMOVED lines=26> */
.L_x_1959:
[----:B------:R-:W-:Y:S05]  /*1eee0*/  BSYNC.RECONVERGENT B4 ;  /* 0x0000000000047941 */ /* 0x000fea0003800200 */
.L_x_1958:
[----:B------:R-:W-:Y:S05]  /*1eef0*/  BSYNC.RECONVERGENT B3 ;  /* 0x0000000000037941 */ /* 0x000fea0003800200 */
.L_x_1957:
[----:B------:R-:W1:Y:S02]  /*1ef00*/  LDC.64 R30, c[0x0][0x420] ;  /* 0x00010800ff1e7b82 */ /* 0x000e640000000a00 */
[----:B-1----:R-:W-:-:S06]  /*1ef10*/  IMAD.WIDE.U32 R30, R20, 0x4, R30 ;  /* 0x00000004141e7825 */ /* 0x002fcc00078e001e */
[----:B------:R-:W2:Y:S01]  /*1ef20*/  LDG.E R31, desc[UR8][R30.64] ;  /* 0x000000081e1f7981 */ /* 0x000ea2000c1e1900 */
[----:B------:R-:W-:Y:S01]  /*1ef30*/  BSSY.RECONVERGENT B3, `(.L_x_1960) ;  /* 0x0000686000037945 */ /* 0x000fe20003800200 */
        /* <DEDUP_REMOVED lines=41> */
.L_x_1965:
[----:B------:R-:W-:Y:S05]  /*1f1d0*/  BSYNC.RECONVERGENT B5 ;  /* 0x0000000000057941 */ /* 0x000fea0003800200 */
.L_x_1964:
[----:B------:R-:W-:-:S07]  /*1f1e0*/  MOV R36, R30 ;  /* 0x0000001e00247202 */ /* 0x000fce0000000f00 */
.L_x_1963:
[----:B------:R-:W-:Y:S05]  /*1f1f0*/  BSYNC.RECONVERGENT B4 ;  /* 0x0000000000047941 */ /* 0x000fea0003800200 */
.L_x_1962:
        /* <DEDUP_REMOVED lines=24> */
[----:B------:R-:W-:Y:S06]  /*1f380*/  BSSY.RECONVERGENT B1, `(.L_x_1967) ;  /* 0x0000388000017945 */ /* 0x000fec0003800200 */
.L_x_2228:
[----:B------:R-:W1:Y:S01]  /*1f390*/  LDC.64 R26, c[0x0][0x450] ;  /* 0x00011400ff1a7b82 */ /* 0x000e620000000a00 */
[----:B------:R-:W2:Y:S07]  /*1f3a0*/  LDCU UR4, c[0x0][0x388] ;  /* 0x00007100ff0477ac */ /* 0x000eae0008000800 */
[----:B------:R-:W3:Y:S08]  /*1f3b0*/  LDC.64 R28, c[0x0][0x458] ;  /* 0x00011600ff1c7b82 */ /* 0x000ef00000000a00 */
[----:B------:R-:W4:Y:S01]  /*1f3c0*/  LDC.64 R32, c[0x0][0x460] ;  /* 0x00011800ff207b82 */ /* 0x000f220000000a00 */
[----:B-1----:R-:W-:-:S06]  /*1f3d0*/  IMAD.WIDE.U32 R26, R37, 0x4, R26 ;  /* 0x00000004251a7825 */ /* 0x002fcc00078e001a */
[----:B------:R-:W5:Y:S01]  /*1f3e0*/  LDG.E R26, desc[UR8][R26.64] ;  /* 0x000000081a1a7981 */ /* 0x000f62000c1e1900 */
[----:B---3--:R-:W-:-:S06]  /*1f3f0*/  IMAD.WIDE.U32 R28, R37, 0x4, R28 ;  /* 0x00000004251c7825 */ /* 0x008fcc00078e001c */
[----:B------:R-:W3:Y:S01]  /*1f400*/  LDG.E R28, desc[UR8][R28.64] ;  /* 0x000000081c1c7981 */ /* 0x000ee2000c1e1900 */
[----:B-----5:R-:W-:-:S05]  /*1f410*/  IADD3 R30, PT, PT, R26, -0x1, RZ ;  /* 0xffffffff1a1e7810 */ /* 0x020fca0007ffe0ff */
[----:B--2---:R-:W-:Y:S01]  /*1f420*/  IMAD R31, R30, UR4, R9 ;  /* 0x000000041e1f7c24 */ /* 0x004fe2000f8e0209 */
[----:B---3--:R-:W-:-:S03]  /*1f430*/  IADD3 R34, PT, PT, R28, -0x1, RZ ;  /* 0xffffffff1c227810 */ /* 0x008fc60007ffe0ff */
[----:B----4-:R-:W-:Y:S01]  /*1f440*/  IMAD.WIDE R30, R31, 0x4, R32 ;  /* 0x000000041f1e7825 */ /* 0x010fe200078e0220 */
[----:B------:R-:W1:Y:S03]  /*1f450*/  LDC R28, c[0x0][0x3ec] ;  /* 0x0000fb00ff1c7b82 */ /* 0x000e660000000800 */
[----:B------:R-:W-:Y:S01]  /*1f460*/  IMAD R35, R34, UR4, R9 ;  /* 0x0000000422237c24 */ /* 0x000fe2000f8e0209 */
[----:B------:R-:W2:Y:S01]  /*1f470*/  LDG.E R27, desc[UR8][R30.64] ;  /* 0x000000081e1b7981 */ /* 0x000ea2000c1e1900 */
[----:B------:R-:W2:Y:S02]  /*1f480*/  LDCU UR4, c[0x0][0x3f0] ;  /* 0x00007e00ff0477ac */ /* 0x000ea40008000800 */
[----:B------:R-:W-:-:S05]  /*1f490*/  IMAD.WIDE R32, R35, 0x4, R32 ;  /* 0x0000000423207825 */ /* 0x000fca00078e0220 */
[----:B------:R-:W3:Y:S01]  /*1f4a0*/  LDG.E R29, desc[UR8][R32.64] ;  /* 0x00000008201d7981 */ /* 0x000ee2000c1e1900 */
[----:B------:R-:W-:Y:S01]  /*1f4b0*/  BSSY.RECONVERGENT B0, `(.L_x_1968) ;  /* 0x0000370000007945 */ /* 0x000fe20003800200 */
        /* <DEDUP_REMOVED lines=12> */
[----:B------:R-:W-:-:S04]  /*1f580*/  ISETP.GE.AND P1, PT, R13, R12, PT ;  /* 0x0000000c0d00720c */ /* 0x000fc80003f26270 */
        /* <DEDUP_REMOVED lines=22> */
.L_x_1974:
[----:B------:R-:W1:Y:S02]  /*1f6f0*/  LDS R38, [R30+-0x4] ;  /* 0xfffffc001e267984 */ /* 0x000e640000000800 */
[----:B-1----:R-:W-:-:S05]  /*1f700*/  FADD R39, R38, 1 ;  /* 0x3f80000026277421 */ /* 0x002fca0000000000 */
[----:B------:R-:W1:Y:S02]  /*1f710*/  ATOMS.CAST.SPIN P2, [R30+-0x4], R38, R39 ;  /* 0xfffffc261e00758d */ /* 0x000e640001840027 */
[----:B-1----:R-:W-:Y:S05]  /*1f720*/  @!P2 BRA `(.L_x_1974) ;  /* 0xfffffffc00f0a947 */ /* 0x002fea000383ffff */
[----:B------:R-:W-:Y:S05]  /*1f730*/  BSYNC.RECONVERGENT B5 ;  /* 0x0000000000057941 */ /* 0x000fea0003800200 */
.L_x_1973:
[----:B------:R-:W-:Y:S01]  /*1f740*/  BSSY.RECONVERGENT B5, `(.L_x_1975) ;  /* 0x0000006000057945 */ /* 0x000fe20003800200 */
[----:B------:R-:W-:-:S07]  /*1f750*/  LEA R32, R26, UR7, 0x2 ;  /* 0x000000071a207c11 */ /* 0x000fce000f8e10ff */
.L_x_1976:
[----:B------:R-:W1:Y:S02]  /*1f760*/  LDS R38, [R32+-0x4] ;  /* 0xfffffc0020267984 */ /* 0x000e640000000800 */
[----:B-1----:R-:W-:-:S05]  /*1f770*/  FADD R39, R11, R38 ;  /* 0x000000260b277221 */ /* 0x002fca0000000000 */
[----:B------:R-:W1:Y:S02]  /*1f780*/  ATOMS.CAST.SPIN P2, [R32+-0x4], R38, R39 ;  /* 0xfffffc262000758d */ /* 0x000e640001840027 */
[----:B-1----:R-:W-:Y:S05]  /*1f790*/  @!P2 BRA `(.L_x_1976) ;  /* 0xfffffffc00f0a947 */ /* 0x002fea000383ffff */
[----:B------:R-:W-:Y:S05]  /*1f7a0*/  BSYNC.RECONVERGENT B5 ;  /* 0x0000000000057941 */ /* 0x000fea0003800200 */
.L_x_1975:
[----:B------:R-:W1:Y:S01]  /*1f7b0*/  LDC R41, c[0x0][0x3b8] ;  /* 0x0000ee00ff297b82 */ /* 0x000e620000000800 */
[----:B------:R-:W-:Y:S01]  /*1f7c0*/  BSSY.RECONVERGENT B5, `(.L_x_1977) ;  /* 0x0000006000057945 */ /* 0x000fe20003800200 */
[----:B-1----:R-:W-:-:S07]  /*1f7d0*/  IMAD R34, R41, 0xc, R32 ;  /* 0x0000000c29227824 */ /* 0x002fce00078e0220 */
.L_x_1978:
[----:B------:R-:W1:Y:S02]  /*1f7e0*/  LDS R38, [R34+-0x4] ;  /* 0xfffffc0022267984 */ /* 0x000e640000000800 */
[----:B-1----:R-:W-:-:S05]  /*1f7f0*/  FADD R39, R33, R38 ;  /* 0x0000002621277221 */ /* 0x002fca0000000000 */
[----:B------:R-:W1:Y:S02]  /*1f800*/  ATOMS.CAST.SPIN P2, [R34+-0x4], R38, R39 ;  /* 0xfffffc262200758d */ /* 0x000e640001840027 */
[----:B-1----:R-:W-:Y:S05]  /*1f810*/  @!P2 BRA `(.L_x_1978) ;  /* 0xfffffffc00f0a947 */ /* 0x002fea000383ffff */
[----:B------:R-:W-:Y:S05]  /*1f820*/  BSYNC.RECONVERGENT B5 ;  /* 0x0000000000057941 */ /* 0x000fea0003800200 */
.L_x_1977:
[----:B------:R-:W-:Y:S01]  /*1f830*/  BSSY.RECONVERGENT B5, `(.L_x_1979) ;  /* 0x0000006000057945 */ /* 0x000fe20003800200 */
[----:B------:R-:W-:-:S07]  /*1f840*/  LEA R36, R41, R32, 0x3 ;  /* 0x0000002029247211 */ /* 0x000fce00078e18ff */
.L_x_1980:
[----:B------:R-:W1:Y:S02]  /*1f850*/  LDS R38, [R36+-0x4] ;  /* 0xfffffc0024267984 */ /* 0x000e640000000800 */
[----:B-1----:R-:W-:-:S05]  /*1f860*/  FADD R39, R35, R38 ;  /* 0x0000002623277221 */ /* 0x002fca0000000000 */
[----:B------:R-:W1:Y:S02]  /*1f870*/  ATOMS.CAST.SPIN P2, [R36+-0x4], R38, R39 ;  /* 0xfffffc262400758d */ /* 0x000e640001840027 */
[----:B-1----:R-:W-:Y:S05]  /*1f880*/  @!P2 BRA `(.L_x_1980) ;  /* 0xfffffffc00f0a947 */ /* 0x002fea000383ffff */
[----:B------:R-:W-:Y:S05]  /*1f890*/  BSYNC.RECONVERGENT B5 ;  /* 0x0000000000057941 */ /* 0x000fea0003800200 */
.L_x_1979:
[----:B------:R-:W-:Y:S01]  /*1f8a0*/  BSSY.RECONVERGENT B5, `(.L_x_1981) ;  /* 0x0000006000057945 */ /* 0x000fe20003800200 */
[----:B------:R-:W-:-:S07]  /*1f8b0*/  LEA R40, R41, R30, 0x3 ;  /* 0x0000001e29287211 */ /* 0x000fce00078e18ff */
.L_x_1982:
[----:B------:R-:W1:Y:S02]  /*1f8c0*/  LDS R38, [R40+-0x4] ;  /* 0xfffffc0028267984 */ /* 0x000e640000000800 */
[----:B-1----:R-:W-:-:S05]  /*1f8d0*/  FADD R39, R31, R38 ;  /* 0x000000261f277221 */ /* 0x002fca0000000000 */
[----:B------:R-:W1:Y:S02]  /*1f8e0*/  ATOMS.CAST.SPIN P2, [R40+-0x4], R38, R39 ;  /* 0xfffffc262800758d */ /* 0x000e640001840027 */
[----:B-1----:R-:W-:Y:S05]  /*1f8f0*/  @!P2 BRA `(.L_x_1982) ;  /* 0xfffffffc00f0a947 */ /* 0x002fea000383ffff */
[----:B------:R-:W-:Y:S05]  /*1f900*/  BSYNC.RECONVERGENT B5 ;  /* 0x0000000000057941 */ /* 0x000fea0003800200 */
.L_x_1981:
[----:B------:R-:W-:Y:S01]  /*1f910*/  MOV R26, R17 ;  /* 0x00000011001a7202 */ /* 0x000fe20000000f00 */
[----:B------:R-:W-:Y:S06]  /*1f920*/  @!P1 BRA `(.L_x_1972) ;  /* 0x0000000400009947 */ /* 0x000fec0003800000 */
[----:B------:R-:W-:Y:S01]  /*1f930*/  BSSY.RECONVERGENT B5, `(.L_x_1983) ;  /* 0x0000006000057945 */ /* 0x000fe20003800200 */
[----:B------:R-:W-:-:S13]  /*1f940*/  ISETP.NE.AND P1, PT, R24, 0x2, PT ;  /* 0x000000021800780c */ /* 0x000fda0003f25270 */
.L_x_1984:
[----:B------:R-:W1:Y:S02]  /*1f950*/  LDS R38, [R30] ;  /* 0x000000001e267984 */ /* 0x000e640000000800 */
[----:B-1----:R-:W-:-:S05]  /*1f960*/  FADD R39, R38, 1 ;  /* 0x3f80000026277421 */ /* 0x002fca0000000000 */
[----:B------:R-:W1:Y:S02]  /*1f970*/  ATOMS.CAST.SPIN P2, [R30], R38, R39 ;  /* 0x000000261e00758d */ /* 0x000e640001840027 */
[----:B-1----:R-:W-:Y:S05]  /*1f980*/  @!P2 BRA `(.L_x_1984) ;  /* 0xfffffffc00f0a947 */ /* 0x002fea000383ffff */
[----:B------:R-:W-:Y:S05]  /*1f990*/  BSYNC.RECONVERGENT B5 ;  /* 0x0000000000057941 */ /* 0x000fea0003800200 */
.L_x_1983:
[----:B------:R-:W-:Y:S01]  /*1f9a0*/  BSSY.RECONVERGENT B5, `(.L_x_1985) ;  /* 0x0000005000057945 */ /* 0x000fe20003800200 */
.L_x_1986:
[----:B------:R-:W1:Y:S02]  /*1f9b0*/  LDS R38, [R32] ;  /* 0x0000000020267984 */ /* 0x000e640000000800 */
[----:B-1----:R-:W-:-:S05]  /*1f9c0*/  FADD R39, R11, R38 ;  /* 0x000000260b277221 */ /* 0x002fca0000000000 */
[----:B------:R-:W1:Y:S02]  /*1f9d0*/  ATOMS.CAST.SPIN P2, [R32], R38, R39 ;  /* 0x000000262000758d */ /* 0x000e640001840027 */
[----:B-1----:R-:W-:Y:S05]  /*1f9e0*/  @!P2 BRA `(.L_x_1986) ;  /* 0xfffffffc00f0a947 */ /* 0x002fea000383ffff */
[----:B------:R-:W-:Y:S05]  /*1f9f0*/  BSYNC.RECONVERGENT B5 ;  /* 0x0000000000057941 */ /* 0x000fea0003800200 */
.L_x_1985:
[----:B------:R-:W-:Y:S01]  /*1fa00*/  BSSY.RECONVERGENT B5, `(.L_x_1987) ;  /* 0x0000005000057945 */ /* 0x000fe20003800200 */
.L_x_1988:
[----:B------:R-:W1:Y:S02]  /*1fa10*/  LDS R38, [R34] ;  /* 0x0000000022267984 */ /* 0x000e640000000800 */
[----:B-1----:R-:W-:-:S05]  /*1fa20*/  FADD R39, R33, R38 ;  /* 0x0000002621277221 */ /* 0x002fca0000000000 */
[----:B------:R-:W1:Y:S02]  /*1fa30*/  ATOMS.CAST.SPIN P2, [R34], R38, R39 ;  /* 0x000000262200758d */ /* 0x000e640001840027 */
[----:B-1----:R-:W-:Y:S05]  /*1fa40*/  @!P2 BRA `(.L_x_1988) ;  /* 0xfffffffc00f0a947 */ /* 0x002fea000383ffff */
[----:B------:R-:W-:Y:S05]  /*1fa50*/  BSYNC.RECONVERGENT B5 ;  /* 0x0000000000057941 */ /* 0x000fea0003800200 */
.L_x_1987:
[----:B------:R-:W-:Y:S01]  /*1fa60*/  BSSY.RECONVERGENT B5, `(.L_x_1989) ;  /* 0x0000005000057945 */ /* 0x000fe20003800200 */
.L_x_1990:
[----:B------:R-:W1:Y:S02]  /*1fa70*/  LDS R38, [R36] ;  /* 0x0000000024267984 */ /* 0x000e640000000800 */
[----:B-1----:R-:W-:-:S05]  /*1fa80*/  FADD R39, R35, R38 ;  /* 0x0000002623277221 */ /* 0x002fca0000000000 */
[----:B------:R-:W1:Y:S02]  /*1fa90*/  ATOMS.CAST.SPIN P2, [R36], R38, R39 ;  /* 0x000000262400758d */ /* 0x000e640001840027 */
[----:B-1----:R-:W-:Y:S05]  /*1faa0*/  @!P2 BRA `(.L_x_1990) ;  /* 0xfffffffc00f0a947 */ /* 0x002fea000383ffff */
[----:B------:R-:W-:Y:S05]  /*1fab0*/  BSYNC.RECONVERGENT B5 ;  /* 0x0000000000057941 */ /* 0x000fea0003800200 */
.L_x_1989:
[----:B------:R-:W-:Y:S01]  /*1fac0*/  BSSY.RECONVERGENT B5, `(.L_x_1991) ;  /* 0x0000005000057945 */ /* 0x000fe20003800200 */
.L_x_1992:
[----:B------:R-:W1:Y:S02]  /*1fad0*/  LDS R38, [R40] ;  /* 0x0000000028267984 */ /* 0x000e640000000800 */
[----:B-1----:R-:W-:-:S05]  /*1fae0*/  FADD R39, R31, R38 ;  /* 0x000000261f277221 */ /* 0x002fca0000000000 */
[----:B------:R-:W1:Y:S02]  /*1faf0*/  ATOMS.CAST.SPIN P2, [R40], R38, R39 ;  /* 0x000000262800758d */ /* 0x000e640001840027 */
[----:B-1----:R-:W-:Y:S05]  /*1fb00*/  @!P2 BRA `(.L_x_1992) ;  /* 0xfffffffc00f0a947 */ /* 0x002fea000383ffff */
[----:B------:R-:W-:Y:S05]  /*1fb10*/  BSYNC.RECONVERGENT B5 ;  /* 0x0000000000057941 */ /* 0x000fea0003800200 */
.L_x_1991:
[----:B------:R-:W-:Y:S01]  /*1fb20*/  MOV R26, R18 ;  /* 0x00000012001a7202 */ /* 0x000fe20000000f00 */
[----:B------:R-:W-:Y:S06]  /*1fb30*/  @!P1 BRA `(.L_x_1972) ;  /* 0x00000000007c9947 */ /* 0x000fec0003800000 */
[----:B------:R-:W-:Y:S01]  /*1fb40*/  BSSY.RECONVERGENT B5, `(.L_x_1993) ;  /* 0x0000005000057945 */ /* 0x000fe20003800200 */
.L_x_1994:
[----:B------:R-:W1:Y:S02]  /*1fb50*/  LDS R38, [R30+0x4] ;  /* 0x000004001e267984 */ /* 0x000e640000000800 */
[----:B-1----:R-:W-:-:S05]  /*1fb60*/  FADD R39, R38, 1 ;  /* 0x3f80000026277421 */ /* 0x002fca0000000000 */
[----:B------:R-:W1:Y:S02]  /*1fb70*/  ATOMS.CAST.SPIN P1, [R30+0x4], R38, R39 ;  /* 0x000004261e00758d */ /* 0x000e640001820027 */
[----:B-1----:R-:W-:Y:S05]  /*1fb80*/  @!P1 BRA `(.L_x_1994) ;  /* 0xfffffffc00f09947 */ /* 0x002fea000383ffff */
[----:B------:R-:W-:Y:S05]  /*1fb90*/  BSYNC.RECONVERGENT B5 ;  /* 0x0000000000057941 */ /* 0x000fea0003800200 */
.L_x_1993:
[----:B------:R-:W-:Y:S01]  /*1fba0*/  BSSY.RECONVERGENT B5, `(.L_x_1995) ;  /* 0x0000005000057945 */ /* 0x000fe20003800200 */
.L_x_1996:
[----:B------:R-:W1:Y:S02]  /*1fbb0*/  LDS R38, [R32+0x4] ;  /* 0x0000040020267984 */ /* 0x000e640000000800 */
[----:B-1----:R-:W-:-:S05]  /*1fbc0*/  FADD R39, R11, R38 ;  /* 0x000000260b277221 */ /* 0x002fca0000000000 */
[----:B------:R-:W1:Y:S02]  /*1fbd0*/  ATOMS.CAST.SPIN P1, [R32+0x4], R38, R39 ;  /* 0x000004262000758d */ /* 0x000e640001820027 */
[----:B-1----:R-:W-:Y:S05]  /*1fbe0*/  @!P1 BRA `(.L_x_1996) ;  /* 0xfffffffc00f09947 */ /* 0x002fea000383ffff */
[----:B------:R-:W-:Y:S05]  /*1fbf0*/  BSYNC.RECONVERGENT B5 ;  /* 0x0000000000057941 */ /* 0x000fea0003800200 */
.L_x_1995:
[----:B------:R-:W-:Y:S01]  /*1fc00*/  BSSY.RECONVERGENT B5, `(.L_x_1997) ;  /* 0x0000005000057945 */ /* 0x000fe20003800200 */
.L_x_1998:
[----:B------:R-:W1:Y:S02]  /*1fc10*/  LDS R38, [R34+0x4] ;  /* 0x0000040022267984 */ /* 0x000e640000000800 */
[----:B-1----:R-:W-:-:S05]  /*1fc20*/  FADD R39, R33, R38 ;  /* 0x0000002621277221 */ /* 0x002fca0000000000 */
[----:B------:R-:W1:Y:S02]  /*1fc30*/  ATOMS.CAST.SPIN P1, [R34+0x4], R38, R39 ;  /* 0x000004262200758d */ /* 0x000e640001820027 */
[----:B-1----:R-:W-:Y:S05]  /*1fc40*/  @!P1 BRA `(.L_x_1998) ;  /* 0xfffffffc00f09947 */ /* 0x002fea000383ffff */
[----:B------:R-:W-:Y:S05]  /*1fc50*/  BSYNC.RECONVERGENT B5 ;  /* 0x0000000000057941 */ /* 0x000fea0003800200 */
.L_x_1997:
[----:B------:R-:W-:Y:S01]  /*1fc60*/  BSSY.RECONVERGENT B5, `(.L_x_1999) ;  /* 0x0000005000057945 */ /* 0x000fe20003800200 */
.L_x_2000:
[----:B------:R-:W1:Y:S02]  /*1fc70*/  LDS R38, [R36+0x4] ;  /* 0x0000040024267984 */ /* 0x000e640000000800 */
[----:B-1----:R-:W-:-:S05]  /*1fc80*/  FADD R39, R35, R38 ;  /* 0x0000002623277221 */ /* 0x002fca0000000000 */
[----:B------:R-:W1:Y:S02]  /*1fc90*/  ATOMS.CAST.SPIN P1, [R36+0x4], R38, R39 ;  /* 0x000004262400758d */ /* 0x000e640001820027 */
[----:B-1----:R-:W-:Y:S05]  /*1fca0*/  @!P1 BRA `(.L_x_2000) ;  /* 0xfffffffc00f09947 */ /* 0x002fea000383ffff */
[----:B------:R-:W-:Y:S05]  /*1fcb0*/  BSYNC.RECONVERGENT B5 ;  /* 0x0000000000057941 */ /* 0x000fea0003800200 */
.L_x_1999:
[----:B------:R-:W-:Y:S01]  /*1fcc0*/  BSSY.RECONVERGENT B5, `(.L_x_2001) ;  /* 0x0000005000057945 */ /* 0x000fe20003800200 */
.L_x_2002:
[----:B------:R-:W1:Y:S02]  /*1fcd0*/  LDS R38, [R40+0x4] ;  /* 0x0000040028267984 */ /* 0x000e640000000800 */
[----:B-1----:R-:W-:-:S05]  /*1fce0*/  FADD R39, R31, R38 ;  /* 0x000000261f277221 */ /* 0x002fca0000000000 */
[----:B------:R-:W1:Y:S02]  /*1fcf0*/  ATOMS.CAST.SPIN P1, [R40+0x4], R38, R39 ;  /* 0x000004262800758d */ /* 0x000e640001820027 */
[----:B-1----:R-:W-:Y:S05]  /*1fd00*/  @!P1 BRA `(.L_x_2002) ;  /* 0xfffffffc00f09947 */ /* 0x002fea000383ffff */
[----:B------:R-:W-:Y:S05]  /*1fd10*/  BSYNC.RECONVERGENT B5 ;  /* 0x0000000000057941 */ /* 0x000fea0003800200 */
.L_x_2001:
[----:B------:R-:W-:-:S07]  /*1fd20*/  MOV R26, R19 ;  /* 0x00000013001a7202 */ /* 0x000fce0000000f00 */
.L_x_1972:
[----:B------:R-:W-:Y:S05]  /*1fd30*/  BSYNC.RECONVERGENT B4 ;  /* 0x0000000000047941 */ /* 0x000fea0003800200 */
.L_x_1971:
        /* <DEDUP_REMOVED lines=9> */
.L_x_2004:
[----:B------:R-:W1:Y:S02]  /*1fdd0*/  LDS R38, [R28+-0x4] ;  /* 0xfffffc001c267984 */ /* 0x000e640000000800 */
[----:B-1----:R-:W-:-:S05]  /*1fde0*/  FADD R39, R38, 1 ;  /* 0x3f80000026277421 */ /* 0x002fca0000000000 */
[----:B------:R-:W1:Y:S02]  /*1fdf0*/  ATOMS.CAST.SPIN P1, [R28+-0x4], R38, R39 ;  /* 0xfffffc261c00758d */ /* 0x000e640001820027 */
[----:B-1----:R-:W-:Y:S05]  /*1fe00*/  @!P1 BRA `(.L_x_2004) ;  /* 0xfffffffc00f09947 */ /* 0x002fea000383ffff */
[----:B------:R-:W-:Y:S05]  /*1fe10*/  BSYNC.RECONVERGENT B4 ;  /* 0x0000000000047941 */ /* 0x000fea0003800200 */
.L_x_2003:
[----:B------:R-:W1:Y:S01]  /*1fe20*/  LDC R41, c[0x0][0x3b8] ;  /* 0x0000ee00ff297b82 */ /* 0x000e620000000800 */
[----:B------:R-:W-:Y:S01]  /*1fe30*/  BSSY.RECONVERGENT B4, `(.L_x_2005) ;  /* 0x0000006000047945 */ /* 0x000fe20003800200 */
[----:B-1----:R-:W-:-:S07]  /*1fe40*/  LEA R30, R41, R28, 0x2 ;  /* 0x0000001c291e7211 */ /* 0x002fce00078e10ff */
.L_x_2006:
[----:B------:R-:W1:Y:S02]  /*1fe50*/  LDS R38, [R30+-0x4] ;  /* 0xfffffc001e267984 */ /* 0x000e640000000800 */
[----:B-1----:R-:W-:-:S05]  /*1fe60*/  FADD R39, R11, R38 ;  /* 0x000000260b277221 */ /* 0x002fca0000000000 */
[----:B------:R-:W1:Y:S02]  /*1fe70*/  ATOMS.CAST.SPIN P1, [R30+-0x4], R38, R39 ;  /* 0xfffffc261e00758d */ /* 0x000e640001820027 */
[----:B-1----:R-:W-:Y:S05]  /*1fe80*/  @!P1 BRA `(.L_x_2006) ;  /* 0xfffffffc00f09947 */ /* 0x002fea000383ffff */
[----:B------:R-:W-:Y:S05]  /*1fe90*/  BSYNC.RECONVERGENT B4 ;  /* 0x0000000000047941 */ /* 0x000fea0003800200 */
.L_x_2005:
[----:B------:R-:W-:Y:S01]  /*1fea0*/  BSSY.RECONVERGENT B4, `(.L_x_2007) ;  /* 0x0000006000047945 */ /* 0x000fe20003800200 */
[----:B------:R-:W-:-:S07]  /*1feb0*/  LEA R32, R41, R28, 0x4 ;  /* 0x0000001c29207211 */ /* 0x000fce00078e20ff */
.L_x_2008:
[----:B------:R-:W1:Y:S02]  /*1fec0*/  LDS R38, [R32+-0x4] ;  /* 0xfffffc0020267984 */ /* 0x000e640000000800 */
[----:B-1----:R-:W-:-:S05]  /*1fed0*/  FADD R39, R33, R38 ;  /* 0x0000002621277221 */ /* 0x002fca0000000000 */
[----:B------:R-:W1:Y:S02]  /*1fee0*/  ATOMS.CAST.SPIN P1, [R32+-0x4], R38, R39 ;  /* 0xfffffc262000758d */ /* 0x000e640001820027 */
[----:B-1----:R-:W-:Y:S05]  /*1fef0*/  @!P1 BRA `(.L_x_2008) ;  /* 0xfffffffc00f09947 */ /* 0x002fea000383ffff */
[----:B------:R-:W-:Y:S05]  /*1ff00*/  BSYNC.RECONVERGENT B4 ;  /* 0x0000000000047941 */ /* 0x000fea0003800200 */
.L_x_2007:
[----:B------:R-:W-:Y:S01]  /*1ff10*/  BSSY.RECONVERGENT B4, `(.L_x_2009) ;  /* 0x0000006000047945 */ /* 0x000fe20003800200 */
[----:B------:R-:W-:-:S07]  /*1ff20*/  IADD3 R34, PT, PT, R22, R28, RZ ;  /* 0x0000001c16227210 */ /* 0x000fce0007ffe0ff */
.L_x_2010:
[----:B------:R-:W1:Y:S02]  /*1ff30*/  LDS R38, [R34+-0x8] ;  /* 0xfffff80022267984 */ /* 0x000e640000000800 */
[----:B-1----:R-:W-:-:S05]  /*1ff40*/  FADD R39, R35, R38 ;  /* 0x0000002623277221 */ /* 0x002fca0000000000 */
[----:B------:R-:W1:Y:S02]  /*1ff50*/  ATOMS.CAST.SPIN P1, [R34+-0x8], R38, R39 ;  /* 0xfffff8262200758d */ /* 0x000e640001820027 */
[----:B-1----:R-:W-:Y:S05]  /*1ff60*/  @!P1 BRA `(.L_x_2010) ;  /* 0xfffffffc00f09947 */ /* 0x002fea000383ffff */
[----:B------:R-:W-:Y:S05]  /*1ff70*/  BSYNC.RECONVERGENT B4 ;  /* 0x0000000000047941 */ /* 0x000fea0003800200 */
.L_x_2009:
[----:B------:R-:W-:Y:S01]  /*1ff80*/  BSSY.RECONVERGENT B4, `(.L_x_2011) ;  /* 0x0000006000047945 */ /* 0x000fe20003800200 */
[----:B------:R-:W-:-:S07]  /*1ff90*/  IADD3 R36, PT, PT, R23, R28, RZ ;  /* 0x0000001c17247210 */ /* 0x000fce0007ffe0ff */
.L_x_2012:
[----:B------:R-:W1:Y:S02]  /*1ffa0*/  LDS R38, [R36] ;  /* 0x0000000024267984 */ /* 0x000e640000000800 */
[----:B-1----:R-:W-:-:S05]  /*1ffb0*/  FADD R39, R31, R38 ;  /* 0x000000261f277221 */ /* 0x002fca0000000000 */
[----:B------:R-:W1:Y:S02]  /*1ffc0*/  ATOMS.CAST.SPIN P1, [R36], R38, R39 ;  /* 0x000000262400758d */ /* 0x000e640001820027 */
[----:B-1----:R-:W-:Y:S05]  /*1ffd0*/  @!P1 BRA `(.L_x_2012) ;  /* 0xfffffffc00f09947 */ /* 0x002fea000383ffff */
[----:B------:R-:W-:Y:S05]  /*1ffe0*/  BSYNC.RECONVERGENT B4 ;  /* 0x0000000000047941 */ /* 0x000fea0003800200 */
.L_x_2011:
[----:B------:R-:W-:Y:S01]  /*1fff0*/  BSSY.RECONVERGENT B4, `(.L_x_2013) ;  /* 0x0000005000047945 */ /* 0x000fe20003800200 */
.L_x_2014:
[----:B------:R-:W1:Y:S02]  /*20000*/  LDS R38, [R28] ;  /* 0x000000001c267984 */ /* 0x000e640000000800 */
[----:B-1----:R-:W-:-:S05]  /*20010*/  FADD R39, R38, 1 ;  /* 0x3f80000026277421 */ /* 0x002fca0000000000 */
[----:B------:R-:W1:Y:S02]  /*20020*/  ATOMS.CAST.SPIN P1, [R28], R38, R39 ;  /* 0x000000261c00758d */ /* 0x000e640001820027 */
[----:B-1----:R-:W-:Y:S05]  /*20030*/  @!P1 BRA `(.L_x_2014) ;  /* 0xfffffffc00f09947 */ /* 0x002fea000383ffff */
[----:B------:R-:W-:Y:S05]  /*20040*/  BSYNC.RECONVERGENT B4 ;  /* 0x0000000000047941 */ /* 0x000fea0003800200 */
.L_x_2013:
[----:B------:R-:W-:Y:S01]  /*20050*/  BSSY.RECONVERGENT B4, `(.L_x_2015) ;  /* 0x0000005000047945 */ /* 0x000fe20003800200 */
.L_x_2016:
[----:B------:R-:W1:Y:S02]  /*20060*/  LDS R38, [R30] ;  /* 0x000000001e267984 */ /* 0x000e640000000800 */
[----:B-1----:R-:W-:-:S05]  /*20070*/  FADD R39, R11, R38 ;  /* 0x000000260b277221 */ /* 0x002fca0000000000 */
[----:B------:R-:W1:Y:S02]  /*20080*/  ATOMS.CAST.SPIN P1, [R30], R38, R39 ;  /* 0x000000261e00758d */ /* 0x000e640001820027 */
[----:B-1----:R-:W-:Y:S05]  /*20090*/  @!P1 BRA `(.L_x_2016) ;  /* 0xfffffffc00f09947 */ /* 0x002fea000383ffff */
[----:B------:R-:W-:Y:S05]  /*200a0*/  BSYNC.RECONVERGENT B4 ;  /* 0x0000000000047941 */ /* 0x000fea0003800200 */
.L_x_2015:
[----:B------:R-:W-:Y:S01]  /*200b0*/  BSSY.RECONVERGENT B4, `(.L_x_2017) ;  /* 0x0000005000047945 */ /* 0x000fe20003800200 */
.L_x_2018:
[----:B------:R-:W1:Y:S02]  /*200c0*/  LDS R38, [R32] ;  /* 0x0000000020267984 */ /* 0x000e640000000800 */
[----:B-1----:R-:W-:-:S05]  /*200d0*/  FADD R39, R33, R38 ;  /* 0x0000002621277221 */ /* 0x002fca0000000000 */
[----:B------:R-:W1:Y:S02]  /*200e0*/  ATOMS.CAST.SPIN P1, [R32], R38, R39 ;  /* 0x000000262000758d */ /* 0x000e640001820027 */
[----:B-1----:R-:W-:Y:S05]  /*200f0*/  @!P1 BRA `(.L_x_2018) ;  /* 0xfffffffc00f09947 */ /* 0x002fea000383ffff */
[----:B------:R-:W-:Y:S05]  /*20100*/  BSYNC.RECONVERGENT B4 ;  /* 0x0000000000047941 */ /* 0x000fea0003800200 */
.L_x_2017:
[----:B------:R-:W-:Y:S01]  /*20110*/  BSSY.RECONVERGENT B4, `(.L_x_2019) ;  /* 0x0000005000047945 */ /* 0x000fe20003800200 */
.L_x_2020:
[----:B------:R-:W1:Y:S02]  /*20120*/  LDS R38, [R34+-0x4] ;  /* 0xfffffc0022267984 */ /* 0x000e640000000800 */
[----:B-1----:R-:W-:-:S05]  /*20130*/  FADD R39, R35, R38 ;  /* 0x0000002623277221 */ /* 0x002fca0000000000 */
[----:B------:R-:W1:Y:S02]  /*20140*/  ATOMS.CAST.SPIN P1, [R34+-0x4], R38, R39 ;  /* 0xfffffc262200758d */ /* 0x000e640001820027 */
[----:B-1----:R-:W-:Y:S05]  /*20150*/  @!P1 BRA `(.L_x_2020) ;  /* 0xfffffffc00f09947 */ /* 0x002fea000383ffff */
[----:B------:R-:W-:Y:S05]  /*20160*/  BSYNC.RECONVERGENT B4 ;  /* 0x0000000000047941 */ /* 0x000fea0003800200 */
.L_x_2019:
[----:B------:R-:W-:Y:S01]  /*20170*/  BSSY.RECONVERGENT B4, `(.L_x_2021) ;  /* 0x0000005000047945 */ /* 0x000fe20003800200 */
.L_x_2022:
[----:B------:R-:W1:Y:S02]  /*20180*/  LDS R38, [R36+0x4] ;  /* 0x0000040024267984 */ /* 0x000e640000000800 */
[----:B-1----:R-:W-:-:S05]  /*20190*/  FADD R39, R31, R38 ;  /* 0x000000261f277221 */ /* 0x002fca0000000000 */
[----:B------:R-:W1:Y:S02]  /*201a0*/  ATOMS.CAST.SPIN P1, [R36+0x4], R38, R39 ;  /* 0x000004262400758d */ /* 0x000e640001820027 */
[----:B-1----:R-:W-:Y:S05]  /*201b0*/  @!P1 BRA `(.L_x_2022) ;  /* 0xfffffffc00f09947 */ /* 0x002fea000383ffff */
[----:B------:R-:W-:Y:S05]  /*201c0*/  BSYNC.RECONVERGENT B4 ;  /* 0x0000000000047941 */ /* 0x000fea0003800200 */
.L_x_2021:
[----:B------:R-:W-:Y:S01]  /*201d0*/  BSSY.RECONVERGENT B4, `(.L_x_2023) ;  /* 0x0000005000047945 */ /* 0x000fe20003800200 */
.L_x_2024:
[----:B------:R-:W1:Y:S02]  /*201e0*/  LDS R38, [R28+0x4] ;  /* 0x000004001c267984 */ /* 0x000e640000000800 */
[----:B-1----:R-:W-:-:S05]  /*201f0*/  FADD R39, R38, 1 ;  /* 0x3f80000026277421 */ /* 0x002fca0000000000 */
[----:B------:R-:W1:Y:S02]  /*20200*/  ATOMS.CAST.SPIN P1, [R28+0x4], R38, R39 ;  /* 0x000004261c00758d */ /* 0x000e640001820027 */
[----:B-1----:R-:W-:Y:S05]  /*20210*/  @!P1 BRA `(.L_x_2024) ;  /* 0xfffffffc00f09947 */ /* 0x002fea000383ffff */
[----:B------:R-:W-:Y:S05]  /*20220*/  BSYNC.RECONVERGENT B4 ;  /* 0x0000000000047941 */ /* 0x000fea0003800200 */
.L_x_2023:
[----:B------:R-:W-:Y:S01]  /*20230*/  BSSY.RECONVERGENT B4, `(.L_x_2025) ;  /* 0x0000005000047945 */ /* 0x000fe20003800200 */
.L_x_2026:
[----:B------:R-:W1:Y:S02]  /*20240*/  LDS R38, [R30+0x4] ;  /* 0x000004001e267984 */ /* 0x000e640000000800 */
[----:B-1----:R-:W-:-:S05]  /*20250*/  FADD R39, R11, R38 ;  /* 0x000000260b277221 */ /* 0x002fca0000000000 */
[----:B------:R-:W1:Y:S02]  /*20260*/  ATOMS.CAST.SPIN P1, [R30+0x4], R38, R39 ;  /* 0x000004261e00758d */ /* 0x000e640001820027 */
[----:B-1----:R-:W-:Y:S05]  /*20270*/  @!P1 BRA `(.L_x_2026) ;  /* 0xfffffffc00f09947 */ /* 0x002fea000383ffff */
[----:B------:R-:W-:Y:S05]  /*20280*/  BSYNC.RECONVERGENT B4 ;  /* 0x0000000000047941 */ /* 0x000fea0003800200 */
.L_x_2025:
[----:B------:R-:W-:Y:S01]  /*20290*/  BSSY.RECONVERGENT B4, `(.L_x_2027) ;  /* 0x0000005000047945 */ /* 0x000fe20003800200 */
.L_x_2028:
[----:B------:R-:W1:Y:S02]  /*202a0*/  LDS R38, [R32+0x4] ;  /* 0x0000040020267984 */ /* 0x000e640000000800 */
[----:B-1----:R-:W-:-:S05]  /*202b0*/  FADD R39, R33, R38 ;  /* 0x0000002621277221 */ /* 0x002fca0000000000 */
[----:B------:R-:W1:Y:S02]  /*202c0*/  ATOMS.CAST.SPIN P1, [R32+0x4], R38, R39 ;  /* 0x000004262000758d */ /* 0x000e640001820027 */
[----:B-1----:R-:W-:Y:S05]  /*202d0*/  @!P1 BRA `(.L_x_2028) ;  /* 0xfffffffc00f09947 */ /* 0x002fea000383ffff */
[----:B------:R-:W-:Y:S05]  /*202e0*/  BSYNC.RECONVERGENT B4 ;  /* 0x0000000000047941 */ /* 0x000fea0003800200 */
.L_x_2027:
[----:B------:R-:W-:Y:S01]  /*202f0*/  BSSY.RECONVERGENT B4, `(.L_x_2029) ;  /* 0x0000005000047945 */ /* 0x000fe20003800200 */
.L_x_2030:
[----:B------:R-:W1:Y:S02]  /*20300*/  LDS R38, [R34] ;  /* 0x0000000022267984 */ /* 0x000e640000000800 */
[----:B-1----:R-:W-:-:S05]  /*20310*/  FADD R39, R35, R38 ;  /* 0x0000002623277221 */ /* 0x002fca0000000000 */
[----:B------:R-:W1:Y:S02]  /*20320*/  ATOMS.CAST.SPIN P1, [R34], R38, R39 ;  /* 0x000000262200758d */ /* 0x000e640001820027 */
[----:B-1----:R-:W-:Y:S05]  /*20330*/  @!P1 BRA `(.L_x_2030) ;  /* 0xfffffffc00f09947 */ /* 0x002fea000383ffff */
[----:B------:R-:W-:Y:S05]  /*20340*/  BSYNC.RECONVERGENT B4 ;  /* 0x0000000000047941 */ /* 0x000fea0003800200 */
.L_x_2029:
[----:B------:R-:W-:Y:S01]  /*20350*/  BSSY.RECONVERGENT B4, `(.L_x_2031) ;  /* 0x0000005000047945 */ /* 0x000fe20003800200 */
.L_x_2032:
[----:B------:R-:W1:Y:S02]  /*20360*/  LDS R38, [R36+0x8] ;  /* 0x0000080024267984 */ /* 0x000e640000000800 */
[----:B-1----:R-:W-:-:S05]  /*20370*/  FADD R39, R31, R38 ;  /* 0x000000261f277221 */ /* 0x002fca0000000000 */
[----:B------:R-:W1:Y:S02]  /*20380*/  ATOMS.CAST.SPIN P1, [R36+0x8], R38, R39 ;  /* 0x000008262400758d */ /* 0x000e640001820027 */
[----:B-1----:R-:W-:Y:S05]  /*20390*/  @!P1 BRA `(.L_x_2032) ;  /* 0xfffffffc00f09947 */ /* 0x002fea000383ffff */
[----:B------:R-:W-:Y:S05]  /*203a0*/  BSYNC.RECONVERGENT B4 ;  /* 0x0000000000047941 */ /* 0x000fea0003800200 */
.L_x_2031:
[----:B------:R-:W-:Y:S01]  /*203b0*/  BSSY.RECONVERGENT B4, `(.L_x_2033) ;  /* 0x0000005000047945 */ /* 0x000fe20003800200 */
.L_x_2034:
[----:B------:R-:W1:Y:S02]  /*203c0*/  LDS R38, [R28+0x8] ;  /* 0x000008001c267984 */ /* 0x000e640000000800 */
[----:B-1----:R-:W-:-:S05]  /*203d0*/  FADD R39, R38, 1 ;  /* 0x3f80000026277421 */ /* 0x002fca0000000000 */
[----:B------:R-:W1:Y:S02]  /*203e0*/  ATOMS.CAST.SPIN P1, [R28+0x8], R38, R39 ;  /* 0x000008261c00758d */ /* 0x000e640001820027 */
[----:B-1----:R-:W-:Y:S05]  /*203f0*/  @!P1 BRA `(.L_x_2034) ;  /* 0xfffffffc00f09947 */ /* 0x002fea000383ffff */
[----:B------:R-:W-:Y:S05]  /*20400*/  BSYNC.RECONVERGENT B4 ;  /* 0x0000000000047941 */ /* 0x000fea0003800200 */
.L_x_2033:
[----:B------:R-:W-:Y:S01]  /*20410*/  BSSY.RECONVERGENT B4, `(.L_x_2035) ;  /* 0x0000005000047945 */ /* 0x000fe20003800200 */
.L_x_2036:
[----:B------:R-:W1:Y:S02]  /*20420*/  LDS R38, [R30+0x8] ;  /* 0x000008001e267984 */ /* 0x000e640000000800 */
[----:B-1----:R-:W-:-:S05]  /*20430*/  FADD R39, R11, R38 ;  /* 0x000000260b277221 */ /* 0x002fca0000000000 */
[----:B------:R-:W1:Y:S02]  /*20440*/  ATOMS.CAST.SPIN P1, [R30+0x8], R38, R39 ;  /* 0x000008261e00758d */ /* 0x000e640001820027 */
[----:B-1----:R-:W-:Y:S05]  /*20450*/  @!P1 BRA `(.L_x_2036) ;  /* 0xfffffffc00f09947 */ /* 0x002fea000383ffff */
[----:B------:R-:W-:Y:S05]  /*20460*/  BSYNC.RECONVERGENT B4 ;  /* 0x0000000000047941 */ /* 0x000fea0003800200 */
.L_x_2035:
[----:B------:R-:W-:Y:S01]  /*20470*/  BSSY.RECONVERGENT B4, `(.L_x_2037) ;  /* 0x0000005000047945 */ /* 0x000fe20003800200 */
.L_x_2038:
[----:B------:R-:W1:Y:S02]  /*20480*/  LDS R38, [R32+0x8] ;  /* 0x0000080020267984 */ /* 0x000e640000000800 */
[----:B-1----:R-:W-:-:S05]  /*20490*/  FADD R39, R33, R38 ;  /* 0x0000002621277221 */ /* 0x002fca0000000000 */
[----:B------:R-:W1:Y:S02]  /*204a0*/  ATOMS.CAST.SPIN P1, [R32+0x8], R38, R39 ;  /* 0x000008262000758d */ /* 0x000e640001820027 */
[----:B-1----:R-:W-:Y:S05]  /*204b0*/  @!P1 BRA `(.L_x_2038) ;  /* 0xfffffffc00f09947 */ /* 0x002fea000383ffff */
[----:B------:R-:W-:Y:S05]  /*204c0*/  BSYNC.RECONVERGENT B4 ;  /* 0x0000000000047941 */ /* 0x000fea0003800200 */
.L_x_2037:
[----:B------:R-:W-:Y:S01]  /*204d0*/  BSSY.RECONVERGENT B4, `(.L_x_2039) ;  /* 0x0000005000047945 */ /* 0x000fe20003800200 */
.L_x_2040:
[----:B------:R-:W1:Y:S02]  /*204e0*/  LDS R38, [R34+0x4] ;  /* 0x0000040022267984 */ /* 0x000e640000000800 */
[----:B-1----:R-:W-:-:S05]  /*204f0*/  FADD R39, R35, R38 ;  /* 0x0000002623277221 */ /* 0x002fca0000000000 */
[----:B------:R-:W1:Y:S02]  /*20500*/  ATOMS.CAST.SPIN P1, [R34+0x4], R38, R39 ;  /* 0x000004262200758d */ /* 0x000e640001820027 */
[----:B-1----:R-:W-:Y:S05]  /*20510*/  @!P1 BRA `(.L_x_2040) ;  /* 0xfffffffc00f09947 */ /* 0x002fea000383ffff */
[----:B------:R-:W-:Y:S05]  /*20520*/  BSYNC.RECONVERGENT B4 ;  /* 0x0000000000047941 */ /* 0x000fea0003800200 */
.L_x_2039:
[----:B------:R-:W-:Y:S01]  /*20530*/  BSSY.RECONVERGENT B4, `(.L_x_2041) ;  /* 0x0000005000047945 */ /* 0x000fe20003800200 */
.L_x_2042:
[----:B------:R-:W1:Y:S02]  /*20540*/  LDS R38, [R36+0xc] ;  /* 0x00000c0024267984 */ /* 0x000e640000000800 */
[----:B-1----:R-:W-:-:S05]  /*20550*/  FADD R39, R31, R38 ;  /* 0x000000261f277221 */ /* 0x002fca0000000000 */
[----:B------:R-:W1:Y:S02]  /*20560*/  ATOMS.CAST.SPIN P1, [R36+0xc], R38, R39 ;  /* 0x00000c262400758d */ /* 0x000e640001820027 */
[----:B-1----:R-:W-:Y:S05]  /*20570*/  @!P1 BRA `(.L_x_2042) ;  /* 0xfffffffc00f09947 */ /* 0x002fea000383ffff */
[----:B------:R-:W-:Y:S05]  /*20580*/  BSYNC.RECONVERGENT B4 ;  /* 0x0000000000047941 */ /* 0x000fea0003800200 */
.L_x_2041:
[----:B------:R-:W-:-:S04]  /*20590*/  IADD3 R26, PT, PT, -R13, 0x4, R26 ;  /* 0x000000040d1a7810 */ /* 0x000fc80007ffe11a */
[----:B------:R-:W-:-:S13]  /*205a0*/  ISETP.NE.AND P1, PT, R26, 0x1, PT ;  /* 0x000000011a00780c */ /* 0x000fda0003f25270 */
[----:B------:R-:W-:Y:S05]  /*205b0*/  @!P1 BRA `(.L_x_1969) ;  /* 0x00000024007c9947 */ /* 0x000fea0003800000 */
[----:B------:R-:W-:Y:S01]  /*205c0*/  BSSY.RECONVERGENT B4, `(.L_x_2043) ;  /* 0x0000083000047945 */ /* 0x000fe20003800200 */
[----:B------:R-:W-:-:S07]  /*205d0*/  IADD3 R28, PT, PT, R28, 0x10, RZ ;  /* 0x000000101c1c7810 */ /* 0x000fce0007ffe0ff */
.L_x_2084:
[----:B------:R-:W-:Y:S01]  /*205e0*/  BSSY.RECONVERGENT B5, `(.L_x_2044) ;  /* 0x0000005000057945 */ /* 0x000fe20003800200 */
.L_x_2045:
[----:B------:R-:W1:Y:S02]  /*205f0*/  LDS R38, [R28+-0x4] ;  /* 0xfffffc001c267984 */ /* 0x000e640000000800 */
[----:B-1----:R-:W-:-:S05]  /*20600*/  FADD R39, R38, 1 ;  /* 0x3f80000026277421 */ /* 0x002fca0000000000 */
[----:B------:R-:W1:Y:S02]  /*20610*/  ATOMS.CAST.SPIN P1, [R28+-0x4], R38, R39 ;  /* 0xfffffc261c00758d */ /* 0x000e640001820027 */
[----:B-1----:R-:W-:Y:S05]  /*20620*/  @!P1 BRA `(.L_x_2045) ;  /* 0xfffffffc00f09947 */ /* 0x002fea000383ffff */
[----:B------:R-:W-:Y:S05]  /*20630*/  BSYNC.RECONVERGENT B5 ;  /* 0x0000000000057941 */ /* 0x000fea0003800200 */
.L_x_2044:
[----:B------:R-:W1:Y:S01]  /*20640*/  LDC R41, c[0x0][0x3b8] ;  /* 0x0000ee00ff297b82 */ /* 0x000e620000000800 */
[----:B------:R-:W-:Y:S01]  /*20650*/  BSSY.RECONVERGENT B5, `(.L_x_2046) ;  /* 0x0000006000057945 */ /* 0x000fe20003800200 */
[----:B-1----:R-:W-:-:S07]  /*20660*/  LEA R30, R41, R28, 0x2 ;  /* 0x0000001c291e7211 */ /* 0x002fce00078e10ff */
.L_x_2047:
[----:B------:R-:W1:Y:S02]  /*20670*/  LDS R38, [R30+-0x4] ;  /* 0xfffffc001e267984 */ /* 0x000e640000000800 */
[----:B-1----:R-:W-:-:S05]  /*20680*/  FADD R39, R11, R38 ;  /* 0x000000260b277221 */ /* 0x002fca0000000000 */
[----:B------:R-:W1:Y:S02]  /*20690*/  ATOMS.CAST.SPIN P1, [R30+-0x4], R38, R39 ;  /* 0xfffffc261e00758d */ /* 0x000e640001820027 */
[----:B-1----:R-:W-:Y:S05]  /*206a0*/  @!P1 BRA `(.L_x_2047) ;  /* 0xfffffffc00f09947 */ /* 0x002fea000383ffff */
[----:B------:R-:W-:Y:S05]  /*206b0*/  BSYNC.RECONVERGENT B5 ;  /* 0x0000000000057941 */ /* 0x000fea0003800200 */
.L_x_2046:
[----:B------:R-:W-:Y:S01]  /*206c0*/  BSSY.RECONVERGENT B5, `(.L_x_2048) ;  /* 0x0000006000057945 */ /* 0x000fe20003800200 */
[----:B------:R-:W-:-:S07]  /*206d0*/  LEA R32, R41, R28, 0x4 ;  /* 0x0000001c29207211 */ /* 0x000fce00078e20ff */
.L_x_2049:
[----:B------:R-:W1:Y:S02]  /*206e0*/  LDS R38, [R32+-0x4] ;  /* 0xfffffc0020267984 */ /* 0x000e640000000800 */
[----:B-1----:R-:W-:-:S05]  /*206f0*/  FADD R39, R33, R38 ;  /* 0x0000002621277221 */ /* 0x002fca0000000000 */
[----:B------:R-:W1:Y:S02]  /*20700*/  ATOMS.CAST.SPIN P1, [R32+-0x4], R38, R39 ;  /* 0xfffffc262000758d */ /* 0x000e640001820027 */
[----:B-1----:R-:W-:Y:S05]  /*20710*/  @!P1 BRA `(.L_x_2049) ;  /* 0xfffffffc00f09947 */ /* 0x002fea000383ffff */
[----:B------:R-:W-:Y:S05]  /*20720*/  BSYNC.RECONVERGENT B5 ;  /* 0x0000000000057941 */ /* 0x000fea0003800200 */
.L_x_2048:
[----:B------:R-:W-:Y:S01]  /*20730*/  BSSY.RECONVERGENT B5, `(.L_x_2050) ;  /* 0x0000006000057945 */ /* 0x000fe20003800200 */
[----:B------:R-:W-:-:S07]  /*20740*/  IADD3 R34, PT, PT, R22, R28, RZ ;  /* 0x0000001c16227210 */ /* 0x000fce0007ffe0ff */
.L_x_2051:
[----:B------:R-:W1:Y:S02]  /*20750*/  LDS R38, [R34+-0x8] ;  /* 0xfffff80022267984 */ /* 0x000e640000000800 */
[----:B-1----:R-:W-:-:S05]  /*20760*/  FADD R39, R35, R38 ;  /* 0x0000002623277221 */ /* 0x002fca0000000000 */
[----:B------:R-:W1:Y:S02]  /*20770*/  ATOMS.CAST.SPIN P1, [R34+-0x8], R38, R39 ;  /* 0xfffff8262200758d */ /* 0x000e640001820027 */
[----:B-1----:R-:W-:Y:S05]  /*20780*/  @!P1 BRA `(.L_x_2051) ;  /* 0xfffffffc00f09947 */ /* 0x002fea000383ffff */
[----:B------:R-:W-:Y:S05]  /*20790*/  BSYNC.RECONVERGENT B5 ;  /* 0x0000000000057941 */ /* 0x000fea0003800200 */
.L_x_2050:
[----:B------:R-:W-:Y:S01]  /*207a0*/  BSSY.RECONVERGENT B5, `(.L_x_2052) ;  /* 0x0000006000057945 */ /* 0x000fe20003800200 */
[----:B------:R-:W-:-:S07]  /*207b0*/  IADD3 R36, PT, PT, R23, R28, RZ ;  /* 0x0000001c17247210 */ /* 0x000fce0007ffe0ff */
.L_x_2053:
[----:B------:R-:W1:Y:S02]  /*207c0*/  LDS R38, [R36] ;  /* 0x0000000024267984 */ /* 0x000e640000000800 */
[----:B-1----:R-:W-:-:S05]  /*207d0*/  FADD R39, R31, R38 ;  /* 0x000000261f277221 */ /* 0x002fca0000000000 */
[----:B------:R-:W1:Y:S02]  /*207e0*/  ATOMS.CAST.SPIN P1, [R36], R38, R39 ;  /* 0x000000262400758d */ /* 0x000e640001820027 */
[----:B-1----:R-:W-:Y:S05]  /*207f0*/  @!P1 BRA `(.L_x_2053) ;  /* 0xfffffffc00f09947 */ /* 0x002fea000383ffff */
[----:B------:R-:W-:Y:S05]  /*20800*/  BSYNC.RECONVERGENT B5 ;  /* 0x0000000000057941 */ /* 0x000fea0003800200 */
.L_x_2052:
[----:B------:R-:W-:Y:S01]  /*20810*/  BSSY.RECONVERGENT B5, `(.L_x_2054) ;  /* 0x0000005000057945 */ /* 0x000fe20003800200 */
.L_x_2055:
[----:B------:R-:W1:Y:S02]  /*20820*/  LDS R38, [R28] ;  /* 0x000000001c267984 */ /* 0x000e640000000800 */
[----:B-1----:R-:W-:-:S05]  /*20830*/  FADD R39, R38, 1 ;  /* 0x3f80000026277421 */ /* 0x002fca0000000000 */
[----:B------:R-:W1:Y:S02]  /*20840*/  ATOMS.CAST.SPIN P1, [R28], R38, R39 ;  /* 0x000000261c00758d */ /* 0x000e640001820027 */
[----:B-1----:R-:W-:Y:S05]  /*20850*/  @!P1 BRA `(.L_x_2055) ;  /* 0xfffffffc00f09947 */ /* 0x002fea000383ffff */
[----:B------:R-:W-:Y:S05]  /*20860*/  BSYNC.RECONVERGENT B5 ;  /* 0x0000000000057941 */ /* 0x000fea0003800200 */
.L_x_2054:
[----:B------:R-:W-:Y:S01]  /*20870*/  BSSY.RECONVERGENT B5, `(.L_x_2056) ;  /* 0x0000005000057945 */ /* 0x000fe20003800200 */
.L_x_2057:
[----:B------:R-:W1:Y:S02]  /*20880*/  LDS R38, [R30] ;  /* 0x000000001e267984 */ /* 0x000e640000000800 */
[----:B-1----:R-:W-:-:S05]  /*20890*/  FADD R39, R11, R38 ;  /* 0x000000260b277221 */ /* 0x002fca0000000000 */
[----:B------:R-:W1:Y:S02]  /*208a0*/  ATOMS.CAST.SPIN P1, [R30], R38, R39 ;  /* 0x000000261e00758d */ /* 0x000e640001820027 */
[----:B-1----:R-:W-:Y:S05]  /*208b0*/  @!P1 BRA `(.L_x_2057) ;  /* 0xfffffffc00f09947 */ /* 0x002fea000383ffff */
[----:B------:R-:W-:Y:S05]  /*208c0*/  BSYNC.RECONVERGENT B5 ;  /* 0x0000000000057941 */ /* 0x000fea0003800200 */
.L_x_2056:
[----:B------:R-:W-:Y:S01]  /*208d0*/  BSSY.RECONVERGENT B5, `(.L_x_2058) ;  /* 0x0000005000057945 */ /* 0x000fe20003800200 */
.L_x_2059:
[----:B------:R-:W1:Y:S02]  /*208e0*/  LDS R38, [R32] ;  /* 0x0000000020267984 */ /* 0x000e640000000800 */
[----:B-1----:R-:W-:-:S05]  /*208f0*/  FADD R39, R33, R38 ;  /* 0x0000002621277221 */ /* 0x002fca0000000000 */
[----:B------:R-:W1:Y:S02]  /*20900*/  ATOMS.CAST.SPIN P1, [R32], R38, R39 ;  /* 0x000000262000758d */ /* 0x000e640001820027 */
[----:B-1----:R-:W-:Y:S05]  /*20910*/  @!P1 BRA `(.L_x_2059) ;  /* 0xfffffffc00f09947 */ /* 0x002fea000383ffff */
[----:B------:R-:W-:Y:S05]  /*20920*/  BSYNC.RECONVERGENT B5 ;  /* 0x0000000000057941 */ /* 0x000fea0003800200 */
.L_x_2058:
[----:B------:R-:W-:Y:S01]  /*20930*/  BSSY.RECONVERGENT B5, `(.L_x_2060) ;  /* 0x0000005000057945 */ /* 0x000fe20003800200 */
.L_x_2061:
[----:B------:R-:W1:Y:S02]  /*20940*/  LDS R38, [R34+-0x4] ;  /* 0xfffffc0022267984 */ /* 0x000e640000000800 */
[----:B-1----:R-:W-:-:S05]  /*20950*/  FADD R39, R35, R38 ;  /* 0x0000002623277221 */ /* 0x002fca0000000000 */
[----:B------:R-:W1:Y:S02]  /*20960*/  ATOMS.CAST.SPIN P1, [R34+-0x4], R38, R39 ;  /* 0xfffffc262200758d */ /* 0x000e640001820027 */
[----:B-1----:R-:W-:Y:S05]  /*20970*/  @!P1 BRA `(.L_x_2061) ;  /* 0xfffffffc00f09947 */ /* 0x002fea000383ffff */
[----:B------:R-:W-:Y:S05]  /*20980*/  BSYNC.RECONVERGENT B5 ;  /* 0x0000000000057941 */ /* 0x000fea0003800200 */
.L_x_2060:
[----:B------:R-:W-:Y:S01]  /*20990*/  BSSY.RECONVERGENT B5, `(.L_x_2062) ;  /* 0x0000005000057945 */ /* 0x000fe20003800200 */
.L_x_2063:
[----:B------:R-:W1:Y:S02]  /*209a0*/  LDS R38, [R36+0x4] ;  /* 0x0000040024267984 */ /* 0x000e640000000800 */
[----:B-1----:R-:W-:-:S05]  /*209b0*/  FADD R39, R31, R38 ;  /* 0x000000261f277221 */ /* 0x002fca0000000000 */
[----:B------:R-:W1:Y:S02]  /*209c0*/  ATOMS.CAST.SPIN P1, [R36+0x4], R38, R39 ;  /* 0x000004262400758d */ /* 0x000e640001820027 */
[----:B-1----:R-:W-:Y:S05]  /*209d0*/  @!P1 BRA `(.L_x_2063) ;  /* 0xfffffffc00f09947 */ /* 0x002fea000383ffff */
[----:B------:R-:W-:Y:S05]  /*209e0*/  BSYNC.RECONVERGENT B5 ;  /* 0x0000000000057941 */ /* 0x000fea0003800200 */
.L_x_2062:
[----:B------:R-:W-:Y:S01]  /*209f0*/  BSSY.RECONVERGENT B5, `(.L_x_2064) ;  /* 0x0000005000057945 */ /* 0x000fe20003800200 */
.L_x_2065:
[----:B------:R-:W1:Y:S02]  /*20a00*/  LDS R38, [R28+0x4] ;  /* 0x000004001c267984 */ /* 0x000e640000000800 */
[----:B-1----:R-:W-:-:S05]  /*20a10*/  FADD R39, R38, 1 ;  /* 0x3f80000026277421 */ /* 0x002fca0000000000 */
[----:B------:R-:W1:Y:S02]  /*20a20*/  ATOMS.CAST.SPIN P1, [R28+0x4], R38, R39 ;  /* 0x000004261c00758d */ /* 0x000e640001820027 */
[----:B-1----:R-:W-:Y:S05]  /*20a30*/  @!P1 BRA `(.L_x_2065) ;  /* 0xfffffffc00f09947 */ /* 0x002fea000383ffff */
[----:B------:R-:W-:Y:S05]  /*20a40*/  BSYNC.RECONVERGENT B5 ;  /* 0x0000000000057941 */ /* 0x000fea0003800200 */
.L_x_2064:
[----:B------:R-:W-:Y:S01]  /*20a50*/  BSSY.RECONVERGENT B5, `(.L_x_2066) ;  /* 0x0000005000057945 */ /* 0x000fe20003800200 */
.L_x_2067:
[----:B------:R-:W1:Y:S02]  /*20a60*/  LDS R38, [R30+0x4] ;  /* 0x000004001e267984 */ /* 0x000e640000000800 */
[----:B-1----:R-:W-:-:S05]  /*20a70*/  FADD R39, R11, R38 ;  /* 0x000000260b277221 */ /* 0x002fca0000000000 */
[----:B------:R-:W1:Y:S02]  /*20a80*/  ATOMS.CAST.SPIN P1, [R30+0x4], R38, R39 ;  /* 0x000004261e00758d */ /* 0x000e640001820027 */
[----:B-1----:R-:W-:Y:S05]  /*20a90*/  @!P1 BRA `(.L_x_2067) ;  /* 0xfffffffc00f09947 */ /* 0x002fea000383ffff */
[----:B------:R-:W-:Y:S05]  /*20aa0*/  BSYNC.RECONVERGENT B5 ;  /* 0x0000000000057941 */ /* 0x000fea0003800200 */
.L_x_2066:
[----:B------:R-:W-:Y:S01]  /*20ab0*/  BSSY.RECONVERGENT B5, `(.L_x_2068) ;  /* 0x0000005000057945 */ /* 0x000fe20003800200 */
.L_x_2069:
[----:B------:R-:W1:Y:S02]  /*20ac0*/  LDS R38, [R32+0x4] ;  /* 0x0000040020267984 */ /* 0x000e640000000800 */
[----:B-1----:R-:W-:-:S05]  /*20ad0*/  FADD R39, R33, R38 ;  /* 0x0000002621277221 */ /* 0x002fca0000000000 */
[----:B------:R-:W1:Y:S02]  /*20ae0*/  ATOMS.CAST.SPIN P1, [R32+0x4], R38, R39 ;  /* 0x000004262000758d */ /* 0x000e640001820027 */
[----:B-1----:R-:W-:Y:S05]  /*20af0*/  @!P1 BRA `(.L_x_2069) ;  /* 0xfffffffc00f09947 */ /* 0x002fea000383ffff */
[----:B------:R-:W-:Y:S05]  /*20b00*/  BSYNC.RECONVERGENT B5 ;  /* 0x0000000000057941 */ /* 0x000fea0003800200 */
.L_x_2068:
[----:B------:R-:W-:Y:S01]  /*20b10*/  BSSY.RECONVERGENT B5, `(.L_x_2070) ;  /* 0x0000005000057945 */ /* 0x000fe20003800200 */
.L_x_2071:
[----:B------:R-:W1:Y:S02]  /*20b20*/  LDS R38, [R34] ;  /* 0x0000000022267984 */ /* 0x000e640000000800 */
[----:B-1----:R-:W-:-:S05]  /*20b30*/  FADD R39, R35, R38 ;  /* 0x0000002623277221 */ /* 0x002fca0000000000 */
[----:B------:R-:W1:Y:S02]  /*20b40*/  ATOMS.CAST.SPIN P1, [R34], R38, R39 ;  /* 0x000000262200758d */ /* 0x000e640001820027 */
[----:B-1----:R-:W-:Y:S05]  /*20b50*/  @!P1 BRA `(.L_x_2071) ;  /* 0xfffffffc00f09947 */ /* 0x002fea000383ffff */
[----:B------:R-:W-:Y:S05]  /*20b60*/  BSYNC.RECONVERGENT B5 ;  /* 0x0000000000057941 */ /* 0x000fea0003800200 */
.L_x_2070:
[----:B------:R-:W-:Y:S01]  /*20b70*/  BSSY.RECONVERGENT B5, `(.L_x_2072) ;  /* 0x0000005000057945 */ /* 0x000fe20003800200 */
.L_x_2073:
[----:B------:R-:W1:Y:S02]  /*20b80*/  LDS R38, [R36+0x8] ;  /* 0x0000080024267984 */ /* 0x000e640000000800 */
[----:B-1----:R-:W-:-:S05]  /*20b90*/  FADD R39, R31, R38 ;  /* 0x000000261f277221 */ /* 0x002fca0000000000 */
[----:B------:R-:W1:Y:S02]  /*20ba0*/  ATOMS.CAST.SPIN P1, [R36+0x8], R38, R39 ;  /* 0x000008262400758d */ /* 0x000e640001820027 */
[----:B-1----:R-:W-:Y:S05]  /*20bb0*/  @!P1 BRA `(.L_x_2073) ;  /* 0xfffffffc00f09947 */ /* 0x002fea000383ffff */
[----:B------:R-:W-:Y:S05]  /*20bc0*/  BSYNC.RECONVERGENT B5 ;  /* 0x0000000000057941 */ /* 0x000fea0003800200 */
.L_x_2072:
[----:B------:R-:W-:Y:S01]  /*20bd0*/  BSSY.RECONVERGENT B5, `(.L_x_2074) ;  /* 0x0000005000057945 */ /* 0x000fe20003800200 */
.L_x_2075:
[----:B------:R-:W1:Y:S02]  /*20be0*/  LDS R38, [R28+0x8] ;  /* 0x000008001c267984 */ /* 0x000e640000000800 */
[----:B-1----:R-:W-:-:S05]  /*20bf0*/  FADD R39, R38, 1 ;  /* 0x3f80000026277421 */ /* 0x002fca0000000000 */
[----:B------:R-:W1:Y:S02]  /*20c00*/  ATOMS.CAST.SPIN P1, [R28+0x8], R38, R39 ;  /* 0x000008261c00758d */ /* 0x000e640001820027 */
[----:B-1----:R-:W-:Y:S05]  /*20c10*/  @!P1 BRA `(.L_x_2075) ;  /* 0xfffffffc00f09947 */ /* 0x002fea000383ffff */
[----:B------:R-:W-:Y:S05]  /*20c20*/  BSYNC.RECONVERGENT B5 ;  /* 0x0000000000057941 */ /* 0x000fea0003800200 */
.L_x_2074:
[----:B------:R-:W-:Y:S01]  /*20c30*/  BSSY.RECONVERGENT B5, `(.L_x_2076) ;  /* 0x0000005000057945 */ /* 0x000fe20003800200 */
.L_x_2077:
[----:B------:R-:W1:Y:S02]  /*20c40*/  LDS R38, [R30+0x8] ;  /* 0x000008001e267984 */ /* 0x000e640000000800 */
[----:B-1----:R-:W-:-:S05]  /*20c50*/  FADD R39, R11, R38 ;  /* 0x000000260b277221 */ /* 0x002fca0000000000 */
[----:B------:R-:W1:Y:S02]  /*20c60*/  ATOMS.CAST.SPIN P1, [R30+0x8], R38, R39 ;  /* 0x000008261e00758d */ /* 0x000e640001820027 */
[----:B-1----:R-:W-:Y:S05]  /*20c70*/  @!P1 BRA `(.L_x_2077) ;  /* 0xfffffffc00f09947 */ /* 0x002fea000383ffff */
[----:B------:R-:W-:Y:S05]  /*20c80*/  BSYNC.RECONVERGENT B5 ;  /* 0x0000000000057941 */ /* 0x000fea0003800200 */
.L_x_2076:
[----:B------:R-:W-:Y:S01]  /*20c90*/  BSSY.RECONVERGENT B5, `(.L_x_2078) ;  /* 0x0000005000057945 */ /* 0x000fe20003800200 */
.L_x_2079:
[----:B------:R-:W1:Y:S02]  /*20ca0*/  LDS R38, [R32+0x8] ;  /* 0x0000080020267984 */ /* 0x000e640000000800 */
[----:B-1----:R-:W-:-:S05]  /*20cb0*/  FADD R39, R33, R38 ;  /* 0x0000002621277221 */ /* 0x002fca0000000000 */
[----:B------:R-:W1:Y:S02]  /*20cc0*/  ATOMS.CAST.SPIN P1, [R32+0x8], R38, R39 ;  /* 0x000008262000758d */ /* 0x000e640001820027 */
[----:B-1----:R-:W-:Y:S05]  /*20cd0*/  @!P1 BRA `(.L_x_2079) ;  /* 0xfffffffc00f09947 */ /* 0x002fea000383ffff */
[----:B------:R-:W-:Y:S05]  /*20ce0*/  BSYNC.RECONVERGENT B5 ;  /* 0x0000000000057941 */ /* 0x000fea0003800200 */
.L_x_2078:
[----:B------:R-:W-:Y:S01]  /*20cf0*/  BSSY.RECONVERGENT B5, `(.L_x_2080) ;  /* 0x0000005000057945 */ /* 0x000fe20003800200 */
.L_x_2081:
[----:B------:R-:W1:Y:S02]  /*20d00*/  LDS R38, [R34+0x4] ;  /* 0x0000040022267984 */ /* 0x000e640000000800 */
[----:B-1----:R-:W-:-:S05]  /*20d10*/  FADD R39, R35, R38 ;  /* 0x0000002623277221 */ /* 0x002fca0000000000 */
[----:B------:R-:W1:Y:S02]  /*20d20*/  ATOMS.CAST.SPIN P1, [R34+0x4], R38, R39 ;  /* 0x000004262200758d */ /* 0x000e640001820027 */
[----:B-1----:R-:W-:Y:S05]  /*20d30*/  @!P1 BRA `(.L_x_2081) ;  /* 0xfffffffc00f09947 */ /* 0x002fea000383ffff */
[----:B------:R-:W-:Y:S05]  /*20d40*/  BSYNC.RECONVERGENT B5 ;  /* 0x0000000000057941 */ /* 0x000fea0003800200 */
.L_x_2080:
[----:B------:R-:W-:Y:S01]  /*20d50*/  BSSY.RECONVERGENT B5, `(.L_x_2082) ;  /* 0x0000005000057945 */ /* 0x000fe20003800200 */
.L_x_2083:
[----:B------:R-:W1:Y:S02]  /*20d60*/  LDS R38, [R36+0xc] ;  /* 0x00000c0024267984 */ /* 0x000e640000000800 */
[----:B-1----:R-:W-:-:S05]  /*20d70*/  FADD R39, R31, R38 ;  /* 0x000000261f277221 */ /* 0x002fca0000000000 */
[----:B------:R-:W1:Y:S02]  /*20d80*/  ATOMS.CAST.SPIN P1, [R36+0xc], R38, R39 ;  /* 0x00000c262400758d */ /* 0x000e640001820027 */
[----:B-1----:R-:W-:Y:S05]  /*20d90*/  @!P1 BRA `(.L_x_2083) ;  /* 0xfffffffc00f09947 */ /* 0x002fea000383ffff */
[----:B------:R-:W-:Y:S05]  /*20da0*/  BSYNC.RECONVERGENT B5 ;  /* 0x0000000000057941 */ /* 0x000fea0003800200 */
.L_x_2082:
[----:B------:R-:W-:Y:S02]  /*20db0*/  IADD3 R26, PT, PT, R26, 0x4, RZ ;  /* 0x000000041a1a7810 */ /* 0x000fe40007ffe0ff */
[----:B------:R-:W-:Y:S02]  /*20dc0*/  IADD3 R28, PT, PT, R28, 0x10, RZ ;  /* 0x000000101c1c7810 */ /* 0x000fe40007ffe0ff */
[----:B------:R-:W-:-:S13]  /*20dd0*/  ISETP.NE.AND P1, PT, R26, 0x1, PT ;  /* 0x000000011a00780c */ /* 0x000fda0003f25270 */
[----:B------:R-:W-:Y:S05]  /*20de0*/  @P1 BRA `(.L_x_2084) ;  /* 0xfffffff400fc1947 */ /* 0x000fea000383ffff */
[----:B------:R-:W-:Y:S05]  /*20df0*/  BSYNC.RECONVERGENT B4 ;  /* 0x0000000000047941 */ /* 0x000fea0003800200 */
.L_x_2043:
[----:B------:R-:W-:Y:S05]  /*20e00*/  BRA `(.L_x_1969) ;  /* 0x0000001c00687947 */ /* 0x000fea0003800000 */
.L_x_1970:
[----:B------:R-:W-:-:S13]  /*20e10*/  ISETP.GE.AND P1, PT, R13, R12, PT ;  /* 0x0000000c0d00720c */ /* 0x000fda0003f26270 */
[----:B------:R-:W-:Y:S05]  /*20e20*/  @!P1 BRA `(.L_x_1969) ;  /* 0x0000001c00609947 */ /* 0x000fea0003800000 */
[----:B------:R-:W1:Y:S01]  /*20e30*/  LDCU UR4, c[0x0][0x3f8] ;  /* 0x00007f00ff0477ac */ /* 0x000e620008000800 */
[----:B------:R-:W-:Y:S01]  /*20e40*/  ISETP.NE.AND P2, PT, R24, RZ, PT ;  /* 0x000000ff1800720c */ /* 0x000fe20003f45270 */
[----:B------:R-:W-:Y:S01]  /*20e50*/  FADD R31, -R29, R27 ;  /* 0x0000001b1d1f7221 */ /* 0x000fe20000000100 */
[----:B------:R-:W-:Y:S01]  /*20e60*/  FSETP.GEU.AND P1, PT, R27, R28, PT ;  /* 0x0000001c1b00720b */ /* 0x000fe20003f2e000 */
        /* <DEDUP_REMOVED lines=13> */
.L_x_2088:
[----:B------:R-:W1:Y:S02]  /*20f40*/  LDS R34, [R38+-0x4] ;  /* 0xfffffc0026227984 */ /* 0x000e640000000800 */
[----:B-1----:R-:W-:-:S05]  /*20f50*/  FADD R35, R34, 1 ;  /* 0x3f80000022237421 */ /* 0x002fca0000000000 */
[----:B------:R-:W1:Y:S02]  /*20f60*/  ATOMS.CAST.SPIN P2, [R38+-0x4], R34, R35 ;  /* 0xfffffc222600758d */ /* 0x000e640001840023 */
[----:B-1----:R-:W-:Y:S05]  /*20f70*/  @!P2 BRA `(.L_x_2088) ;  /* 0xfffffffc00f0a947 */ /* 0x002fea000383ffff */
[----:B------:R-:W-:Y:S05]  /*20f80*/  BSYNC.RECONVERGENT B5 ;  /* 0x0000000000057941 */ /* 0x000fea0003800200 */
.L_x_2087:
[----:B------:R-:W-:Y:S01]  /*20f90*/  BSSY.RECONVERGENT B5, `(.L_x_2089) ;  /* 0x0000006000057945 */ /* 0x000fe20003800200 */
[----:B------:R-:W-:-:S07]  /*20fa0*/  LEA R36, R36, UR7, 0x2 ;  /* 0x0000000724247c11 */ /* 0x000fce000f8e10ff */
.L_x_2090:
[----:B------:R-:W1:Y:S02]  /*20fb0*/  LDS R34, [R36+-0x4] ;  /* 0xfffffc0024227984 */ /* 0x000e640000000800 */
[----:B-1----:R-:W-:-:S05]  /*20fc0*/  FADD R35, R11, R34 ;  /* 0x000000220b237221 */ /* 0x002fca0000000000 */
[----:B------:R-:W1:Y:S02]  /*20fd0*/  ATOMS.CAST.SPIN P2, [R36+-0x4], R34, R35 ;  /* 0xfffffc222400758d */ /* 0x000e640001840023 */
[----:B-1----:R-:W-:Y:S05]  /*20fe0*/  @!P2 BRA `(.L_x_2090) ;  /* 0xfffffffc00f0a947 */ /* 0x002fea000383ffff */
[----:B------:R-:W-:Y:S05]  /*20ff0*/  BSYNC.RECONVERGENT B5 ;  /* 0x0000000000057941 */ /* 0x000fea0003800200 */
.L_x_2089:
[----:B------:R-:W1:Y:S01]  /*21000*/  LDC R39, c[0x0][0x3b8] ;  /* 0x0000ee00ff277b82 */ /* 0x000e620000000800 */
[----:B------:R-:W-:Y:S01]  /*21010*/  BSSY.RECONVERGENT B5, `(.L_x_2091) ;  /* 0x0000006000057945 */ /* 0x000fe20003800200 */
[----:B-1----:R-:W-:-:S07]  /*21020*/  IMAD R28, R39, 0xc, R36 ;  /* 0x0000000c271c7824 */ /* 0x002fce00078e0224 */
.L_x_2092:
[----:B------:R-:W1:Y:S02]  /*21030*/  LDS R34, [R28+-0x4] ;  /* 0xfffffc001c227984 */ /* 0x000e640000000800 */
[----:B-1----:R-:W-:-:S05]  /*21040*/  FADD R35, R29, R34 ;  /* 0x000000221d237221 */ /* 0x002fca0000000000 */
[----:B------:R-:W1:Y:S02]  /*21050*/  ATOMS.CAST.SPIN P2, [R28+-0x4], R34, R35 ;  /* 0xfffffc221c00758d */ /* 0x000e640001840023 */
[----:B-1----:R-:W-:Y:S05]  /*21060*/  @!P2 BRA `(.L_x_2092) ;  /* 0xfffffffc00f0a947 */ /* 0x002fea000383ffff */
[----:B------:R-:W-:Y:S05]  /*21070*/  BSYNC.RECONVERGENT B5 ;  /* 0x0000000000057941 */ /* 0x000fea0003800200 */
.L_x_2091:
[----:B------:R-:W-:Y:S01]  /*21080*/  BSSY.RECONVERGENT B5, `(.L_x_2093) ;  /* 0x0000006000057945 */ /* 0x000fe20003800200 */
[----:B------:R-:W-:-:S07]  /*21090*/  LEA R30, R39, R36, 0x3 ;  /* 0x00000024271e7211 */ /* 0x000fce00078e18ff */
.L_x_2094:
[----:B------:R-:W1:Y:S02]  /*210a0*/  LDS R34, [R30+-0x4] ;  /* 0xfffffc001e227984 */ /* 0x000e640000000800 */
[----:B-1----:R-:W-:-:S05]  /*210b0*/  FADD R35, R27, R34 ;  /* 0x000000221b237221 */ /* 0x002fca0000000000 */
[----:B------:R-:W1:Y:S02]  /*210c0*/  ATOMS.CAST.SPIN P2, [R30+-0x4], R34, R35 ;  /* 0xfffffc221e00758d */ /* 0x000e640001840023 */
[----:B-1----:R-:W-:Y:S05]  /*210d0*/  @!P2 BRA `(.L_x_2094) ;  /* 0xfffffffc00f0a947 */ /* 0x002fea000383ffff */
[----:B------:R-:W-:Y:S05]  /*210e0*/  BSYNC.RECONVERGENT B5 ;  /* 0x0000000000057941 */ /* 0x000fea0003800200 */
.L_x_2093:
[----:B------:R-:W-:Y:S01]  /*210f0*/  BSSY.RECONVERGENT B5, `(.L_x_2095) ;  /* 0x0000006000057945 */ /* 0x000fe20003800200 */
[----:B------:R-:W-:-:S07]  /*21100*/  LEA R32, R39, R38, 0x3 ;  /* 0x0000002627207211 */ /* 0x000fce00078e18ff */
.L_x_2096:
[----:B------:R-:W1:Y:S02]  /*21110*/  LDS R34, [R32+-0x4] ;  /* 0xfffffc0020227984 */ /* 0x000e640000000800 */
[----:B-1----:R-:W-:-:S05]  /*21120*/  FADD R35, R31, R34 ;  /* 0x000000221f237221 */ /* 0x002fca0000000000 */
[----:B------:R-:W1:Y:S02]  /*21130*/  ATOMS.CAST.SPIN P2, [R32+-0x4], R34, R35 ;  /* 0xfffffc222000758d */ /* 0x000e640001840023 */
[----:B-1----:R-:W-:Y:S05]  /*21140*/  @!P2 BRA `(.L_x_2096) ;  /* 0xfffffffc00f0a947 */ /* 0x002fea000383ffff */
[----:B------:R-:W-:Y:S05]  /*21150*/  BSYNC.RECONVERGENT B5 ;  /* 0x0000000000057941 */ /* 0x000fea0003800200 */
.L_x_2095:
[----:B------:R-:W-:Y:S04]  /*21160*/  BSSY.RECONVERGENT B5, `(.L_x_2097) ;  /* 0x000001e000057945 */ /* 0x000fe80003800200 */
[----:B------:R-:W-:Y:S05]  /*21170*/  @!P1 BRA `(.L_x_2098) ;  /* 0x0000000000709947 */ /* 0x000fea0003800000 */
[----:B------:R-:W-:Y:S01]  /*21180*/  BSSY.RECONVERGENT B6, `(.L_x_2099) ;  /* 0x0000005000067945 */ /* 0x000fe20003800200 */
.L_x_2100:
[----:B------:R-:W1:Y:S02]  /*21190*/  LDS R34, [R38+-0x4] ;  /* 0xfffffc0026227984 */ /* 0x000e640000000800 */
[----:B-1----:R-:W-:-:S05]  /*211a0*/  FADD R35, R34, 1 ;  /* 0x3f80000022237421 */ /* 0x002fca0000000000 */
[----:B------:R-:W1:Y:S02]  /*211b0*/  ATOMS.CAST.SPIN P2, [R38+-0x4], R34, R35 ;  /* 0xfffffc222600758d */ /* 0x000e640001840023 */
[----:B-1----:R-:W-:Y:S05]  /*211c0*/  @!P2 BRA `(.L_x_2100) ;  /* 0xfffffffc00f0a947 */ /* 0x002fea000383ffff */
[----:B------:R-:W-:Y:S05]  /*211d0*/  BSYNC.RECONVERGENT B6 ;  /* 0x0000000000067941 */ /* 0x000fea0003800200 */
.L_x_2099:
[----:B------:R-:W-:Y:S01]  /*211e0*/  BSSY.RECONVERGENT B6, `(.L_x_2101) ;  /* 0x0000005000067945 */ /* 0x000fe20003800200 */
.L_x_2102:
[----:B------:R-:W1:Y:S02]  /*211f0*/  LDS R34, [R36+-0x4] ;  /* 0xfffffc0024227984 */ /* 0x000e640000000800 */
[----:B-1----:R-:W-:-:S05]  /*21200*/  FADD R35, R11, R34 ;  /* 0x000000220b237221 */ /* 0x002fca0000000000 */
[----:B------:R-:W1:Y:S02]  /*21210*/  ATOMS.CAST.SPIN P2, [R36+-0x4], R34, R35 ;  /* 0xfffffc222400758d */ /* 0x000e640001840023 */
[----:B-1----:R-:W-:Y:S05]  /*21220*/  @!P2 BRA `(.L_x_2102) ;  /* 0xfffffffc00f0a947 */ /* 0x002fea000383ffff */
[----:B------:R-:W-:Y:S05]  /*21230*/  BSYNC.RECONVERGENT B6 ;  /* 0x0000000000067941 */ /* 0x000fea0003800200 */
.L_x_2101:
[----:B------:R-:W-:Y:S01]  /*21240*/  BSSY.RECONVERGENT B6, `(.L_x_2103) ;  /* 0x0000005000067945 */ /* 0x000fe20003800200 */
.L_x_2104:
[----:B------:R-:W1:Y:S02]  /*21250*/  LDS R34, [R28+-0x4] ;  /* 0xfffffc001c227984 */ /* 0x000e640000000800 */
[----:B-1----:R-:W-:-:S05]  /*21260*/  FADD R35, R29, R34 ;  /* 0x000000221d237221 */ /* 0x002fca0000000000 */
[----:B------:R-:W1:Y:S02]  /*21270*/  ATOMS.CAST.SPIN P2, [R28+-0x4], R34, R35 ;  /* 0xfffffc221c00758d */ /* 0x000e640001840023 */
[----:B-1----:R-:W-:Y:S05]  /*21280*/  @!P2 BRA `(.L_x_2104) ;  /* 0xfffffffc00f0a947 */ /* 0x002fea000383ffff */
[----:B------:R-:W-:Y:S05]  /*21290*/  BSYNC.RECONVERGENT B6 ;  /* 0x0000000000067941 */ /* 0x000fea0003800200 */
.L_x_2103:
[----:B------:R-:W-:Y:S01]  /*212a0*/  BSSY.RECONVERGENT B6, `(.L_x_2105) ;  /* 0x0000005000067945 */ /* 0x000fe20003800200 */
.L_x_2106:
[----:B------:R-:W1:Y:S02]  /*212b0*/  LDS R34, [R30+-0x4] ;  /* 0xfffffc001e227984 */ /* 0x000e640000000800 */
[----:B-1----:R-:W-:-:S05]  /*212c0*/  FADD R35, R27, R34 ;  /* 0x000000221b237221 */ /* 0x002fca0000000000 */
[----:B------:R-:W1:Y:S02]  /*212d0*/  ATOMS.CAST.SPIN P2, [R30+-0x4], R34, R35 ;  /* 0xfffffc221e00758d */ /* 0x000e640001840023 */
[----:B-1----:R-:W-:Y:S05]  /*212e0*/  @!P2 BRA `(.L_x_2106) ;  /* 0xfffffffc00f0a947 */ /* 0x002fea000383ffff */
[----:B------:R-:W-:Y:S05]  /*212f0*/  BSYNC.RECONVERGENT B6 ;  /* 0x0000000000067941 */ /* 0x000fea0003800200 */
.L_x_2105:
[----:B------:R-:W1:Y:S02]  /*21300*/  LDS R34, [R32+-0x4] ;  /* 0xfffffc0020227984 */ /* 0x000e640000000800 */
[----:B-1----:R-:W-:-:S05]  /*21310*/  FADD R35, R31, R34 ;  /* 0x000000221f237221 */ /* 0x002fca0000000000 */
[----:B------:R-:W1:Y:S02]  /*21320*/  ATOMS.CAST.SPIN P2, [R32+-0x4], R34, R35 ;  /* 0xfffffc222000758d */ /* 0x000e640001840023 */
[----:B-1----:R-:W-:Y:S05]  /*21330*/  @!P2 BRA `(.L_x_2105) ;  /* 0xfffffffc00f0a947 */ /* 0x002fea000383ffff */
.L_x_2098:
[----:B------:R-:W-:Y:S05]  /*21340*/  BSYNC.RECONVERGENT B5 ;  /* 0x0000000000057941 */ /* 0x000fea0003800200 */
.L_x_2097:
[----:B------:R-:W-:Y:S02]  /*21350*/  ISETP.NE.AND P2, PT, R24, 0x1, PT ;  /* 0x000000011800780c */ /* 0x000fe40003f45270 */
[----:B------:R-:W-:-:S11]  /*21360*/  MOV R26, R17 ;  /* 0x00000011001a7202 */ /* 0x000fd60000000f00 */
[----:B------:R-:W-:Y:S05]  /*21370*/  @!P2 BRA `(.L_x_2086) ;  /* 0x0000000400fca947 */ /* 0x000fea0003800000 */
[----:B------:R-:W-:Y:S01]  /*21380*/  BSSY.RECONVERGENT B5, `(.L_x_2107) ;  /* 0x0000005000057945 */ /* 0x000fe20003800200 */
.L_x_2108:
[----:B------:R-:W1:Y:S02]  /*21390*/  LDS R34, [R38] ;  /* 0x0000000026227984 */ /* 0x000e640000000800 */
[----:B-1----:R-:W-:-:S05]  /*213a0*/  FADD R35, R34, 1 ;  /* 0x3f80000022237421 */ /* 0x002fca0000000000 */
[----:B------:R-:W1:Y:S02]  /*213b0*/  ATOMS.CAST.SPIN P2, [R38], R34, R35 ;  /* 0x000000222600758d */ /* 0x000e640001840023 */
[----:B-1----:R-:W-:Y:S05]  /*213c0*/  @!P2 BRA `(.L_x_2108) ;  /* 0xfffffffc00f0a947 */ /* 0x002fea000383ffff */
[----:B------:R-:W-:Y:S05]  /*213d0*/  BSYNC.RECONVERGENT B5 ;  /* 0x0000000000057941 */ /* 0x000fea0003800200 */
.L_x_2107:
[----:B------:R-:W-:Y:S01]  /*213e0*/  BSSY.RECONVERGENT B5, `(.L_x_2109) ;  /* 0x0000005000057945 */ /* 0x000fe20003800200 */
.L_x_2110:
[----:B------:R-:W1:Y:S02]  /*213f0*/  LDS R34, [R36] ;  /* 0x0000000024227984 */ /* 0x000e640000000800 */
[----:B-1----:R-:W-:-:S05]  /*21400*/  FADD R35, R11, R34 ;  /* 0x000000220b237221 */ /* 0x002fca0000000000 */
[----:B------:R-:W1:Y:S02]  /*21410*/  ATOMS.CAST.SPIN P2, [R36], R34, R35 ;  /* 0x000000222400758d */ /* 0x000e640001840023 */
[----:B-1----:R-:W-:Y:S05]  /*21420*/  @!P2 BRA `(.L_x_2110) ;  /* 0xfffffffc00f0a947 */ /* 0x002fea000383ffff */
[----:B------:R-:W-:Y:S05]  /*21430*/  BSYNC.RECONVERGENT B5 ;  /* 0x0000000000057941 */ /* 0x000fea0003800200 */
.L_x_2109:
[----:B------:R-:W-:Y:S01]  /*21440*/  BSSY.RECONVERGENT B5, `(.L_x_2111) ;  /* 0x0000005000057945 */ /* 0x000fe20003800200 */
.L_x_2112:
[----:B------:R-:W1:Y:S02]  /*21450*/  LDS R34, [R28] ;  /* 0x000000001c227984 */ /* 0x000e640000000800 */
[----:B-1----:R-:W-:-:S05]  /*21460*/  FADD R35, R29, R34 ;  /* 0x000000221d237221 */ /* 0x002fca0000000000 */
[----:B------:R-:W1:Y:S02]  /*21470*/  ATOMS.CAST.SPIN P2, [R28], R34, R35 ;  /* 0x000000221c00758d */ /* 0x000e640001840023 */
[----:B-1----:R-:W-:Y:S05]  /*21480*/  @!P2 BRA `(.L_x_2112) ;  /* 0xfffffffc00f0a947 */ /* 0x002fea000383ffff */
[----:B------:R-:W-:Y:S05]  /*21490*/  BSYNC.RECONVERGENT B5 ;  /* 0x0000000000057941 */ /* 0x000fea0003800200 */
.L_x_2111:
[----:B------:R-:W-:Y:S01]  /*214a0*/  BSSY.RECONVERGENT B5, `(.L_x_2113) ;  /* 0x0000005000057945 */ /* 0x000fe20003800200 */
.L_x_2114:
[----:B------:R-:W1:Y:S02]  /*214b0*/  LDS R34, [R30] ;  /* 0x000000001e227984 */ /* 0x000e640000000800 */
[----:B-1----:R-:W-:-:S05]  /*214c0*/  FADD R35, R27, R34 ;  /* 0x000000221b237221 */ /* 0x002fca0000000000 */
[----:B------:R-:W1:Y:S02]  /*214d0*/  ATOMS.CAST.SPIN P2, [R30], R34, R35 ;  /* 0x000000221e00758d */ /* 0x000e640001840023 */
[----:B-1----:R-:W-:Y:S05]  /*214e0*/  @!P2 BRA `(.L_x_2114) ;  /* 0xfffffffc00f0a947 */ /* 0x002fea000383ffff */
[----:B------:R-:W-:Y:S05]  /*214f0*/  BSYNC.RECONVERGENT B5 ;  /* 0x0000000000057941 */ /* 0x000fea0003800200 */
.L_x_2113:
[----:B------:R-:W-:Y:S01]  /*21500*/  BSSY.RECONVERGENT B5, `(.L_x_2115) ;  /* 0x0000005000057945 */ /* 0x000fe20003800200 */
.L_x_2116:
[----:B------:R-:W1:Y:S02]  /*21510*/  LDS R34, [R32] ;  /* 0x0000000020227984 */ /* 0x000e640000000800 */
[----:B-1----:R-:W-:-:S05]  /*21520*/  FADD R35, R31, R34 ;  /* 0x000000221f237221 */ /* 0x002fca0000000000 */
[----:B------:R-:W1:Y:S02]  /*21530*/  ATOMS.CAST.SPIN P2, [R32], R34, R35 ;  /* 0x000000222000758d */ /* 0x000e640001840023 */
[----:B-1----:R-:W-:Y:S05]  /*21540*/  @!P2 BRA `(.L_x_2116) ;  /* 0xfffffffc00f0a947 */ /* 0x002fea000383ffff */
[----:B------:R-:W-:Y:S05]  /*21550*/  BSYNC.RECONVERGENT B5 ;  /* 0x0000000000057941 */ /* 0x000fea0003800200 */
.L_x_2115:
[----:B------:R-:W-:Y:S04]  /*21560*/  BSSY.RECONVERGENT B5, `(.L_x_2117) ;  /* 0x000001e000057945 */ /* 0x000fe80003800200 */
[----:B------:R-:W-:Y:S05]  /*21570*/  @!P1 BRA `(.L_x_2118) ;  /* 0x0000000000709947 */ /* 0x000fea0003800000 */
[----:B------:R-:W-:Y:S01]  /*21580*/  BSSY.RECONVERGENT B6, `(.L_x_2119) ;  /* 0x0000005000067945 */ /* 0x000fe20003800200 */
.L_x_2120:
[----:B------:R-:W1:Y:S02]  /*21590*/  LDS R34, [R38] ;  /* 0x0000000026227984 */ /* 0x000e640000000800 */
[----:B-1----:R-:W-:-:S05]  /*215a0*/  FADD R35, R34, 1 ;  /* 0x3f80000022237421 */ /* 0x002fca0000000000 */
[----:B------:R-:W1:Y:S02]  /*215b0*/  ATOMS.CAST.SPIN P2, [R38], R34, R35 ;  /* 0x000000222600758d */ /* 0x000e640001840023 */
[----:B-1----:R-:W-:Y:S05]  /*215c0*/  @!P2 BRA `(.L_x_2120) ;  /* 0xfffffffc00f0a947 */ /* 0x002fea000383ffff */
[----:B------:R-:W-:Y:S05]  /*215d0*/  BSYNC.RECONVERGENT B6 ;  /* 0x0000000000067941 */ /* 0x000fea0003800200 */
.L_x_2119:
[----:B------:R-:W-:Y:S01]  /*215e0*/  BSSY.RECONVERGENT B6, `(.L_x_2121) ;  /* 0x0000005000067945 */ /* 0x000fe20003800200 */
.L_x_2122:
[----:B------:R-:W1:Y:S02]  /*215f0*/  LDS R34, [R36] ;  /* 0x0000000024227984 */ /* 0x000e640000000800 */
[----:B-1----:R-:W-:-:S05]  /*21600*/  FADD R35, R11, R34 ;  /* 0x000000220b237221 */ /* 0x002fca0000000000 */
[----:B------:R-:W1:Y:S02]  /*21610*/  ATOMS.CAST.SPIN P2, [R36], R34, R35 ;  /* 0x000000222400758d */ /* 0x000e640001840023 */
[----:B-1----:R-:W-:Y:S05]  /*21620*/  @!P2 BRA `(.L_x_2122) ;  /* 0xfffffffc00f0a947 */ /* 0x002fea000383ffff */
[----:B------:R-:W-:Y:S05]  /*21630*/  BSYNC.RECONVERGENT B6 ;  /* 0x0000000000067941 */ /* 0x000fea0003800200 */
.L_x_2121:
[----:B------:R-:W-:Y:S01]  /*21640*/  BSSY.RECONVERGENT B6, `(.L_x_2123) ;  /* 0x0000005000067945 */ /* 0x000fe20003800200 */
.L_x_2124:
[----:B------:R-:W1:Y:S02]  /*21650*/  LDS R34, [R28] ;  /* 0x000000001c227984 */ /* 0x000e640000000800 */
[----:B-1----:R-:W-:-:S05]  /*21660*/  FADD R35, R29, R34 ;  /* 0x000000221d237221 */ /* 0x002fca0000000000 */
[----:B------:R-:W1:Y:S02]  /*21670*/  ATOMS.CAST.SPIN P2, [R28], R34, R35 ;  /* 0x000000221c00758d */ /* 0x000e640001840023 */
[----:B-1----:R-:W-:Y:S05]  /*21680*/  @!P2 BRA `(.L_x_2124) ;  /* 0xfffffffc00f0a947 */ /* 0x002fea000383ffff */
[----:B------:R-:W-:Y:S05]  /*21690*/  BSYNC.RECONVERGENT B6 ;  /* 0x0000000000067941 */ /* 0x000fea0003800200 */
.L_x_2123:
[----:B------:R-:W-:Y:S01]  /*216a0*/  BSSY.RECONVERGENT B6, `(.L_x_2125) ;  /* 0x0000005000067945 */ /* 0x000fe20003800200 */
.L_x_2126:
[----:B------:R-:W1:Y:S02]  /*216b0*/  LDS R34, [R30] ;  /* 0x000000001e227984 */ /* 0x000e640000000800 */
[----:B-1----:R-:W-:-:S05]  /*216c0*/  FADD R35, R27, R34 ;  /* 0x000000221b237221 */ /* 0x002fca0000000000 */
[----:B------:R-:W1:Y:S02]  /*216d0*/  ATOMS.CAST.SPIN P2, [R30], R34, R35 ;  /* 0x000000221e00758d */ /* 0x000e640001840023 */
[----:B-1----:R-:W-:Y:S05]  /*216e0*/  @!P2 BRA `(.L_x_2126) ;  /* 0xfffffffc00f0a947 */ /* 0x002fea000383ffff */
[----:B------:R-:W-:Y:S05]  /*216f0*/  BSYNC.RECONVERGENT B6 ;  /* 0x0000000000067941 */ /* 0x000fea0003800200 */
.L_x_2125:
[----:B------:R-:W1:Y:S02]  /*21700*/  LDS R34, [R32] ;  /* 0x0000000020227984 */ /* 0x000e640000000800 */
[----:B-1----:R-:W-:-:S05]  /*21710*/  FADD R35, R31, R34 ;  /* 0x000000221f237221 */ /* 0x002fca0000000000 */
[----:B------:R-:W1:Y:S02]  /*21720*/  ATOMS.CAST.SPIN P2, [R32], R34, R35 ;  /* 0x000000222000758d */ /* 0x000e640001840023 */
[----:B-1----:R-:W-:Y:S05]  /*21730*/  @!P2 BRA `(.L_x_2125) ;  /* 0xfffffffc00f0a947 */ /* 0x002fea000383ffff */
.L_x_2118:
[----:B------:R-:W-:Y:S05]  /*21740*/  BSYNC.RECONVERGENT B5 ;  /* 0x0000000000057941 */ /* 0x000fea0003800200 */
.L_x_2117:
[----:B------:R-:W-:Y:S02]  /*21750*/  ISETP.NE.AND P2, PT, R24, 0x2, PT ;  /* 0x000000021800780c */ /* 0x000fe40003f45270 */
[----:B------:R-:W-:-:S11]  /*21760*/  MOV R26, R18 ;  /* 0x00000012001a7202 */ /* 0x000fd60000000f00 */
[----:B------:R-:W-:Y:S05]  /*21770*/  @!P2 BRA `(.L_x_2086) ;  /* 0x0000000000fca947 */ /* 0x000fea0003800000 */
[----:B------:R-:W-:Y:S01]  /*21780*/  BSSY.RECONVERGENT B5, `(.L_x_2127) ;  /* 0x0000005000057945 */ /* 0x000fe20003800200 */
.L_x_2128:
[----:B------:R-:W1:Y:S02]  /*21790*/  LDS R34, [R38+0x4] ;  /* 0x0000040026227984 */ /* 0x000e640000000800 */
[----:B-1----:R-:W-:-:S05]  /*217a0*/  FADD R35, R34, 1 ;  /* 0x3f80000022237421 */ /* 0x002fca0000000000 */
[----:B------:R-:W1:Y:S02]  /*217b0*/  ATOMS.CAST.SPIN P2, [R38+0x4], R34, R35 ;  /* 0x000004222600758d */ /* 0x000e640001840023 */
[----:B-1----:R-:W-:Y:S05]  /*217c0*/  @!P2 BRA `(.L_x_2128) ;  /* 0xfffffffc00f0a947 */ /* 0x002fea000383ffff */
[----:B------:R-:W-:Y:S05]  /*217d0*/  BSYNC.RECONVERGENT B5 ;  /* 0x0000000000057941 */ /* 0x000fea0003800200 */
.L_x_2127:
[----:B------:R-:W-:Y:S01]  /*217e0*/  BSSY.RECONVERGENT B5, `(.L_x_2129) ;  /* 0x0000005000057945 */ /* 0x000fe20003800200 */
.L_x_2130:
[----:B------:R-:W1:Y:S02]  /*217f0*/  LDS R34, [R36+0x4] ;  /* 0x0000040024227984 */ /* 0x000e640000000800 */
[----:B-1----:R-:W-:-:S05]  /*21800*/  FADD R35, R11, R34 ;  /* 0x000000220b237221 */ /* 0x002fca0000000000 */
[----:B------:R-:W1:Y:S02]  /*21810*/  ATOMS.CAST.SPIN P2, [R36+0x4], R34, R35 ;  /* 0x000004222400758d */ /* 0x000e640001840023 */
[----:B-1----:R-:W-:Y:S05]  /*21820*/  @!P2 BRA `(.L_x_2130) ;  /* 0xfffffffc00f0a947 */ /* 0x002fea000383ffff */
[----:B------:R-:W-:Y:S05]  /*21830*/  BSYNC.RECONVERGENT B5 ;  /* 0x0000000000057941 */ /* 0x000fea0003800200 */
.L_x_2129:
[----:B------:R-:W-:Y:S01]  /*21840*/  BSSY.RECONVERGENT B5, `(.L_x_2131) ;  /* 0x0000005000057945 */ /* 0x000fe20003800200 */
.L_x_2132:
[----:B------:R-:W1:Y:S02]  /*21850*/  LDS R34, [R28+0x4] ;  /* 0x000004001c227984 */ /* 0x000e640000000800 */
[----:B-1----:R-:W-:-:S05]  /*21860*/  FADD R35, R29, R34 ;  /* 0x000000221d237221 */ /* 0x002fca0000000000 */
[----:B------:R-:W1:Y:S02]  /*21870*/  ATOMS.CAST.SPIN P2, [R28+0x4], R34, R35 ;  /* 0x000004221c00758d */ /* 0x000e640001840023 */
[----:B-1----:R-:W-:Y:S05]  /*21880*/  @!P2 BRA `(.L_x_2132) ;  /* 0xfffffffc00f0a947 */ /* 0x002fea000383ffff */
[----:B------:R-:W-:Y:S05]  /*21890*/  BSYNC.RECONVERGENT B5 ;  /* 0x0000000000057941 */ /* 0x000fea0003800200 */
.L_x_2131:
[----:B------:R-:W-:Y:S01]  /*218a0*/  BSSY.RECONVERGENT B5, `(.L_x_2133) ;  /* 0x0000005000057945 */ /* 0x000fe20003800200 */
.L_x_2134:
[----:B------:R-:W1:Y:S02]  /*218b0*/  LDS R34, [R30+0x4] ;  /* 0x000004001e227984 */ /* 0x000e640000000800 */
[----:B-1----:R-:W-:-:S05]  /*218c0*/  FADD R35, R27, R34 ;  /* 0x000000221b237221 */ /* 0x002fca0000000000 */
[----:B------:R-:W1:Y:S02]  /*218d0*/  ATOMS.CAST.SPIN P2, [R30+0x4], R34, R35 ;  /* 0x000004221e00758d */ /* 0x000e640001840023 */
[----:B-1----:R-:W-:Y:S05]  /*218e0*/  @!P2 BRA `(.L_x_2134) ;  /* 0xfffffffc00f0a947 */ /* 0x002fea000383ffff */
[----:B------:R-:W-:Y:S05]  /*218f0*/  BSYNC.RECONVERGENT B5 ;  /* 0x0000000000057941 */ /* 0x000fea0003800200 */
.L_x_2133:
[----:B------:R-:W-:Y:S01]  /*21900*/  BSSY.RECONVERGENT B5, `(.L_x_2135) ;  /* 0x0000005000057945 */ /* 0x000fe20003800200 */
.L_x_2136:
[----:B------:R-:W1:Y:S02]  /*21910*/  LDS R34, [R32+0x4] ;  /* 0x0000040020227984 */ /* 0x000e640000000800 */
[----:B-1----:R-:W-:-:S05]  /*21920*/  FADD R35, R31, R34 ;  /* 0x000000221f237221 */ /* 0x002fca0000000000 */
[----:B------:R-:W1:Y:S02]  /*21930*/  ATOMS.CAST.SPIN P2, [R32+0x4], R34, R35 ;  /* 0x000004222000758d */ /* 0x000e640001840023 */
[----:B-1----:R-:W-:Y:S05]  /*21940*/  @!P2 BRA `(.L_x_2136) ;  /* 0xfffffffc00f0a947 */ /* 0x002fea000383ffff */
[----:B------:R-:W-:Y:S05]  /*21950*/  BSYNC.RECONVERGENT B5 ;  /* 0x0000000000057941 */ /* 0x000fea0003800200 */
.L_x_2135:
[----:B------:R-:W-:Y:S01]  /*21960*/  MOV R26, R19 ;  /* 0x00000013001a7202 */ /* 0x000fe20000000f00 */
[----:B------:R-:W-:Y:S06]  /*21970*/  @!P1 BRA `(.L_x_2086) ;  /* 0x00000000007c9947 */ /* 0x000fec0003800000 */
[----:B------:R-:W-:Y:S01]  /*21980*/  BSSY.RECONVERGENT B5, `(.L_x_2137) ;  /* 0x0000005000057945 */ /* 0x000fe20003800200 */
.L_x_2138:
[----:B------:R-:W1:Y:S02]  /*21990*/  LDS R34, [R38+0x4] ;  /* 0x0000040026227984 */ /* 0x000e640000000800 */
[----:B-1----:R-:W-:-:S05]  /*219a0*/  FADD R35, R34, 1 ;  /* 0x3f80000022237421 */ /* 0x002fca0000000000 */
[----:B------:R-:W1:Y:S02]  /*219b0*/  ATOMS.CAST.SPIN P2, [R38+0x4], R34, R35 ;  /* 0x000004222600758d */ /* 0x000e640001840023 */
[----:B-1----:R-:W-:Y:S05]  /*219c0*/  @!P2 BRA `(.L_x_2138) ;  /* 0xfffffffc00f0a947 */ /* 0x002fea000383ffff */
[----:B------:R-:W-:Y:S05]  /*219d0*/  BSYNC.RECONVERGENT B5 ;  /* 0x0000000000057941 */ /* 0x000fea0003800200 */
.L_x_2137:
[----:B------:R-:W-:Y:S01]  /*219e0*/  BSSY.RECONVERGENT B5, `(.L_x_2139) ;  /* 0x0000005000057945 */ /* 0x000fe20003800200 */
.L_x_2140:
[----:B------:R-:W1:Y:S02]  /*219f0*/  LDS R34, [R36+0x4] ;  /* 0x0000040024227984 */ /* 0x000e640000000800 */
[----:B-1----:R-:W-:-:S05]  /*21a00*/  FADD R35, R11, R34 ;  /* 0x000000220b237221 */ /* 0x002fca0000000000 */
[----:B------:R-:W1:Y:S02]  /*21a10*/  ATOMS.CAST.SPIN P2, [R36+0x4], R34, R35 ;  /* 0x000004222400758d */ /* 0x000e640001840023 */
[----:B-1----:R-:W-:Y:S05]  /*21a20*/  @!P2 BRA `(.L_x_2140) ;  /* 0xfffffffc00f0a947 */ /* 0x002fea000383ffff */
[----:B------:R-:W-:Y:S05]  /*21a30*/  BSYNC.RECONVERGENT B5 ;  /* 0x0000000000057941 */ /* 0x000fea0003800200 */
.L_x_2139:
[----:B------:R-:W-:Y:S01]  /*21a40*/  BSSY.RECONVERGENT B5, `(.L_x_2141) ;  /* 0x0000005000057945 */ /* 0x000fe20003800200 */
.L_x_2142:
[----:B------:R-:W1:Y:S02]  /*21a50*/  LDS R34, [R28+0x4] ;  /* 0x000004001c227984 */ /* 0x000e640000000800 */
[----:B-1----:R-:W-:-:S05]  /*21a60*/  FADD R35, R29, R34 ;  /* 0x000000221d237221 */ /* 0x002fca0000000000 */
[----:B------:R-:W1:Y:S02]  /*21a70*/  ATOMS.CAST.SPIN P2, [R28+0x4], R34, R35 ;  /* 0x000004221c00758d */ /* 0x000e640001840023 */
[----:B-1----:R-:W-:Y:S05]  /*21a80*/  @!P2 BRA `(.L_x_2142) ;  /* 0xfffffffc00f0a947 */ /* 0x002fea000383ffff */
[----:B------:R-:W-:Y:S05]  /*21a90*/  BSYNC.RECONVERGENT B5 ;  /* 0x0000000000057941 */ /* 0x000fea0003800200 */
.L_x_2141:
[----:B------:R-:W-:Y:S01]  /*21aa0*/  BSSY.RECONVERGENT B5, `(.L_x_2143) ;  /* 0x0000005000057945 */ /* 0x000fe20003800200 */
.L_x_2144:
[----:B------:R-:W1:Y:S02]  /*21ab0*/  LDS R34, [R30+0x4] ;  /* 0x000004001e227984 */ /* 0x000e640000000800 */
[----:B-1----:R-:W-:-:S05]  /*21ac0*/  FADD R35, R27, R34 ;  /* 0x000000221b237221 */ /* 0x002fca0000000000 */
[----:B------:R-:W1:Y:S02]  /*21ad0*/  ATOMS.CAST.SPIN P2, [R30+0x4], R34, R35 ;  /* 0x000004221e00758d */ /* 0x000e640001840023 */
[----:B-1----:R-:W-:Y:S05]  /*21ae0*/  @!P2 BRA `(.L_x_2144) ;  /* 0xfffffffc00f0a947 */ /* 0x002fea000383ffff */
[----:B------:R-:W-:Y:S05]  /*21af0*/  BSYNC.RECONVERGENT B5 ;  /* 0x0000000000057941 */ /* 0x000fea0003800200 */
.L_x_2143:
[----:B------:R-:W-:Y:S01]  /*21b00*/  BSSY.RECONVERGENT B5, `(.L_x_2145) ;  /* 0x0000005000057945 */ /* 0x000fe20003800200 */
.L_x_2146:
[----:B------:R-:W1:Y:S02]  /*21b10*/  LDS R34, [R32+0x4] ;  /* 0x0000040020227984 */ /* 0x000e640000000800 */
[----:B-1----:R-:W-:-:S05]  /*21b20*/  FADD R35, R31, R34 ;  /* 0x000000221f237221 */ /* 0x002fca0000000000 */
[----:B------:R-:W1:Y:S02]  /*21b30*/  ATOMS.CAST.SPIN P2, [R32+0x4], R34, R35 ;  /* 0x000004222000758d */ /* 0x000e640001840023 */
[----:B-1----:R-:W-:Y:S05]  /*21b40*/  @!P2 BRA `(.L_x_2146) ;  /* 0xfffffffc00f0a947 */ /* 0x002fea000383ffff */
[----:B------:R-:W-:Y:S05]  /*21b50*/  BSYNC.RECONVERGENT B5 ;  /* 0x0000000000057941 */ /* 0x000fea0003800200 */
.L_x_2145:
[----:B------:R-:W-:-:S07]  /*21b60*/  MOV R26, R19 ;  /* 0x00000013001a7202 */ /* 0x000fce0000000f00 */
.L_x_2086:
[----:B------:R-:W-:Y:S05]  /*21b70*/  BSYNC.RECONVERGENT B4 ;  /* 0x0000000000047941 */ /* 0x000fea0003800200 */
.L_x_2085:
[----:B------:R-:W-:-:S13]  /*21b80*/  ISETP.GE.U32.AND P2, PT, R16, 0x3, PT ;  /* 0x000000031000780c */ /* 0x000fda0003f46070 */
[----:B------:R-:W-:Y:S05]  /*21b90*/  @!P2 BRA `(.L_x_1969) ;  /* 0x000000100004a947 */ /* 0x000fea0003800000 */
[----:B------:R-:W1:Y:S01]  /*21ba0*/  S2R R35, SR_CgaCtaId ;  /* 0x0000000000237919 */ /* 0x000e620000008800 */
[----:B------:R-:W-:-:S04]  /*21bb0*/  MOV R28, 0x400 ;  /* 0x00000400001c7802 */ /* 0x000fc80000000f00 */
[----:B-1----:R-:W-:-:S07]  /*21bc0*/  LEA R28, R35, R28, 0x18 ;  /* 0x0000001c231c7211 */ /* 0x002fce00078ec0ff */
.L_x_2227:
[----:B------:R-:W-:Y:S01]  /*21bd0*/  IADD3 R41, PT, PT, R33, R26, RZ ;  /* 0x0000001a21297210 */ /* 0x000fe20007ffe0ff */
[----:B------:R-:W-:Y:S03]  /*21be0*/  BSSY.RECONVERGENT B4, `(.L_x_2147) ;  /* 0x0000006000047945 */ /* 0x000fe60003800200 */
[----:B------:R-:W-:-:S07]  /*21bf0*/  LEA R39, R41, R28, 0x2 ;  /* 0x0000001c29277211 */ /* 0x000fce00078e10ff */
.L_x_2148:
[----:B------:R-:W1:Y:S02]  /*21c00*/  LDS R34, [R39+-0x4] ;  /* 0xfffffc0027227984 */ /* 0x000e640000000800 */
[----:B-1----:R-:W-:-:S05]  /*21c10*/  FADD R35, R34, 1 ;  /* 0x3f80000022237421 */ /* 0x002fca0000000000 */
[----:B------:R-:W1:Y:S02]  /*21c20*/  ATOMS.CAST.SPIN P2, [R39+-0x4], R34, R35 ;  /* 0xfffffc222700758d */ /* 0x000e640001840023 */
[----:B-1----:R-:W-:Y:S05]  /*21c30*/  @!P2 BRA `(.L_x_2148) ;  /* 0xfffffffc00f0a947 */ /* 0x002fea000383ffff */
[----:B------:R-:W-:Y:S05]  /*21c40*/  BSYNC.RECONVERGENT B4 ;  /* 0x0000000000047941 */ /* 0x000fea0003800200 */
.L_x_2147:
[----:B------:R-:W-:Y:S01]  /*21c50*/  BSSY.RECONVERGENT B4, `(.L_x_2149) ;  /* 0x0000006000047945 */ /* 0x000fe20003800200 */
[----:B------:R-:W-:-:S07]  /*21c60*/  LEA R38, R41, UR7, 0x2 ;  /* 0x0000000729267c11 */ /* 0x000fce000f8e10ff */
.L_x_2150:
[----:B------:R-:W1:Y:S02]  /*21c70*/  LDS R34, [R38+-0x4] ;  /* 0xfffffc0026227984 */ /* 0x000e640000000800 */
[----:B-1----:R-:W-:-:S05]  /*21c80*/  FADD R35, R11, R34 ;  /* 0x000000220b237221 */ /* 0x002fca0000000000 */
[----:B------:R-:W1:Y:S02]  /*21c90*/  ATOMS.CAST.SPIN P2, [R38+-0x4], R34, R35 ;  /* 0xfffffc222600758d */ /* 0x000e640001840023 */
[----:B-1----:R-:W-:Y:S05]  /*21ca0*/  @!P2 BRA `(.L_x_2150) ;  /* 0xfffffffc00f0a947 */ /* 0x002fea000383ffff */
[----:B------:R-:W-:Y:S05]  /*21cb0*/  BSYNC.RECONVERGENT B4 ;  /* 0x0000000000047941 */ /* 0x000fea0003800200 */
.L_x_2149:
[----:B------:R-:W1:Y:S01]  /*21cc0*/  LDC R41, c[0x0][0x3b8] ;  /* 0x0000ee00ff297b82 */ /* 0x000e620000000800 */
[----:B------:R-:W-:Y:S01]  /*21cd0*/  BSSY.RECONVERGENT B4, `(.L_x_2151) ;  /* 0x0000006000047945 */ /* 0x000fe20003800200 */
[----:B-1----:R-:W-:-:S07]  /*21ce0*/  IMAD R36, R41, 0xc, R38 ;  /* 0x0000000c29247824 */ /* 0x002fce00078e0226 */
.L_x_2152:
[----:B------:R-:W1:Y:S02]  /*21cf0*/  LDS R34, [R36+-0x4] ;  /* 0xfffffc0024227984 */ /* 0x000e640000000800 */
[----:B-1----:R-:W-:-:S05]  /*21d00*/  FADD R35, R29, R34 ;  /* 0x000000221d237221 */ /* 0x002fca0000000000 */
[----:B------:R-:W1:Y:S02]  /*21d10*/  ATOMS.CAST.SPIN P2, [R36+-0x4], R34, R35 ;  /* 0xfffffc222400758d */ /* 0x000e640001840023 */
[----:B-1----:R-:W-:Y:S05]  /*21d20*/  @!P2 BRA `(.L_x_2152) ;  /* 0xfffffffc00f0a947 */ /* 0x002fea000383ffff */
[----:B------:R-:W-:Y:S05]  /*21d30*/  BSYNC.RECONVERGENT B4 ;  /* 0x0000000000047941 */ /* 0x000fea0003800200 */
.L_x_2151:
[----:B------:R-:W-:Y:S01]  /*21d40*/  BSSY.RECONVERGENT B4, `(.L_x_2153) ;  /* 0x0000006000047945 */ /* 0x000fe20003800200 */
[----:B------:R-:W-:-:S07]  /*21d50*/  LEA R30, R41, R38, 0x3 ;  /* 0x00000026291e7211 */ /* 0x000fce00078e18ff */
.L_x_2154:
[----:B------:R-:W1:Y:S02]  /*21d60*/  LDS R34, [R30+-0x4] ;  /* 0xfffffc001e227984 */ /* 0x000e640000000800 */
[----:B-1----:R-:W-:-:S05]  /*21d70*/  FADD R35, R27, R34 ;  /* 0x000000221b237221 */ /* 0x002fca0000000000 */
[----:B------:R-:W1:Y:S02]  /*21d80*/  ATOMS.CAST.SPIN P2, [R30+-0x4], R34, R35 ;  /* 0xfffffc221e00758d */ /* 0x000e640001840023 */
[----:B-1----:R-:W-:Y:S05]  /*21d90*/  @!P2 BRA `(.L_x_2154) ;  /* 0xfffffffc00f0a947 */ /* 0x002fea000383ffff */
[----:B------:R-:W-:Y:S05]  /*21da0*/  BSYNC.RECONVERGENT B4 ;  /* 0x0000000000047941 */ /* 0x000fea0003800200 */
.L_x_2153:
[----:B------:R-:W-:Y:S01]  /*21db0*/  BSSY.RECONVERGENT B4, `(.L_x_2155) ;  /* 0x0000006000047945 */ /* 0x000fe20003800200 */
[----:B------:R-:W-:-:S07]  /*21dc0*/  LEA R32, R41, R39, 0x3 ;  /* 0x0000002729207211 */ /* 0x000fce00078e18ff */
.L_x_2156:
[----:B------:R-:W1:Y:S02]  /*21dd0*/  LDS R34, [R32+-0x4] ;  /* 0xfffffc0020227984 */ /* 0x000e640000000800 */
[----:B-1----:R-:W-:-:S05]  /*21de0*/  FADD R35, R31, R34 ;  /* 0x000000221f237221 */ /* 0x002fca0000000000 */
[----:B------:R-:W1:Y:S02]  /*21df0*/  ATOMS.CAST.SPIN P2, [R32+-0x4], R34, R35 ;  /* 0xfffffc222000758d */ /* 0x000e640001840023 */
[----:B-1----:R-:W-:Y:S05]  /*21e00*/  @!P2 BRA `(.L_x_2156) ;  /* 0xfffffffc00f0a947 */ /* 0x002fea000383ffff */
[----:B------:R-:W-:Y:S05]  /*21e10*/  BSYNC.RECONVERGENT B4 ;  /* 0x0000000000047941 */ /* 0x000fea0003800200 */
.L_x_2155:
[----:B------:R-:W-:Y:S01]  /*21e20*/  IADD3 R26, PT, PT, R26, 0x4, RZ ;  /* 0x000000041a1a7810 */ /* 0x000fe20007ffe0ff */
[----:B------:R-:W-:Y:S03]  /*21e30*/  BSSY.RECONVERGENT B4, `(.L_x_2157) ;  /* 0x000001f000047945 */ /* 0x000fe60003800200 */
[----:B------:R-:W-:Y:S01]  /*21e40*/  ISETP.NE.AND P2, PT, R26, R15, PT ;  /* 0x0000000f1a00720c */ /* 0x000fe20003f45270 */
[----:B------:R-:W-:-:S12]  /*21e50*/  @!P1 BRA `(.L_x_2158) ;  /* 0x0000000000709947 */ /* 0x000fd80003800000 */
[----:B------:R-:W-:Y:S01]  /*21e60*/  BSSY.RECONVERGENT B5, `(.L_x_2159) ;  /* 0x0000005000057945 */ /* 0x000fe20003800200 */
.L_x_2160:
[----:B------:R-:W1:Y:S02]  /*21e70*/  LDS R34, [R39+-0x4] ;  /* 0xfffffc0027227984 */ /* 0x000e640000000800 */
[----:B-1----:R-:W-:-:S05]  /*21e80*/  FADD R35, R34, 1 ;  /* 0x3f80000022237421 */ /* 0x002fca0000000000 */
[----:B------:R-:W1:Y:S02]  /*21e90*/  ATOMS.CAST.SPIN P3, [R39+-0x4], R34, R35 ;  /* 0xfffffc222700758d */ /* 0x000e640001860023 */
[----:B-1----:R-:W-:Y:S05]  /*21ea0*/  @!P3 BRA `(.L_x_2160) ;  /* 0xfffffffc00f0b947 */ /* 0x002fea000383ffff */
[----:B------:R-:W-:Y:S05]  /*21eb0*/  BSYNC.RECONVERGENT B5 ;  /* 0x0000000000057941 */ /* 0x000fea0003800200 */
.L_x_2159:
[----:B------:R-:W-:Y:S01]  /*21ec0*/  BSSY.RECONVERGENT B5, `(.L_x_2161) ;  /* 0x0000005000057945 */ /* 0x000fe20003800200 */
.L_x_2162:
[----:B------:R-:W1:Y:S02]  /*21ed0*/  LDS R34, [R38+-0x4] ;  /* 0xfffffc0026227984 */ /* 0x000e640000000800 */
[----:B-1----:R-:W-:-:S05]  /*21ee0*/  FADD R35, R11, R34 ;  /* 0x000000220b237221 */ /* 0x002fca0000000000 */
[----:B------:R-:W1:Y:S02]  /*21ef0*/  ATOMS.CAST.SPIN P3, [R38+-0x4], R34, R35 ;  /* 0xfffffc222600758d */ /* 0x000e640001860023 */
[----:B-1----:R-:W-:Y:S05]  /*21f00*/  @!P3 BRA `(.L_x_2162) ;  /* 0xfffffffc00f0b947 */ /* 0x002fea000383ffff */
[----:B------:R-:W-:Y:S05]  /*21f10*/  BSYNC.RECONVERGENT B5 ;  /* 0x0000000000057941 */ /* 0x000fea0003800200 */
.L_x_2161:
[----:B------:R-:W-:Y:S01]  /*21f20*/  BSSY.RECONVERGENT B5, `(.L_x_2163) ;  /* 0x0000005000057945 */ /* 0x000fe20003800200 */
.L_x_2164:
[----:B------:R-:W1:Y:S02]  /*21f30*/  LDS R34, [R36+-0x4] ;  /* 0xfffffc0024227984 */ /* 0x000e640000000800 */
[----:B-1----:R-:W-:-:S05]  /*21f40*/  FADD R35, R29, R34 ;  /* 0x000000221d237221 */ /* 0x002fca0000000000 */
[----:B------:R-:W1:Y:S02]  /*21f50*/  ATOMS.CAST.SPIN P3, [R36+-0x4], R34, R35 ;  /* 0xfffffc222400758d */ /* 0x000e640001860023 */
[----:B-1----:R-:W-:Y:S05]  /*21f60*/  @!P3 BRA `(.L_x_2164) ;  /* 0xfffffffc00f0b947 */ /* 0x002fea000383ffff */
[----:B------:R-:W-:Y:S05]  /*21f70*/  BSYNC.RECONVERGENT B5 ;  /* 0x0000000000057941 */ /* 0x000fea0003800200 */
.L_x_2163:
[----:B------:R-:W-:Y:S01]  /*21f80*/  BSSY.RECONVERGENT B5, `(.L_x_2165) ;  /* 0x0000005000057945 */ /* 0x000fe20003800200 */
.L_x_2166:
[----:B------:R-:W1:Y:S02]  /*21f90*/  LDS R34, [R30+-0x4] ;  /* 0xfffffc001e227984 */ /* 0x000e640000000800 */
[----:B-1----:R-:W-:-:S05]  /*21fa0*/  FADD R35, R27, R34 ;  /* 0x000000221b237221 */ /* 0x002fca0000000000 */
[----:B------:R-:W1:Y:S02]  /*21fb0*/  ATOMS.CAST.SPIN P3, [R30+-0x4], R34, R35 ;  /* 0xfffffc221e00758d */ /* 0x000e640001860023 */
[----:B-1----:R-:W-:Y:S05]  /*21fc0*/  @!P3 BRA `(.L_x_2166) ;  /* 0xfffffffc00f0b947 */ /* 0x002fea000383ffff */
[----:B------:R-:W-:Y:S05]  /*21fd0*/  BSYNC.RECONVERGENT B5 ;  /* 0x0000000000057941 */ /* 0x000fea0003800200 */
.L_x_2165:
[----:B------:R-:W1:Y:S02]  /*21fe0*/  LDS R34, [R32+-0x4] ;  /* 0xfffffc0020227984 */ /* 0x000e640000000800 */
[----:B-1----:R-:W-:-:S05]  /*21ff0*/  FADD R35, R31, R34 ;  /* 0x000000221f237221 */ /* 0x002fca0000000000 */
[----:B------:R-:W1:Y:S02]  /*22000*/  ATOMS.CAST.SPIN P3, [R32+-0x4], R34, R35 ;  /* 0xfffffc222000758d */ /* 0x000e640001860023 */
[----:B-1----:R-:W-:Y:S05]  /*22010*/  @!P3 BRA `(.L_x_2165) ;  /* 0xfffffffc00f0b947 */ /* 0x002fea000383ffff */
.L_x_2158:
[----:B------:R-:W-:Y:S05]  /*22020*/  BSYNC.RECONVERGENT B4 ;  /* 0x0000000000047941 */ /* 0x000fea0003800200 */
.L_x_2157:
[----:B------:R-:W-:Y:S01]  /*22030*/  BSSY.RECONVERGENT B4, `(.L_x_2167) ;  /* 0x0000005000047945 */ /* 0x000fe20003800200 */
.L_x_2168:
[----:B------:R-:W1:Y:S02]  /*22040*/  LDS R34, [R39] ;  /* 0x0000000027227984 */ /* 0x000e640000000800 */
[----:B-1----:R-:W-:-:S05]  /*22050*/  FADD R35, R34, 1 ;  /* 0x3f80000022237421 */ /* 0x002fca0000000000 */
[----:B------:R-:W1:Y:S02]  /*22060*/  ATOMS.CAST.SPIN P3, [R39], R34, R35 ;  /* 0x000000222700758d */ /* 0x000e640001860023 */
[----:B-1----:R-:W-:Y:S05]  /*22070*/  @!P3 BRA `(.L_x_2168) ;  /* 0xfffffffc00f0b947 */ /* 0x002fea000383ffff */
[----:B------:R-:W-:Y:S05]  /*22080*/  BSYNC.RECONVERGENT B4 ;  /* 0x0000000000047941 */ /* 0x000fea0003800200 */
.L_x_2167:
[----:B------:R-:W-:Y:S01]  /*22090*/  BSSY.RECONVERGENT B4, `(.L_x_2169) ;  /* 0x0000005000047945 */ /* 0x000fe20003800200 */
.L_x_2170:
[----:B------:R-:W1:Y:S02]  /*220a0*/  LDS R34, [R38] ;  /* 0x0000000026227984 */ /* 0x000e640000000800 */
[----:B-1----:R-:W-:-:S05]  /*220b0*/  FADD R35, R11, R34 ;  /* 0x000000220b237221 */ /* 0x002fca0000000000 */
[----:B------:R-:W1:Y:S02]  /*220c0*/  ATOMS.CAST.SPIN P3, [R38], R34, R35 ;  /* 0x000000222600758d */ /* 0x000e640001860023 */
[----:B-1----:R-:W-:Y:S05]  /*220d0*/  @!P3 BRA `(.L_x_2170) ;  /* 0xfffffffc00f0b947 */ /* 0x002fea000383ffff */
[----:B------:R-:W-:Y:S05]  /*220e0*/  BSYNC.RECONVERGENT B4 ;  /* 0x0000000000047941 */ /* 0x000fea0003800200 */
.L_x_2169:
[----:B------:R-:W-:Y:S01]  /*220f0*/  BSSY.RECONVERGENT B4, `(.L_x_2171) ;  /* 0x0000005000047945 */ /* 0x000fe20003800200 */
.L_x_2172:
[----:B------:R-:W1:Y:S02]  /*22100*/  LDS R34, [R36] ;  /* 0x0000000024227984 */ /* 0x000e640000000800 */
[----:B-1----:R-:W-:-:S05]  /*22110*/  FADD R35, R29, R34 ;  /* 0x000000221d237221 */ /* 0x002fca0000000000 */
[----:B------:R-:W1:Y:S02]  /*22120*/  ATOMS.CAST.SPIN P3, [R36], R34, R35 ;  /* 0x000000222400758d */ /* 0x000e640001860023 */
[----:B-1----:R-:W-:Y:S05]  /*22130*/  @!P3 BRA `(.L_x_2172) ;  /* 0xfffffffc00f0b947 */ /* 0x002fea000383ffff */
[----:B------:R-:W-:Y:S05]  /*22140*/  BSYNC.RECONVERGENT B4 ;  /* 0x0000000000047941 */ /* 0x000fea0003800200 */
.L_x_2171:
[----:B------:R-:W-:Y:S01]  /*22150*/  BSSY.RECONVERGENT B4, `(.L_x_2173) ;  /* 0x0000005000047945 */ /* 0x000fe20003800200 */
.L_x_2174:
[----:B------:R-:W1:Y:S02]  /*22160*/  LDS R34, [R30] ;  /* 0x000000001e227984 */ /* 0x000e640000000800 */
[----:B-1----:R-:W-:-:S05]  /*22170*/  FADD R35, R27, R34 ;  /* 0x000000221b237221 */ /* 0x002fca0000000000 */
[----:B------:R-:W1:Y:S02]  /*22180*/  ATOMS.CAST.SPIN P3, [R30], R34, R35 ;  /* 0x000000221e00758d */ /* 0x000e640001860023 */
[----:B-1----:R-:W-:Y:S05]  /*22190*/  @!P3 BRA `(.L_x_2174) ;  /* 0xfffffffc00f0b947 */ /* 0x002fea000383ffff */
[----:B------:R-:W-:Y:S05]  /*221a0*/  BSYNC.RECONVERGENT B4 ;  /* 0x0000000000047941 */ /* 0x000fea0003800200 */
.L_x_2173:
[----:B------:R-:W-:Y:S01]  /*221b0*/  BSSY.RECONVERGENT B4, `(.L_x_2175) ;  /* 0x0000005000047945 */ /* 0x000fe20003800200 */
.L_x_2176:
[----:B------:R-:W1:Y:S02]  /*221c0*/  LDS R34, [R32] ;  /* 0x0000000020227984 */ /* 0x000e640000000800 */
[----:B-1----:R-:W-:-:S05]  /*221d0*/  FADD R35, R31, R34 ;  /* 0x000000221f237221 */ /* 0x002fca0000000000 */
[----:B------:R-:W1:Y:S02]  /*221e0*/  ATOMS.CAST.SPIN P3, [R32], R34, R35 ;  /* 0x000000222000758d */ /* 0x000e640001860023 */
[----:B-1----:R-:W-:Y:S05]  /*221f0*/  @!P3 BRA `(.L_x_2176) ;  /* 0xfffffffc00f0b947 */ /* 0x002fea000383ffff */
[----:B------:R-:W-:Y:S05]  /*22200*/  BSYNC.RECONVERGENT B4 ;  /* 0x0000000000047941 */ /* 0x000fea0003800200 */
.L_x_2175:
[----:B------:R-:W-:Y:S04]  /*22210*/  BSSY.RECONVERGENT B4, `(.L_x_2177) ;  /* 0x000001e000047945 */ /* 0x000fe80003800200 */
[----:B------:R-:W-:Y:S05]  /*22220*/  @!P1 BRA `(.L_x_2178) ;  /* 0x0000000000709947 */ /* 0x000fea0003800000 */
[----:B------:R-:W-:Y:S01]  /*22230*/  BSSY.RECONVERGENT B5, `(.L_x_2179) ;  /* 0x0000005000057945 */ /* 0x000fe20003800200 */
.L_x_2180:
[----:B------:R-:W1:Y:S02]  /*22240*/  LDS R34, [R39] ;  /* 0x0000000027227984 */ /* 0x000e640000000800 */
[----:B-1----:R-:W-:-:S05]  /*22250*/  FADD R35, R34, 1 ;  /* 0x3f80000022237421 */ /* 0x002fca0000000000 */
[----:B------:R-:W1:Y:S02]  /*22260*/  ATOMS.CAST.SPIN P3, [R39], R34, R35 ;  /* 0x000000222700758d */ /* 0x000e640001860023 */
[----:B-1----:R-:W-:Y:S05]  /*22270*/  @!P3 BRA `(.L_x_2180) ;  /* 0xfffffffc00f0b947 */ /* 0x002fea000383ffff */
[----:B------:R-:W-:Y:S05]  /*22280*/  BSYNC.RECONVERGENT B5 ;  /* 0x0000000000057941 */ /* 0x000fea0003800200 */
.L_x_2179:
[----:B------:R-:W-:Y:S01]  /*22290*/  BSSY.RECONVERGENT B5, `(.L_x_2181) ;  /* 0x0000005000057945 */ /* 0x000fe20003800200 */
.L_x_2182:
[----:B------:R-:W1:Y:S02]  /*222a0*/  LDS R34, [R38] ;  /* 0x0000000026227984 */ /* 0x000e640000000800 */
[----:B-1----:R-:W-:-:S05]  /*222b0*/  FADD R35, R11, R34 ;  /* 0x000000220b237221 */ /* 0x002fca0000000000 */
[----:B------:R-:W1:Y:S02]  /*222c0*/  ATOMS.CAST.SPIN P3, [R38], R34, R35 ;  /* 0x000000222600758d */ /* 0x000e640001860023 */
[----:B-1----:R-:W-:Y:S05]  /*222d0*/  @!P3 BRA `(.L_x_2182) ;  /* 0xfffffffc00f0b947 */ /* 0x002fea000383ffff */
[----:B------:R-:W-:Y:S05]  /*222e0*/  BSYNC.RECONVERGENT B5 ;  /* 0x0000000000057941 */ /* 0x000fea0003800200 */
.L_x_2181:
[----:B------:R-:W-:Y:S01]  /*222f0*/  BSSY.RECONVERGENT B5, `(.L_x_2183) ;  /* 0x0000005000057945 */ /* 0x000fe20003800200 */
.L_x_2184:
[----:B------:R-:W1:Y:S02]  /*22300*/  LDS R34, [R36] ;  /* 0x0000000024227984 */ /* 0x000e640000000800 */
[----:B-1----:R-:W-:-:S05]  /*22310*/  FADD R35, R29, R34 ;  /* 0x000000221d237221 */ /* 0x002fca0000000000 */
[----:B------:R-:W1:Y:S02]  /*22320*/  ATOMS.CAST.SPIN P3, [R36], R34, R35 ;  /* 0x000000222400758d */ /* 0x000e640001860023 */
[----:B-1----:R-:W-:Y:S05]  /*22330*/  @!P3 BRA `(.L_x_2184) ;  /* 0xfffffffc00f0b947 */ /* 0x002fea000383ffff */
[----:B------:R-:W-:Y:S05]  /*22340*/  BSYNC.RECONVERGENT B5 ;  /* 0x0000000000057941 */ /* 0x000fea0003800200 */
.L_x_2183:
[----:B------:R-:W-:Y:S01]  /*22350*/  BSSY.RECONVERGENT B5, `(.L_x_2185) ;  /* 0x0000005000057945 */ /* 0x000fe20003800200 */
.L_x_2186:
[----:B------:R-:W1:Y:S02]  /*22360*/  LDS R34, [R30] ;  /* 0x000000001e227984 */ /* 0x000e640000000800 */
[----:B-1----:R-:W-:-:S05]  /*22370*/  FADD R35, R27, R34 ;  /* 0x000000221b237221 */ /* 0x002fca0000000000 */
[----:B------:R-:W1:Y:S02]  /*22380*/  ATOMS.CAST.SPIN P3, [R30], R34, R35 ;  /* 0x000000221e00758d */ /* 0x000e640001860023 */
[----:B-1----:R-:W-:Y:S05]  /*22390*/  @!P3 BRA `(.L_x_2186) ;  /* 0xfffffffc00f0b947 */ /* 0x002fea000383ffff */
[----:B------:R-:W-:Y:S05]  /*223a0*/  BSYNC.RECONVERGENT B5 ;  /* 0x0000000000057941 */ /* 0x000fea0003800200 */
.L_x_2185:
[----:B------:R-:W1:Y:S02]  /*223b0*/  LDS R34, [R32] ;  /* 0x0000000020227984 */ /* 0x000e640000000800 */
[----:B-1----:R-:W-:-:S05]  /*223c0*/  FADD R35, R31, R34 ;  /* 0x000000221f237221 */ /* 0x002fca0000000000 */
[----:B------:R-:W1:Y:S02]  /*223d0*/  ATOMS.CAST.SPIN P3, [R32], R34, R35 ;  /* 0x000000222000758d */ /* 0x000e640001860023 */
[----:B-1----:R-:W-:Y:S05]  /*223e0*/  @!P3 BRA `(.L_x_2185) ;  /* 0xfffffffc00f0b947 */ /* 0x002fea000383ffff */
.L_x_2178:
[----:B------:R-:W-:Y:S05]  /*223f0*/  BSYNC.RECONVERGENT B4 ;  /* 0x0000000000047941 */ /* 0x000fea0003800200 */
.L_x_2177:
[----:B------:R-:W-:Y:S01]  /*22400*/  BSSY.RECONVERGENT B4, `(.L_x_2187) ;  /* 0x0000005000047945 */ /* 0x000fe20003800200 */
.L_x_2188:
[----:B------:R-:W1:Y:S02]  /*22410*/  LDS R34, [R39+0x4] ;  /* 0x0000040027227984 */ /* 0x000e640000000800 */
[----:B-1----:R-:W-:-:S05]  /*22420*/  FADD R35, R34, 1 ;  /* 0x3f80000022237421 */ /* 0x002fca0000000000 */
[----:B------:R-:W1:Y:S02]  /*22430*/  ATOMS.CAST.SPIN P3, [R39+0x4], R34, R35 ;  /* 0x000004222700758d */ /* 0x000e640001860023 */
[----:B-1----:R-:W-:Y:S05]  /*22440*/  @!P3 BRA `(.L_x_2188) ;  /* 0xfffffffc00f0b947 */ /* 0x002fea000383ffff */
[----:B------:R-:W-:Y:S05]  /*22450*/  BSYNC.RECONVERGENT B4 ;  /* 0x0000000000047941 */ /* 0x000fea0003800200 */
.L_x_2187:
[----:B------:R-:W-:Y:S01]  /*22460*/  BSSY.RECONVERGENT B4, `(.L_x_2189) ;  /* 0x0000005000047945 */ /* 0x000fe20003800200 */
.L_x_2190:
[----:B------:R-:W1:Y:S02]  /*22470*/  LDS R34, [R38+0x4] ;  /* 0x0000040026227984 */ /* 0x000e640000000800 */
[----:B-1----:R-:W-:-:S05]  /*22480*/  FADD R35, R11, R34 ;  /* 0x000000220b237221 */ /* 0x002fca0000000000 */
[----:B------:R-:W1:Y:S02]  /*22490*/  ATOMS.CAST.SPIN P3, [R38+0x4], R34, R35 ;  /* 0x000004222600758d */ /* 0x000e640001860023 */
[----:B-1----:R-:W-:Y:S05]  /*224a0*/  @!P3 BRA `(.L_x_2190) ;  /* 0xfffffffc00f0b947 */ /* 0x002fea000383ffff */
[----:B------:R-:W-:Y:S05]  /*224b0*/  BSYNC.RECONVERGENT B4 ;  /* 0x0000000000047941 */ /* 0x000fea0003800200 */
.L_x_2189:
[----:B------:R-:W-:Y:S01]  /*224c0*/  BSSY.RECONVERGENT B4, `(.L_x_2191) ;  /* 0x0000005000047945 */ /* 0x000fe20003800200 */
.L_x_2192:
[----:B------:R-:W1:Y:S02]  /*224d0*/  LDS R34, [R36+0x4] ;  /* 0x0000040024227984 */ /* 0x000e640000000800 */
[----:B-1----:R-:W-:-:S05]  /*224e0*/  FADD R35, R29, R34 ;  /* 0x000000221d237221 */ /* 0x002fca0000000000 */
[----:B------:R-:W1:Y:S02]  /*224f0*/  ATOMS.CAST.SPIN P3, [R36+0x4], R34, R35 ;  /* 0x000004222400758d */ /* 0x000e640001860023 */
[----:B-1----:R-:W-:Y:S05]  /*22500*/  @!P3 BRA `(.L_x_2192) ;  /* 0xfffffffc00f0b947 */ /* 0x002fea000383ffff */
[----:B------:R-:W-:Y:S05]  /*22510*/  BSYNC.RECONVERGENT B4 ;  /* 0x0000000000047941 */ /* 0x000fea0003800200 */
.L_x_2191:
[----:B------:R-:W-:Y:S01]  /*22520*/  BSSY.RECONVERGENT B4, `(.L_x_2193) ;  /* 0x0000005000047945 */ /* 0x000fe20003800200 */
.L_x_2194:
[----:B------:R-:W1:Y:S02]  /*22530*/  LDS R34, [R30+0x4] ;  /* 0x000004001e227984 */ /* 0x000e640000000800 */
[----:B-1----:R-:W-:-:S05]  /*22540*/  FADD R35, R27, R34 ;  /* 0x000000221b237221 */ /* 0x002fca0000000000 */
[----:B------:R-:W1:Y:S02]  /*22550*/  ATOMS.CAST.SPIN P3, [R30+0x4], R34, R35 ;  /* 0x000004221e00758d */ /* 0x000e640001860023 */
[----:B-1----:R-:W-:Y:S05]  /*22560*/  @!P3 BRA `(.L_x_2194) ;  /* 0xfffffffc00f0b947 */ /* 0x002fea000383ffff */
[----:B------:R-:W-:Y:S05]  /*22570*/  BSYNC.RECONVERGENT B4 ;  /* 0x0000000000047941 */ /* 0x000fea0003800200 */
.L_x_2193:
[----:B------:R-:W-:Y:S01]  /*22580*/  BSSY.RECONVERGENT B4, `(.L_x_2195) ;  /* 0x0000005000047945 */ /* 0x000fe20003800200 */
.L_x_2196:
[----:B------:R-:W1:Y:S02]  /*22590*/  LDS R34, [R32+0x4] ;  /* 0x0000040020227984 */ /* 0x000e640000000800 */
[----:B-1----:R-:W-:-:S05]  /*225a0*/  FADD R35, R31, R34 ;  /* 0x000000221f237221 */ /* 0x002fca0000000000 */
[----:B------:R-:W1:Y:S02]  /*225b0*/  ATOMS.CAST.SPIN P3, [R32+0x4], R34, R35 ;  /* 0x000004222000758d */ /* 0x000e640001860023 */
[----:B-1----:R-:W-:Y:S05]  /*225c0*/  @!P3 BRA `(.L_x_2196) ;  /* 0xfffffffc00f0b947 */ /* 0x002fea000383ffff */
[----:B------:R-:W-:Y:S05]  /*225d0*/  BSYNC.RECONVERGENT B4 ;  /* 0x0000000000047941 */ /* 0x000fea0003800200 */
.L_x_2195:
[----:B------:R-:W-:Y:S04]  /*225e0*/  BSSY.RECONVERGENT B4, `(.L_x_2197) ;  /* 0x000001e000047945 */ /* 0x000fe80003800200 */
[----:B------:R-:W-:Y:S05]  /*225f0*/  @!P1 BRA `(.L_x_2198) ;  /* 0x0000000000709947 */ /* 0x000fea0003800000 */
[----:B------:R-:W-:Y:S01]  /*22600*/  BSSY.RECONVERGENT B5, `(.L_x_2199) ;  /* 0x0000005000057945 */ /* 0x000fe20003800200 */
.L_x_2200:
[----:B------:R-:W1:Y:S02]  /*22610*/  LDS R34, [R39+0x4] ;  /* 0x0000040027227984 */ /* 0x000e640000000800 */
[----:B-1----:R-:W-:-:S05]  /*22620*/  FADD R35, R34, 1 ;  /* 0x3f80000022237421 */ /* 0x002fca0000000000 */
[----:B------:R-:W1:Y:S02]  /*22630*/  ATOMS.CAST.SPIN P3, [R39+0x4], R34, R35 ;  /* 0x000004222700758d */ /* 0x000e640001860023 */
[----:B-1----:R-:W-:Y:S05]  /*22640*/  @!P3 BRA `(.L_x_2200) ;  /* 0xfffffffc00f0b947 */ /* 0x002fea000383ffff */
[----:B------:R-:W-:Y:S05]  /*22650*/  BSYNC.RECONVERGENT B5 ;  /* 0x0000000000057941 */ /* 0x000fea0003800200 */
.L_x_2199:
[----:B------:R-:W-:Y:S01]  /*22660*/  BSSY.RECONVERGENT B5, `(.L_x_2201) ;  /* 0x0000005000057945 */ /* 0x000fe20003800200 */
.L_x_2202:
[----:B------:R-:W1:Y:S02]  /*22670*/  LDS R34, [R38+0x4] ;  /* 0x0000040026227984 */ /* 0x000e640000000800 */
[----:B-1----:R-:W-:-:S05]  /*22680*/  FADD R35, R11, R34 ;  /* 0x000000220b237221 */ /* 0x002fca0000000000 */
[----:B------:R-:W1:Y:S02]  /*22690*/  ATOMS.CAST.SPIN P3, [R38+0x4], R34, R35 ;  /* 0x000004222600758d */ /* 0x000e640001860023 */
[----:B-1----:R-:W-:Y:S05]  /*226a0*/  @!P3 BRA `(.L_x_2202) ;  /* 0xfffffffc00f0b947 */ /* 0x002fea000383ffff */
[----:B------:R-:W-:Y:S05]  /*226b0*/  BSYNC.RECONVERGENT B5 ;  /* 0x0000000000057941 */ /* 0x000fea0003800200 */
.L_x_2201:
[----:B------:R-:W-:Y:S01]  /*226c0*/  BSSY.RECONVERGENT B5, `(.L_x_2203) ;  /* 0x0000005000057945 */ /* 0x000fe20003800200 */
.L_x_2204:
[----:B------:R-:W1:Y:S02]  /*226d0*/  LDS R34, [R36+0x4] ;  /* 0x0000040024227984 */ /* 0x000e640000000800 */
[----:B-1----:R-:W-:-:S05]  /*226e0*/  FADD R35, R29, R34 ;  /* 0x000000221d237221 */ /* 0x002fca0000000000 */
[----:B------:R-:W1:Y:S02]  /*226f0*/  ATOMS.CAST.SPIN P3, [R36+0x4], R34, R35 ;  /* 0x000004222400758d */ /* 0x000e640001860023 */
[----:B-1----:R-:W-:Y:S05]  /*22700*/  @!P3 BRA `(.L_x_2204) ;  /* 0xfffffffc00f0b947 */ /* 0x002fea000383ffff */
[----:B------:R-:W-:Y:S05]  /*22710*/  BSYNC.RECONVERGENT B5 ;  /* 0x0000000000057941 */ /* 0x000fea0003800200 */
.L_x_2203:
[----:B------:R-:W-:Y:S01]  /*22720*/  BSSY.RECONVERGENT B5, `(.L_x_2205) ;  /* 0x0000005000057945 */ /* 0x000fe20003800200 */
.L_x_2206:
[----:B------:R-:W1:Y:S02]  /*22730*/  LDS R34, [R30+0x4] ;  /* 0x000004001e227984 */ /* 0x000e640000000800 */
[----:B-1----:R-:W-:-:S05]  /*22740*/  FADD R35, R27, R34 ;  /* 0x000000221b237221 */ /* 0x002fca0000000000 */
[----:B------:R-:W1:Y:S02]  /*22750*/  ATOMS.CAST.SPIN P3, [R30+0x4], R34, R35 ;  /* 0x000004221e00758d */ /* 0x000e640001860023 */
[----:B-1----:R-:W-:Y:S05]  /*22760*/  @!P3 BRA `(.L_x_2206) ;  /* 0xfffffffc00f0b947 */ /* 0x002fea000383ffff */
[----:B------:R-:W-:Y:S05]  /*22770*/  BSYNC.RECONVERGENT B5 ;  /* 0x0000000000057941 */ /* 0x000fea0003800200 */
.L_x_2205:
[----:B------:R-:W1:Y:S02]  /*22780*/  LDS R34, [R32+0x4] ;  /* 0x0000040020227984 */ /* 0x000e640000000800 */
[----:B-1----:R-:W-:-:S05]  /*22790*/  FADD R35, R31, R34 ;  /* 0x000000221f237221 */ /* 0x002fca0000000000 */
[----:B------:R-:W1:Y:S02]  /*227a0*/  ATOMS.CAST.SPIN P3, [R32+0x4], R34, R35 ;  /* 0x000004222000758d */ /* 0x000e640001860023 */
[----:B-1----:R-:W-:Y:S05]  /*227b0*/  @!P3 BRA `(.L_x_2205) ;  /* 0xfffffffc00f0b947 */ /* 0x002fea000383ffff */
.L_x_2198:
[----:B------:R-:W-:Y:S05]  /*227c0*/  BSYNC.RECONVERGENT B4 ;  /* 0x0000000000047941 */ /* 0x000fea0003800200 */
.L_x_2197:
[----:B------:R-:W-:Y:S01]  /*227d0*/  BSSY.RECONVERGENT B4, `(.L_x_2207) ;  /* 0x0000005000047945 */ /* 0x000fe20003800200 */
.L_x_2208:
[----:B------:R-:W1:Y:S02]  /*227e0*/  LDS R34, [R39+0x8] ;  /* 0x0000080027227984 */ /* 0x000e640000000800 */
[----:B-1----:R-:W-:-:S05]  /*227f0*/  FADD R35, R34, 1 ;  /* 0x3f80000022237421 */ /* 0x002fca0000000000 */
[----:B------:R-:W1:Y:S02]  /*22800*/  ATOMS.CAST.SPIN P3, [R39+0x8], R34, R35 ;  /* 0x000008222700758d */ /* 0x000e640001860023 */
[----:B-1----:R-:W-:Y:S05]  /*22810*/  @!P3 BRA `(.L_x_2208) ;  /* 0xfffffffc00f0b947 */ /* 0x002fea000383ffff */
[----:B------:R-:W-:Y:S05]  /*22820*/  BSYNC.RECONVERGENT B4 ;  /* 0x0000000000047941 */ /* 0x000fea0003800200 */
.L_x_2207:
[----:B------:R-:W-:Y:S01]  /*22830*/  BSSY.RECONVERGENT B4, `(.L_x_2209) ;  /* 0x0000005000047945 */ /* 0x000fe20003800200 */
.L_x_2210:
[----:B------:R-:W1:Y:S02]  /*22840*/  LDS R34, [R38+0x8] ;  /* 0x0000080026227984 */ /* 0x000e640000000800 */
[----:B-1----:R-:W-:-:S05]  /*22850*/  FADD R35, R11, R34 ;  /* 0x000000220b237221 */ /* 0x002fca0000000000 */
[----:B------:R-:W1:Y:S02]  /*22860*/  ATOMS.CAST.SPIN P3, [R38+0x8], R34, R35 ;  /* 0x000008222600758d */ /* 0x000e640001860023 */
[----:B-1----:R-:W-:Y:S05]  /*22870*/  @!P3 BRA `(.L_x_2210) ;  /* 0xfffffffc00f0b947 */ /* 0x002fea000383ffff */
[----:B------:R-:W-:Y:S05]  /*22880*/  BSYNC.RECONVERGENT B4 ;  /* 0x0000000000047941 */ /* 0x000fea0003800200 */
.L_x_2209:
[----:B------:R-:W-:Y:S01]  /*22890*/  BSSY.RECONVERGENT B4, `(.L_x_2211) ;  /* 0x0000005000047945 */ /* 0x000fe20003800200 */
.L_x_2212:
[----:B------:R-:W1:Y:S02]  /*228a0*/  LDS R34, [R36+0x8] ;  /* 0x0000080024227984 */ /* 0x000e640000000800 */
[----:B-1----:R-:W-:-:S05]  /*228b0*/  FADD R35, R29, R34 ;  /* 0x000000221d237221 */ /* 0x002fca0000000000 */
[----:B------:R-:W1:Y:S02]  /*228c0*/  ATOMS.CAST.SPIN P3, [R36+0x8], R34, R35 ;  /* 0x000008222400758d */ /* 0x000e640001860023 */
[----:B-1----:R-:W-:Y:S05]  /*228d0*/  @!P3 BRA `(.L_x_2212) ;  /* 0xfffffffc00f0b947 */ /* 0x002fea000383ffff */
[----:B------:R-:W-:Y:S05]  /*228e0*/  BSYNC.RECONVERGENT B4 ;  /* 0x0000000000047941 */ /* 0x000fea0003800200 */
.L_x_2211:
[----:B------:R-:W-:Y:S01]  /*228f0*/  BSSY.RECONVERGENT B4, `(.L_x_2213) ;  /* 0x0000005000047945 */ /* 0x000fe20003800200 */
.L_x_2214:
[----:B------:R-:W1:Y:S02]  /*22900*/  LDS R34, [R30+0x8] ;  /* 0x000008001e227984 */ /* 0x000e640000000800 */
[----:B-1----:R-:W-:-:S05]  /*22910*/  FADD R35, R27, R34 ;  /* 0x000000221b237221 */ /* 0x002fca0000000000 */
[----:B------:R-:W1:Y:S02]  /*22920*/  ATOMS.CAST.SPIN P3, [R30+0x8], R34, R35 ;  /* 0x000008221e00758d */ /* 0x000e640001860023 */
[----:B-1----:R-:W-:Y:S05]  /*22930*/  @!P3 BRA `(.L_x_2214) ;  /* 0xfffffffc00f0b947 */ /* 0x002fea000383ffff */
[----:B------:R-:W-:Y:S05]  /*22940*/  BSYNC.RECONVERGENT B4 ;  /* 0x0000000000047941 */ /* 0x000fea0003800200 */
.L_x_2213:
[----:B------:R-:W-:Y:S01]  /*22950*/  BSSY.RECONVERGENT B4, `(.L_x_2215) ;  /* 0x0000005000047945 */ /* 0x000fe20003800200 */
.L_x_2216:
[----:B------:R-:W1:Y:S02]  /*22960*/  LDS R34, [R32+0x8] ;  /* 0x0000080020227984 */ /* 0x000e640000000800 */
[----:B-1----:R-:W-:-:S05]  /*22970*/  FADD R35, R31, R34 ;  /* 0x000000221f237221 */ /* 0x002fca0000000000 */
[----:B------:R-:W1:Y:S02]  /*22980*/  ATOMS.CAST.SPIN P3, [R32+0x8], R34, R35 ;  /* 0x000008222000758d */ /* 0x000e640001860023 */
[----:B-1----:R-:W-:Y:S05]  /*22990*/  @!P3 BRA `(.L_x_2216) ;  /* 0xfffffffc00f0b947 */ /* 0x002fea000383ffff */
[----:B------:R-:W-:Y:S05]  /*229a0*/  BSYNC.RECONVERGENT B4 ;  /* 0x0000000000047941 */ /* 0x000fea0003800200 */
.L_x_2215:
[----:B------:R-:W-:Y:S04]  /*229b0*/  BSSY.RECONVERGENT B4, `(.L_x_2217) ;  /* 0x000001e000047945 */ /* 0x000fe80003800200 */
[----:B------:R-:W-:Y:S05]  /*229c0*/  @!P1 BRA `(.L_x_2218) ;  /* 0x0000000000709947 */ /* 0x000fea0003800000 */
[----:B------:R-:W-:Y:S01]  /*229d0*/  BSSY.RECONVERGENT B5, `(.L_x_2219) ;  /* 0x0000005000057945 */ /* 0x000fe20003800200 */
.L_x_2220:
[----:B------:R-:W1:Y:S02]  /*229e0*/  LDS R34, [R39+0x8] ;  /* 0x0000080027227984 */ /* 0x000e640000000800 */
[----:B-1----:R-:W-:-:S05]  /*229f0*/  FADD R35, R34, 1 ;  /* 0x3f80000022237421 */ /* 0x002fca0000000000 */
[----:B------:R-:W1:Y:S02]  /*22a00*/  ATOMS.CAST.SPIN P3, [R39+0x8], R34, R35 ;  /* 0x000008222700758d */ /* 0x000e640001860023 */
[----:B-1----:R-:W-:Y:S05]  /*22a10*/  @!P3 BRA `(.L_x_2220) ;  /* 0xfffffffc00f0b947 */ /* 0x002fea000383ffff */
[----:B------:R-:W-:Y:S05]  /*22a20*/  BSYNC.RECONVERGENT B5 ;  /* 0x0000000000057941 */ /* 0x000fea0003800200 */
.L_x_2219:
[----:B------:R-:W-:Y:S01]  /*22a30*/  BSSY.RECONVERGENT B5, `(.L_x_2221) ;  /* 0x0000005000057945 */ /* 0x000fe20003800200 */
.L_x_2222:
[----:B------:R-:W1:Y:S02]  /*22a40*/  LDS R34, [R38+0x8] ;  /* 0x0000080026227984 */ /* 0x000e640000000800 */
[----:B-1----:R-:W-:-:S05]  /*22a50*/  FADD R35, R11, R34 ;  /* 0x000000220b237221 */ /* 0x002fca0000000000 */
[----:B------:R-:W1:Y:S02]  /*22a60*/  ATOMS.CAST.SPIN P3, [R38+0x8], R34, R35 ;  /* 0x000008222600758d */ /* 0x000e640001860023 */
[----:B-1----:R-:W-:Y:S05]  /*22a70*/  @!P3 BRA `(.L_x_2222) ;  /* 0xfffffffc00f0b947 */ /* 0x002fea000383ffff */
[----:B------:R-:W-:Y:S05]  /*22a80*/  BSYNC.RECONVERGENT B5 ;  /* 0x0000000000057941 */ /* 0x000fea0003800200 */
.L_x_2221:
[----:B------:R-:W-:Y:S01]  /*22a90*/  BSSY.RECONVERGENT B5, `(.L_x_2223) ;  /* 0x0000005000057945 */ /* 0x000fe20003800200 */
.L_x_2224:
[----:B------:R-:W1:Y:S02]  /*22aa0*/  LDS R34, [R36+0x8] ;  /* 0x0000080024227984 */ /* 0x000e640000000800 */
[----:B-1----:R-:W-:-:S05]  /*22ab0*/  FADD R35, R29, R34 ;  /* 0x000000221d237221 */ /* 0x002fca0000000000 */
[----:B------:R-:W1:Y:S02]  /*22ac0*/  ATOMS.CAST.SPIN P3, [R36+0x8], R34, R35 ;  /* 0x000008222400758d */ /* 0x000e640001860023 */
[----:B-1----:R-:W-:Y:S05]  /*22ad0*/  @!P3 BRA `(.L_x_2224) ;  /* 0xfffffffc00f0b947 */ /* 0x002fea000383ffff */
[----:B------:R-:W-:Y:S05]  /*22ae0*/  BSYNC.RECONVERGENT B5 ;  /* 0x0000000000057941 */ /* 0x000fea0003800200 */
.L_x_2223:
[----:B------:R-:W-:Y:S01]  /*22af0*/  BSSY.RECONVERGENT B5, `(.L_x_2225) ;  /* 0x0000005000057945 */ /* 0x000fe20003800200 */
.L_x_2226:
[----:B------:R-:W1:Y:S02]  /*22b00*/  LDS R34, [R30+0x8] ;  /* 0x000008001e227984 */ /* 0x000e640000000800 */
[----:B-1----:R-:W-:-:S05]  /*22b10*/  FADD R35, R27, R34 ;  /* 0x000000221b237221 */ /* 0x002fca0000000000 */
[----:B------:R-:W1:Y:S02]  /*22b20*/  ATOMS.CAST.SPIN P3, [R30+0x8], R34, R35 ;  /* 0x000008221e00758d */ /* 0x000e640001860023 */
[----:B-1----:R-:W-:Y:S05]  /*22b30*/  @!P3 BRA `(.L_x_2226) ;  /* 0xfffffffc00f0b947 */ /* 0x002fea000383ffff */
[----:B------:R-:W-:Y:S05]  /*22b40*/  BSYNC.RECONVERGENT B5 ;  /* 0x0000000000057941 */ /* 0x000fea0003800200 */
.L_x_2225:
[----:B------:R-:W1:Y:S02]  /*22b50*/  LDS R34, [R32+0x8] ;  /* 0x0000080020227984 */ /* 0x000e640000000800 */
[----:B-1----:R-:W-:-:S05]  /*22b60*/  FADD R35, R31, R34 ;  /* 0x000000221f237221 */ /* 0x002fca0000000000 */
[----:B------:R-:W1:Y:S02]  /*22b70*/  ATOMS.CAST.SPIN P3, [R32+0x8], R34, R35 ;  /* 0x000008222000758d */ /* 0x000e640001860023 */
[----:B-1----:R-:W-:Y:S05]  /*22b80*/  @!P3 BRA `(.L_x_2225) ;  /* 0xfffffffc00f0b947 */ /* 0x002fea000383ffff */
.L_x_2218:
[----:B------:R-:W-:Y:S05]  /*22b90*/  BSYNC.RECONVERGENT B4 ;  /* 0x0000000000047941 */ /* 0x000fea0003800200 */
.L_x_2217:
[----:B------:R-:W-:Y:S05]  /*22ba0*/  @P2 BRA `(.L_x_2227) ;  /* 0xfffffff000082947 */ /* 0x000fea000383ffff */
.L_x_1969:
[----:B------:R-:W-:Y:S05]  /*22bb0*/  BSYNC.RECONVERGENT B0 ;  /* 0x0000000000007941 */ /* 0x000fea0003800200 */
.L_x_1968:
[----:B------:R-:W1:Y:S01]  /*22bc0*/  LDCU UR4, c[0x0][0x3f8] ;  /* 0x00007f00ff0477ac */ /* 0x000e620008000800 */
[----:B------:R-:W-:-:S04]  /*22bd0*/  IADD3 R37, PT, PT, R37, 0x1, RZ ;  /* 0x0000000125257810 */ /* 0x000fc80007ffe0ff */
[----:B-1----:R-:W-:-:S13]  /*22be0*/  ISETP.NE.AND P1, PT, R37, UR4, PT ;  /* 0x0000000425007c0c */ /* 0x002fda000bf25270 */
[----:B------:R-:W-:Y:S05]  /*22bf0*/  @P1 BRA `(.L_x_2228) ;  /* 0xffffffc400e41947 */ /* 0x000fea000383ffff */
[----:B------:R-:W-:Y:S05]  /*22c00*/  BSYNC.RECONVERGENT B1 ;  /* 0x0000000000017941 */ /* 0x000fea0003800200 */
.L_x_1967:
[----:B------:R-:W-:Y:S05]  /*22c10*/  BRA `(.L_x_1961) ;  /* 0x0000002800dc7947 */ /* 0x000fea0003800000 */
.L_x_1966:
[----:B------:R-:W-:-:S07]  /*22c20*/  HFMA2 R41, -RZ, RZ, 0, 0 ;  /* 0x00000000ff297431 */ /* 0x000fce00000001ff */
.L_x_2421:
[----:B------:R-:W1:Y:S01]  /*22c30*/  LDC.64 R34, c[0x0][0x450] ;  /* 0x00011400ff227b82 */ /* 0x000e620000000a00 */
[----:B------:R-:W2:Y:S07]  /*22c40*/  LDCU UR4, c[0x0][0x388] ;  /* 0x00007100ff0477ac */ /* 0x000eae0008000800 */
[----:B------:R-:W3:Y:S08]  /*22c50*/  LDC.64 R38, c[0x0][0x458] ;  /* 0x00011600ff267b82 */ /* 0x000ef00000000a00 */
[----:B------:R-:W4:Y:S01]  /*22c60*/  LDC.64 R32, c[0x0][0x460] ;  /* 0x00011800ff207b82 */ /* 0x000f220000000a00 */
[----:B-1----:R-:W-:-:S07]  /*22c70*/  IMAD.WIDE.U32 R34, R41, 0x4, R34 ;  /* 0x0000000429227825 */ /* 0x002fce00078e0022 */
[----:B------:R-:W1:Y:S01]  /*22c80*/  LDC.64 R30, c[0x0][0x448] ;  /* 0x00011200ff1e7b82 */ /* 0x000e620000000a00 */
[----:B------:R-:W5:Y:S01]  /*22c90*/  LDG.E R34, desc[UR8][R34.64] ;  /* 0x0000000822227981 */ /* 0x000f62000c1e1900 */
[----:B---3--:R-:W-:-:S06]  /*22ca0*/  IMAD.WIDE.U32 R38, R41, 0x4, R38 ;  /* 0x0000000429267825 */ /* 0x008fcc00078e0026 */
[----:B------:R-:W3:Y:S01]  /*22cb0*/  LDG.E R38, desc[UR8][R38.64] ;  /* 0x0000000826267981 */ /* 0x000ee2000c1e1900 */
[----:B-----5:R-:W-:-:S05]  /*22cc0*/  IADD3 R26, PT, PT, R34, -0x1, RZ ;  /* 0xffffffff221a7810 */ /* 0x020fca0007ffe0ff */
[----:B--2---:R-:W-:Y:S01]  /*22cd0*/  IMAD R37, R26, UR4, R9 ;  /* 0x000000041a257c24 */ /* 0x004fe2000f8e0209 */
[----:B---3--:R-:W-:-:S03]  /*22ce0*/  IADD3 R28, PT, PT, R38, -0x1, RZ ;  /* 0xffffffff261c7810 */ /* 0x008fc60007ffe0ff */
[----:B----4-:R-:W-:Y:S01]  /*22cf0*/  IMAD.WIDE R36, R37, 0x4, R32 ;  /* 0x0000000425247825 */ /* 0x010fe200078e0220 */
[----:B------:R-:W2:Y:S03]  /*22d00*/  LDC R26, c[0x0][0x3f0] ;  /* 0x0000fc00ff1a7b82 */ /* 0x000ea60000000800 */
[----:B------:R-:W-:Y:S02]  /*22d10*/  IMAD R43, R28, UR4, R9 ;  /* 0x000000041c2b7c24 */ /* 0x000fe4000f8e0209 */
[----:B------:R-:W3:Y:S02]  /*22d20*/  LDG.E R36, desc[UR8][R36.64] ;  /* 0x0000000824247981 */ /* 0x000ee4000c1e1900 */
[----:B------:R-:W-:Y:S01]  /*22d30*/  IMAD.WIDE R42, R43, 0x4, R32 ;  /* 0x000000042b2a7825 */ /* 0x000fe200078e0220 */
[----:B------:R-:W4:Y:S03]  /*22d40*/  LDC R28, c[0x0][0x3ec] ;  /* 0x0000fb00ff1c7b82 */ /* 0x000f260000000800 */
[----:B-1----:R-:W-:Y:S01]  /*22d50*/  IMAD.WIDE.U32 R34, R41, 0x4, R30 ;  /* 0x0000000429227825 */ /* 0x002fe200078e001e */
[----:B------:R-:W5:Y:S05]  /*22d60*/  LDG.E R33, desc[UR8][R42.64] ;  /* 0x000000082a217981 */ /* 0x000f6a000c1e1900 */
[----:B------:R-:W4:Y:S01]  /*22d70*/  LDG.E R34, desc[UR8][R34.64] ;  /* 0x0000000822227981 */ /* 0x000f22000c1e1900 */
[----:B------:R-:W-:Y:S01]  /*22d80*/  BSSY.RECONVERGENT B0, `(.L_x_2229) ;  /* 0x000029c000007945 */ /* 0x000fe20003800200 */
[----:B---3--:R-:W-:-:S02]  /*22d90*/  @P0 MOV R31, R36 ;  /* 0x00000024001f0202 */ /* 0x008fc40000000f00 */
[----:B------:R-:W-:-:S04]  /*22da0*/  @!P0 MOV R31, R36 ;  /* 0x00000024001f8202 */ /* 0x000fc80000000f00 */
[----:B--2---:R-:W-:-:S04]  /*22db0*/  FSETP.GE.AND P1, PT, R31, R26, PT ;  /* 0x0000001a1f00720b */ /* 0x004fc80003f26000 */
[C---:B-----5:R-:W-:Y:S02]  /*22dc0*/  FSETP.GE.AND P1, PT, R33.reuse, R26, P1 ;  /* 0x0000001a2100720b */ /* 0x060fe40000f26000 */
[----:B----4-:R-:W-:Y:S02]  /*22dd0*/  ISETP.NE.AND P3, PT, R34, 0x2, PT ;  /* 0x000000022200780c */ /* 0x010fe40003f65270 */
[C---:B------:R-:W-:Y:S02]  /*22de0*/  FSETP.LE.AND P2, PT, R33.reuse, R28, P1 ;  /* 0x0000001c2100720b */ /* 0x040fe40000f43000 */
        /* <DEDUP_REMOVED lines=11> */
.L_x_2230:
[C---:B------:R-:W-:Y:S02]  /*22ea0*/  LOP3.LUT R26, R34.reuse, 0x4, RZ, 0xfc, !PT ;  /* 0x00000004221a7812 */ /* 0x040fe400078efcff */
[----:B------:R-:W-:Y:S02]  /*22eb0*/  ISETP.GE.AND P2, PT, R34, 0x9, PT ;  /* 0x000000092200780c */ /* 0x000fe40003f46270 */
[----:B------:R-:W-:-:S13]  /*22ec0*/  ISETP.NE.AND P3, PT, R26, 0x5, PT ;  /* 0x000000051a00780c */ /* 0x000fda0003f65270 */
[----:B------:R-:W-:Y:S05]  /*22ed0*/  @!P2 BRA P3, `(.L_x_2232) ;  /* 0x00000018000ca947 */ /* 0x000fea0001800000 */
[----:B------:R-:W-:Y:S01]  /*22ee0*/  ISETP.GE.AND P1, PT, R13, R12, PT ;  /* 0x0000000c0d00720c */ /* 0x000fe20003f26270 */
[----:B------:R-:W-:-:S12]  /*22ef0*/  BSSY.RECONVERGENT B4, `(.L_x_2233) ;  /* 0x0000180000047945 */ /* 0x000fd80003800200 */
        /* <DEDUP_REMOVED lines=17> */
.L_x_2238:
[----:B------:R-:W1:Y:S02]  /*23010*/  LDS R38, [R30+-0x4] ;  /* 0xfffffc001e267984 */ /* 0x000e640000000800 */
[----:B-1----:R-:W-:-:S05]  /*23020*/  FADD R39, R38, 1 ;  /* 0x3f80000026277421 */ /* 0x002fca0000000000 */
[----:B------:R-:W1:Y:S02]  /*23030*/  ATOMS.CAST.SPIN P2, [R30+-0x4], R38, R39 ;  /* 0xfffffc261e00758d */ /* 0x000e640001840027 */
[----:B-1----:R-:W-:Y:S05]  /*23040*/  @!P2 BRA `(.L_x_2238) ;  /* 0xfffffffc00f0a947 */ /* 0x002fea000383ffff */
[----:B------:R-:W-:Y:S05]  /*23050*/  BSYNC.RECONVERGENT B5 ;  /* 0x0000000000057941 */ /* 0x000fea0003800200 */
.L_x_2237:
[----:B------:R-:W-:Y:S01]  /*23060*/  BSSY.RECONVERGENT B5, `(.L_x_2239) ;  /* 0x0000006000057945 */ /* 0x000fe20003800200 */
[----:B------:R-:W-:-:S07]  /*23070*/  LEA R26, R26, UR7, 0x2 ;  /* 0x000000071a1a7c11 */ /* 0x000fce000f8e10ff */
.L_x_2240:
[----:B------:R-:W1:Y:S02]  /*23080*/  LDS R38, [R26+-0x4] ;  /* 0xfffffc001a267984 */ /* 0x000e640000000800 */
[----:B-1----:R-:W-:-:S05]  /*23090*/  FADD R39, R11, R38 ;  /* 0x000000260b277221 */ /* 0x002fca0000000000 */
[----:B------:R-:W1:Y:S02]  /*230a0*/  ATOMS.CAST.SPIN P2, [R26+-0x4], R38, R39 ;  /* 0xfffffc261a00758d */ /* 0x000e640001840027 */
[----:B-1----:R-:W-:Y:S05]  /*230b0*/  @!P2 BRA `(.L_x_2240) ;  /* 0xfffffffc00f0a947 */ /* 0x002fea000383ffff */
[----:B------:R-:W-:Y:S05]  /*230c0*/  BSYNC.RECONVERGENT B5 ;  /* 0x0000000000057941 */ /* 0x000fea0003800200 */
.L_x_2239:
[----:B------:R-:W1:Y:S01]  /*230d0*/  LDC R43, c[0x0][0x3b8] ;  /* 0x0000ee00ff2b7b82 */ /* 0x000e620000000800 */
[----:B------:R-:W-:Y:S01]  /*230e0*/  BSSY.RECONVERGENT B5, `(.L_x_2241) ;  /* 0x0000006000057945 */ /* 0x000fe20003800200 */
[----:B-1----:R-:W-:-:S07]  /*230f0*/  IMAD R32, R43, 0xc, R26 ;  /* 0x0000000c2b207824 */ /* 0x002fce00078e021a */
.L_x_2242:
[----:B------:R-:W1:Y:S02]  /*23100*/  LDS R38, [R32+-0x4] ;  /* 0xfffffc0020267984 */ /* 0x000e640000000800 */
[----:B-1----:R-:W-:-:S05]  /*23110*/  FADD R39, R33, R38 ;  /* 0x0000002621277221 */ /* 0x002fca0000000000 */
[----:B------:R-:W1:Y:S02]  /*23120*/  ATOMS.CAST.SPIN P2, [R32+-0x4], R38, R39 ;  /* 0xfffffc262000758d */ /* 0x000e640001840027 */
[----:B-1----:R-:W-:Y:S05]  /*23130*/  @!P2 BRA `(.L_x_2242) ;  /* 0xfffffffc00f0a947 */ /* 0x002fea000383ffff */
[----:B------:R-:W-:Y:S05]  /*23140*/  BSYNC.RECONVERGENT B5 ;  /* 0x0000000000057941 */ /* 0x000fea0003800200 */
.L_x_2241:
[----:B------:R-:W-:Y:S01]  /*23150*/  BSSY.RECONVERGENT B5, `(.L_x_2243) ;  /* 0x0000006000057945 */ /* 0x000fe20003800200 */
[----:B------:R-:W-:-:S07]  /*23160*/  LEA R34, R43, R26, 0x3 ;  /* 0x0000001a2b227211 */ /* 0x000fce00078e18ff */
.L_x_2244:
[----:B------:R-:W1:Y:S02]  /*23170*/  LDS R38, [R34+-0x4] ;  /* 0xfffffc0022267984 */ /* 0x000e640000000800 */
[----:B-1----:R-:W-:-:S05]  /*23180*/  FADD R39, R31, R38 ;  /* 0x000000261f277221 */ /* 0x002fca0000000000 */
[----:B------:R-:W1:Y:S02]  /*23190*/  ATOMS.CAST.SPIN P2, [R34+-0x4], R38, R39 ;  /* 0xfffffc262200758d */ /* 0x000e640001840027 */
[----:B-1----:R-:W-:Y:S05]  /*231a0*/  @!P2 BRA `(.L_x_2244) ;  /* 0xfffffffc00f0a947 */ /* 0x002fea000383ffff */
[----:B------:R-:W-:Y:S05]  /*231b0*/  BSYNC.RECONVERGENT B5 ;  /* 0x0000000000057941 */ /* 0x000fea0003800200 */
.L_x_2243:
[----:B------:R-:W-:Y:S01]  /*231c0*/  BSSY.RECONVERGENT B5, `(.L_x_2245) ;  /* 0x0000006000057945 */ /* 0x000fe20003800200 */
[----:B------:R-:W-:-:S07]  /*231d0*/  LEA R36, R43, R30, 0x3 ;  /* 0x0000001e2b247211 */ /* 0x000fce00078e18ff */
.L_x_2246:
[----:B------:R-:W1:Y:S02]  /*231e0*/  LDS R38, [R36+-0x4] ;  /* 0xfffffc0024267984 */ /* 0x000e640000000800 */
[----:B-1----:R-:W-:-:S05]  /*231f0*/  FADD R39, R35, R38 ;  /* 0x0000002623277221 */ /* 0x002fca0000000000 */
[----:B------:R-:W1:Y:S02]  /*23200*/  ATOMS.CAST.SPIN P2, [R36+-0x4], R38, R39 ;  /* 0xfffffc262400758d */ /* 0x000e640001840027 */
[----:B-1----:R-:W-:Y:S05]  /*23210*/  @!P2 BRA `(.L_x_2246) ;  /* 0xfffffffc00f0a947 */ /* 0x002fea000383ffff */
[----:B------:R-:W-:Y:S05]  /*23220*/  BSYNC.RECONVERGENT B5 ;  /* 0x0000000000057941 */ /* 0x000fea0003800200 */
.L_x_2245:
[----:B------:R-:W-:Y:S01]  /*23230*/  MOV R28, R17 ;  /* 0x00000011001c7202 */ /* 0x000fe20000000f00 */
[----:B------:R-:W-:Y:S06]  /*23240*/  @!P1 BRA `(.L_x_2236) ;  /* 0x0000000400009947 */ /* 0x000fec0003800000 */
[----:B------:R-:W-:Y:S01]  /*23250*/  BSSY.RECONVERGENT B5, `(.L_x_2247) ;  /* 0x0000006000057945 */ /* 0x000fe20003800200 */
[----:B------:R-:W-:-:S13]  /*23260*/  ISETP.NE.AND P1, PT, R24, 0x2, PT ;  /* 0x000000021800780c */ /* 0x000fda0003f25270 */
.L_x_2248:
[----:B------:R-:W1:Y:S02]  /*23270*/  LDS R38, [R30] ;  /* 0x000000001e267984 */ /* 0x000e640000000800 */
[----:B-1----:R-:W-:-:S05]  /*23280*/  FADD R39, R38, 1 ;  /* 0x3f80000026277421 */ /* 0x002fca0000000000 */
[----:B------:R-:W1:Y:S02]  /*23290*/  ATOMS.CAST.SPIN P2, [R30], R38, R39 ;  /* 0x000000261e00758d */ /* 0x000e640001840027 */
[----:B-1----:R-:W-:Y:S05]  /*232a0*/  @!P2 BRA `(.L_x_2248) ;  /* 0xfffffffc00f0a947 */ /* 0x002fea000383ffff */
[----:B------:R-:W-:Y:S05]  /*232b0*/  BSYNC.RECONVERGENT B5 ;  /* 0x0000000000057941 */ /* 0x000fea0003800200 */
.L_x_2247:
[----:B------:R-:W-:Y:S01]  /*232c0*/  BSSY.RECONVERGENT B5, `(.L_x_2249) ;  /* 0x0000005000057945 */ /* 0x000fe20003800200 */
.L_x_2250:
[----:B------:R-:W1:Y:S02]  /*232d0*/  LDS R38, [R26] ;  /* 0x000000001a267984 */ /* 0x000e640000000800 */
[----:B-1----:R-:W-:-:S05]  /*232e0*/  FADD R39, R11, R38 ;  /* 0x000000260b277221 */ /* 0x002fca0000000000 */
[----:B------:R-:W1:Y:S02]  /*232f0*/  ATOMS.CAST.SPIN P2, [R26], R38, R39 ;  /* 0x000000261a00758d */ /* 0x000e640001840027 */
[----:B-1----:R-:W-:Y:S05]  /*23300*/  @!P2 BRA `(.L_x_2250) ;  /* 0xfffffffc00f0a947 */ /* 0x002fea000383ffff */
[----:B------:R-:W-:Y:S05]  /*23310*/  BSYNC.RECONVERGENT B5 ;  /* 0x0000000000057941 */ /* 0x000fea0003800200 */
.L_x_2249:
[----:B------:R-:W-:Y:S01]  /*23320*/  BSSY.RECONVERGENT B5, `(.L_x_2251) ;  /* 0x0000005000057945 */ /* 0x000fe20003800200 */
.L_x_2252:
[----:B------:R-:W1:Y:S02]  /*23330*/  LDS R38, [R32] ;  /* 0x0000000020267984 */ /* 0x000e640000000800 */
[----:B-1----:R-:W-:-:S05]  /*23340*/  FADD R39, R33, R38 ;  /* 0x0000002621277221 */ /* 0x002fca0000000000 */
[----:B------:R-:W1:Y:S02]  /*23350*/  ATOMS.CAST.SPIN P2, [R32], R38, R39 ;  /* 0x000000262000758d */ /* 0x000e640001840027 */
[----:B-1----:R-:W-:Y:S05]  /*23360*/  @!P2 BRA `(.L_x_2252) ;  /* 0xfffffffc00f0a947 */ /* 0x002fea000383ffff */
[----:B------:R-:W-:Y:S05]  /*23370*/  BSYNC.RECONVERGENT B5 ;  /* 0x0000000000057941 */ /* 0x000fea0003800200 */
.L_x_2251:
[----:B------:R-:W-:Y:S01]  /*23380*/  BSSY.RECONVERGENT B5, `(.L_x_2253) ;  /* 0x0000005000057945 */ /* 0x000fe20003800200 */
.L_x_2254:
[----:B------:R-:W1:Y:S02]  /*23390*/  LDS R38, [R34] ;  /* 0x0000000022267984 */ /* 0x000e640000000800 */
[----:B-1----:R-:W-:-:S05]  /*233a0*/  FADD R39, R31, R38 ;  /* 0x000000261f277221 */ /* 0x002fca0000000000 */
[----:B------:R-:W1:Y:S02]  /*233b0*/  ATOMS.CAST.SPIN P2, [R34], R38, R39 ;  /* 0x000000262200758d */ /* 0x000e640001840027 */
[----:B-1----:R-:W-:Y:S05]  /*233c0*/  @!P2 BRA `(.L_x_2254) ;  /* 0xfffffffc00f0a947 */ /* 0x002fea000383ffff */
[----:B------:R-:W-:Y:S05]  /*233d0*/  BSYNC.RECONVERGENT B5 ;  /* 0x0000000000057941 */ /* 0x000fea0003800200 */
.L_x_2253:
[----:B------:R-:W-:Y:S01]  /*233e0*/  BSSY.RECONVERGENT B5, `(.L_x_2255) ;  /* 0x0000005000057945 */ /* 0x000fe20003800200 */
.L_x_2256:
[----:B------:R-:W1:Y:S02]  /*233f0*/  LDS R38, [R36] ;  /* 0x0000000024267984 */ /* 0x000e640000000800 */
[----:B-1----:R-:W-:-:S05]  /*23400*/  FADD R39, R35, R38 ;  /* 0x0000002623277221 */ /* 0x002fca0000000000 */
[----:B------:R-:W1:Y:S02]  /*23410*/  ATOMS.CAST.SPIN P2, [R36], R38, R39 ;  /* 0x000000262400758d */ /* 0x000e640001840027 */
[----:B-1----:R-:W-:Y:S05]  /*23420*/  @!P2 BRA `(.L_x_2256) ;  /* 0xfffffffc00f0a947 */ /* 0x002fea000383ffff */
[----:B------:R-:W-:Y:S05]  /*23430*/  BSYNC.RECONVERGENT B5 ;  /* 0x0000000000057941 */ /* 0x000fea0003800200 */
.L_x_2255:
[----:B------:R-:W-:Y:S01]  /*23440*/  MOV R28, R18 ;  /* 0x00000012001c7202 */ /* 0x000fe20000000f00 */
[----:B------:R-:W-:Y:S06]  /*23450*/  @!P1 BRA `(.L_x_2236) ;  /* 0x00000000007c9947 */ /* 0x000fec0003800000 */
[----:B------:R-:W-:Y:S01]  /*23460*/  BSSY.RECONVERGENT B5, `(.L_x_2257) ;  /* 0x0000005000057945 */ /* 0x000fe20003800200 */
.L_x_2258:
[----:B------:R-:W1:Y:S02]  /*23470*/  LDS R38, [R30+0x4] ;  /* 0x000004001e267984 */ /* 0x000e640000000800 */
[----:B-1----:R-:W-:-:S05]  /*23480*/  FADD R39, R38, 1 ;  /* 0x3f80000026277421 */ /* 0x002fca0000000000 */
[----:B------:R-:W1:Y:S02]  /*23490*/  ATOMS.CAST.SPIN P1, [R30+0x4], R38, R39 ;  /* 0x000004261e00758d */ /* 0x000e640001820027 */
[----:B-1----:R-:W-:Y:S05]  /*234a0*/  @!P1 BRA `(.L_x_2258) ;  /* 0xfffffffc00f09947 */ /* 0x002fea000383ffff */
[----:B------:R-:W-:Y:S05]  /*234b0*/  BSYNC.RECONVERGENT B5 ;  /* 0x0000000000057941 */ /* 0x000fea0003800200 */
.L_x_2257:
[----:B------:R-:W-:Y:S01]  /*234c0*/  BSSY.RECONVERGENT B5, `(.L_x_2259) ;  /* 0x0000005000057945 */ /* 0x000fe20003800200 */
.L_x_2260:
[----:B------:R-:W1:Y:S02]  /*234d0*/  LDS R38, [R26+0x4] ;  /* 0x000004001a267984 */ /* 0x000e640000000800 */
[----:B-1----:R-:W-:-:S05]  /*234e0*/  FADD R39, R11, R38 ;  /* 0x000000260b277221 */ /* 0x002fca0000000000 */
[----:B------:R-:W1:Y:S02]  /*234f0*/  ATOMS.CAST.SPIN P1, [R26+0x4], R38, R39 ;  /* 0x000004261a00758d */ /* 0x000e640001820027 */
[----:B-1----:R-:W-:Y:S05]  /*23500*/  @!P1 BRA `(.L_x_2260) ;  /* 0xfffffffc00f09947 */ /* 0x002fea000383ffff */
[----:B------:R-:W-:Y:S05]  /*23510*/  BSYNC.RECONVERGENT B5 ;  /* 0x0000000000057941 */ /* 0x000fea0003800200 */
.L_x_2259:
[----:B------:R-:W-:Y:S01]  /*23520*/  BSSY.RECONVERGENT B5, `(.L_x_2261) ;  /* 0x0000005000057945 */ /* 0x000fe20003800200 */
.L_x_2262:
[----:B------:R-:W1:Y:S02]  /*23530*/  LDS R38, [R32+0x4] ;  /* 0x0000040020267984 */ /* 0x000e640000000800 */
[----:B-1----:R-:W-:-:S05]  /*23540*/  FADD R39, R33, R38 ;  /* 0x0000002621277221 */ /* 0x002fca0000000000 */
[----:B------:R-:W1:Y:S02]  /*23550*/  ATOMS.CAST.SPIN P1, [R32+0x4], R38, R39 ;  /* 0x000004262000758d */ /* 0x000e640001820027 */
[----:B-1----:R-:W-:Y:S05]  /*23560*/  @!P1 BRA `(.L_x_2262) ;  /* 0xfffffffc00f09947 */ /* 0x002fea000383ffff */
[----:B------:R-:W-:Y:S05]  /*23570*/  BSYNC.RECONVERGENT B5 ;  /* 0x0000000000057941 */ /* 0x000fea0003800200 */
.L_x_2261:
[----:B------:R-:W-:Y:S01]  /*23580*/  BSSY.RECONVERGENT B5, `(.L_x_2263) ;  /* 0x0000005000057945 */ /* 0x000fe20003800200 */
.L_x_2264:
[----:B------:R-:W1:Y:S02]  /*23590*/  LDS R38, [R34+0x4] ;  /* 0x0000040022267984 */ /* 0x000e640000000800 */
[----:B-1----:R-:W-:-:S05]  /*235a0*/  FADD R39, R31, R38 ;  /* 0x000000261f277221 */ /* 0x002fca0000000000 */
[----:B------:R-:W1:Y:S02]  /*235b0*/  ATOMS.CAST.SPIN P1, [R34+0x4], R38, R39 ;  /* 0x000004262200758d */ /* 0x000e640001820027 */
[----:B-1----:R-:W-:Y:S05]  /*235c0*/  @!P1 BRA `(.L_x_2264) ;  /* 0xfffffffc00f09947 */ /* 0x002fea000383ffff */
[----:B------:R-:W-:Y:S05]  /*235d0*/  BSYNC.RECONVERGENT B5 ;  /* 0x0000000000057941 */ /* 0x000fea0003800200 */
.L_x_2263:
[----:B------:R-:W-:Y:S01]  /*235e0*/  BSSY.RECONVERGENT B5, `(.L_x_2265) ;  /* 0x0000005000057945 */ /* 0x000fe20003800200 */
.L_x_2266:
[----:B------:R-:W1:Y:S02]  /*235f0*/  LDS R38, [R36+0x4] ;  /* 0x0000040024267984 */ /* 0x000e640000000800 */
[----:B-1----:R-:W-:-:S05]  /*23600*/  FADD R39, R35, R38 ;  /* 0x0000002623277221 */ /* 0x002fca0000000000 */
[----:B------:R-:W1:Y:S02]  /*23610*/  ATOMS.CAST.SPIN P1, [R36+0x4], R38, R39 ;  /* 0x000004262400758d */ /* 0x000e640001820027 */
[----:B-1----:R-:W-:Y:S05]  /*23620*/  @!P1 BRA `(.L_x_2266) ;  /* 0xfffffffc00f09947 */ /* 0x002fea000383ffff */
[----:B------:R-:W-:Y:S05]  /*23630*/  BSYNC.RECONVERGENT B5 ;  /* 0x0000000000057941 */ /* 0x000fea0003800200 */
.L_x_2265:
[----:B------:R-:W-:-:S07]  /*23640*/  MOV R28, R19 ;  /* 0x00000013001c7202 */ /* 0x000fce0000000f00 */
.L_x_2236:
[----:B------:R-:W-:Y:S05]  /*23650*/  BSYNC.RECONVERGENT B1 ;  /* 0x0000000000017941 */ /* 0x000fea0003800200 */
.L_x_2235:
        /* <DEDUP_REMOVED lines=8> */
.L_x_2268:
[----:B------:R-:W1:Y:S02]  /*236e0*/  LDS R38, [R40+-0x4] ;  /* 0xfffffc0028267984 */ /* 0x000e640000000800 */
[----:B-1----:R-:W-:-:S05]  /*236f0*/  FADD R39, R38, 1 ;  /* 0x3f80000026277421 */ /* 0x002fca0000000000 */
[----:B------:R-:W1:Y:S02]  /*23700*/  ATOMS.CAST.SPIN P1, [R40+-0x4], R38, R39 ;  /* 0xfffffc262800758d */ /* 0x000e640001820027 */
[----:B-1----:R-:W-:Y:S05]  /*23710*/  @!P1 BRA `(.L_x_2268) ;  /* 0xfffffffc00f09947 */ /* 0x002fea000383ffff */
[----:B------:R-:W-:Y:S05]  /*23720*/  BSYNC.RECONVERGENT B1 ;  /* 0x0000000000017941 */ /* 0x000fea0003800200 */
.L_x_2267:
[----:B------:R-:W-:Y:S01]  /*23730*/  BSSY.RECONVERGENT B1, `(.L_x_2269) ;  /* 0x0000006000017945 */ /* 0x000fe20003800200 */
[----:B------:R-:W-:-:S07]  /*23740*/  LEA R36, R43, UR7, 0x2 ;  /* 0x000000072b247c11 */ /* 0x000fce000f8e10ff */
.L_x_2270:
[----:B------:R-:W1:Y:S02]  /*23750*/  LDS R38, [R36+-0x4] ;  /* 0xfffffc0024267984 */ /* 0x000e640000000800 */
[----:B-1----:R-:W-:-:S05]  /*23760*/  FADD R39, R11, R38 ;  /* 0x000000260b277221 */ /* 0x002fca0000000000 */
[----:B------:R-:W1:Y:S02]  /*23770*/  ATOMS.CAST.SPIN P1, [R36+-0x4], R38, R39 ;  /* 0xfffffc262400758d */ /* 0x000e640001820027 */
[----:B-1----:R-:W-:Y:S05]  /*23780*/  @!P1 BRA `(.L_x_2270) ;  /* 0xfffffffc00f09947 */ /* 0x002fea000383ffff */
[----:B------:R-:W-:Y:S05]  /*23790*/  BSYNC.RECONVERGENT B1 ;  /* 0x0000000000017941 */ /* 0x000fea0003800200 */
.L_x_2269:
[----:B------:R-:W1:Y:S01]  /*237a0*/  LDC R43, c[0x0][0x3b8] ;  /* 0x0000ee00ff2b7b82 */ /* 0x000e620000000800 */
[----:B------:R-:W-:Y:S01]  /*237b0*/  BSSY.RECONVERGENT B1, `(.L_x_2271) ;  /* 0x0000006000017945 */ /* 0x000fe20003800200 */
[----:B-1----:R-:W-:-:S07]  /*237c0*/  IMAD R30, R43, 0xc, R36 ;  /* 0x0000000c2b1e7824 */ /* 0x002fce00078e0224 */
.L_x_2272:
[----:B------:R-:W1:Y:S02]  /*237d0*/  LDS R38, [R30+-0x4] ;  /* 0xfffffc001e267984 */ /* 0x000e640000000800 */
[----:B-1----:R-:W-:-:S05]  /*237e0*/  FADD R39, R33, R38 ;  /* 0x0000002621277221 */ /* 0x002fca0000000000 */
[----:B------:R-:W1:Y:S02]  /*237f0*/  ATOMS.CAST.SPIN P1, [R30+-0x4], R38, R39 ;  /* 0xfffffc261e00758d */ /* 0x000e640001820027 */
[----:B-1----:R-:W-:Y:S05]  /*23800*/  @!P1 BRA `(.L_x_2272) ;  /* 0xfffffffc00f09947 */ /* 0x002fea000383ffff */
[----:B------:R-:W-:Y:S05]  /*23810*/  BSYNC.RECONVERGENT B1 ;  /* 0x0000000000017941 */ /* 0x000fea0003800200 */
.L_x_2271:
[----:B------:R-:W-:Y:S01]  /*23820*/  BSSY.RECONVERGENT B1, `(.L_x_2273) ;  /* 0x0000006000017945 */ /* 0x000fe20003800200 */
[----:B------:R-:W-:-:S07]  /*23830*/  LEA R32, R43, R36, 0x3 ;  /* 0x000000242b207211 */ /* 0x000fce00078e18ff */
.L_x_2274:
[----:B------:R-:W1:Y:S02]  /*23840*/  LDS R38, [R32+-0x4] ;  /* 0xfffffc0020267984 */ /* 0x000e640000000800 */
[----:B-1----:R-:W-:-:S05]  /*23850*/  FADD R39, R31, R38 ;  /* 0x000000261f277221 */ /* 0x002fca0000000000 */
[----:B------:R-:W1:Y:S02]  /*23860*/  ATOMS.CAST.SPIN P1, [R32+-0x4], R38, R39 ;  /* 0xfffffc262000758d */ /* 0x000e640001820027 */
[----:B-1----:R-:W-:Y:S05]  /*23870*/  @!P1 BRA `(.L_x_2274) ;  /* 0xfffffffc00f09947 */ /* 0x002fea000383ffff */
[----:B------:R-:W-:Y:S05]  /*23880*/  BSYNC.RECONVERGENT B1 ;  /* 0x0000000000017941 */ /* 0x000fea0003800200 */
.L_x_2273:
[----:B------:R-:W-:Y:S01]  /*23890*/  BSSY.RECONVERGENT B1, `(.L_x_2275) ;  /* 0x0000006000017945 */ /* 0x000fe20003800200 */
[----:B------:R-:W-:-:S07]  /*238a0*/  LEA R34, R43, R40, 0x3 ;  /* 0x000000282b227211 */ /* 0x000fce00078e18ff */
.L_x_2276:
[----:B------:R-:W1:Y:S02]  /*238b0*/  LDS R38, [R34+-0x4] ;  /* 0xfffffc0022267984 */ /* 0x000e640000000800 */
[----:B-1----:R-:W-:-:S05]  /*238c0*/  FADD R39, R35, R38 ;  /* 0x0000002623277221 */ /* 0x002fca0000000000 */
[----:B------:R-:W1:Y:S02]  /*238d0*/  ATOMS.CAST.SPIN P1, [R34+-0x4], R38, R39 ;  /* 0xfffffc262200758d */ /* 0x000e640001820027 */
[----:B-1----:R-:W-:Y:S05]  /*238e0*/  @!P1 BRA `(.L_x_2276) ;  /* 0xfffffffc00f09947 */ /* 0x002fea000383ffff */
[----:B------:R-:W-:Y:S05]  /*238f0*/  BSYNC.RECONVERGENT B1 ;  /* 0x0000000000017941 */ /* 0x000fea0003800200 */
.L_x_2275:
[----:B------:R-:W-:Y:S01]  /*23900*/  BSSY.RECONVERGENT B1, `(.L_x_2277) ;  /* 0x0000005000017945 */ /* 0x000fe20003800200 */
.L_x_2278:
[----:B------:R-:W1:Y:S02]  /*23910*/  LDS R38, [R40] ;  /* 0x0000000028267984 */ /* 0x000e640000000800 */
[----:B-1----:R-:W-:-:S05]  /*23920*/  FADD R39, R38, 1 ;  /* 0x3f80000026277421 */ /* 0x002fca0000000000 */
[----:B------:R-:W1:Y:S02]  /*23930*/  ATOMS.CAST.SPIN P1, [R40], R38, R39 ;  /* 0x000000262800758d */ /* 0x000e640001820027 */
[----:B-1----:R-:W-:Y:S05]  /*23940*/  @!P1 BRA `(.L_x_2278) ;  /* 0xfffffffc00f09947 */ /* 0x002fea000383ffff */
[----:B------:R-:W-:Y:S05]  /*23950*/  BSYNC.RECONVERGENT B1 ;  /* 0x0000000000017941 */ /* 0x000fea0003800200 */
.L_x_2277:
[----:B------:R-:W-:Y:S01]  /*23960*/  BSSY.RECONVERGENT B1, `(.L_x_2279) ;  /* 0x0000005000017945 */ /* 0x000fe20003800200 */
.L_x_2280:
[----:B------:R-:W1:Y:S02]  /*23970*/  LDS R38, [R36] ;  /* 0x0000000024267984 */ /* 0x000e640000000800 */
[----:B-1----:R-:W-:-:S05]  /*23980*/  FADD R39, R11, R38 ;  /* 0x000000260b277221 */ /* 0x002fca0000000000 */
[----:B------:R-:W1:Y:S02]  /*23990*/  ATOMS.CAST.SPIN P1, [R36], R38, R39 ;  /* 0x000000262400758d */ /* 0x000e640001820027 */
[----:B-1----:R-:W-:Y:S05]  /*239a0*/  @!P1 BRA `(.L_x_2280) ;  /* 0xfffffffc00f09947 */ /* 0x002fea000383ffff */
[----:B------:R-:W-:Y:S05]  /*239b0*/  BSYNC.RECONVERGENT B1 ;  /* 0x0000000000017941 */ /* 0x000fea0003800200 */
.L_x_2279:
[----:B------:R-:W-:Y:S01]  /*239c0*/  BSSY.RECONVERGENT B1, `(.L_x_2281) ;  /* 0x0000005000017945 */ /* 0x000fe20003800200 */
.L_x_2282:
[----:B------:R-:W1:Y:S02]  /*239d0*/  LDS R38, [R30] ;  /* 0x000000001e267984 */ /* 0x000e640000000800 */
[----:B-1----:R-:W-:-:S05]  /*239e0*/  FADD R39, R33, R38 ;  /* 0x0000002621277221 */ /* 0x002fca0000000000 */
[----:B------:R-:W1:Y:S02]  /*239f0*/  ATOMS.CAST.SPIN P1, [R30], R38, R39 ;  /* 0x000000261e00758d */ /* 0x000e640001820027 */
[----:B-1----:R-:W-:Y:S05]  /*23a00*/  @!P1 BRA `(.L_x_2282) ;  /* 0xfffffffc00f09947 */ /* 0x002fea000383ffff */
[----:B------:R-:W-:Y:S05]  /*23a10*/  BSYNC.RECONVERGENT B1 ;  /* 0x0000000000017941 */ /* 0x000fea0003800200 */
.L_x_2281:
[----:B------:R-:W-:Y:S01]  /*23a20*/  BSSY.RECONVERGENT B1, `(.L_x_2283) ;  /* 0x0000005000017945 */ /* 0x000fe20003800200 */
.L_x_2284:
[----:B------:R-:W1:Y:S02]  /*23a30*/  LDS R38, [R32] ;  /* 0x0000000020267984 */ /* 0x000e640000000800 */
[----:B-1----:R-:W-:-:S05]  /*23a40*/  FADD R39, R31, R38 ;  /* 0x000000261f277221 */ /* 0x002fca0000000000 */
[----:B------:R-:W1:Y:S02]  /*23a50*/  ATOMS.CAST.SPIN P1, [R32], R38, R39 ;  /* 0x000000262000758d */ /* 0x000e640001820027 */
[----:B-1----:R-:W-:Y:S05]  /*23a60*/  @!P1 BRA `(.L_x_2284) ;  /* 0xfffffffc00f09947 */ /* 0x002fea000383ffff */
[----:B------:R-:W-:Y:S05]  /*23a70*/  BSYNC.RECONVERGENT B1 ;  /* 0x0000000000017941 */ /* 0x000fea0003800200 */
.L_x_2283:
[----:B------:R-:W-:Y:S01]  /*23a80*/  BSSY.RECONVERGENT B1, `(.L_x_2285) ;  /* 0x0000005000017945 */ /* 0x000fe20003800200 */
.L_x_2286:
[----:B------:R-:W1:Y:S02]  /*23a90*/  LDS R38, [R34] ;  /* 0x0000000022267984 */ /* 0x000e640000000800 */
[----:B-1----:R-:W-:-:S05]  /*23aa0*/  FADD R39, R35, R38 ;  /* 0x0000002623277221 */ /* 0x002fca0000000000 */
[----:B------:R-:W1:Y:S02]  /*23ab0*/  ATOMS.CAST.SPIN P1, [R34], R38, R39 ;  /* 0x000000262200758d */ /* 0x000e640001820027 */
[----:B-1----:R-:W-:Y:S05]  /*23ac0*/  @!P1 BRA `(.L_x_2286) ;  /* 0xfffffffc00f09947 */ /* 0x002fea000383ffff */
[----:B------:R-:W-:Y:S05]  /*23ad0*/  BSYNC.RECONVERGENT B1 ;  /* 0x0000000000017941 */ /* 0x000fea0003800200 */
.L_x_2285:
[----:B------:R-:W-:Y:S01]  /*23ae0*/  BSSY.RECONVERGENT B1, `(.L_x_2287) ;  /* 0x0000005000017945 */ /* 0x000fe20003800200 */
.L_x_2288:
[----:B------:R-:W1:Y:S02]  /*23af0*/  LDS R38, [R40+0x4] ;  /* 0x0000040028267984 */ /* 0x000e640000000800 */
[----:B-1----:R-:W-:-:S05]  /*23b00*/  FADD R39, R38, 1 ;  /* 0x3f80000026277421 */ /* 0x002fca0000000000 */
[----:B------:R-:W1:Y:S02]  /*23b10*/  ATOMS.CAST.SPIN P1, [R40+0x4], R38, R39 ;  /* 0x000004262800758d */ /* 0x000e640001820027 */
[----:B-1----:R-:W-:Y:S05]  /*23b20*/  @!P1 BRA `(.L_x_2288) ;  /* 0xfffffffc00f09947 */ /* 0x002fea000383ffff */
[----:B------:R-:W-:Y:S05]  /*23b30*/  BSYNC.RECONVERGENT B1 ;  /* 0x0000000000017941 */ /* 0x000fea0003800200 */
.L_x_2287:
[----:B------:R-:W-:Y:S01]  /*23b40*/  BSSY.RECONVERGENT B1, `(.L_x_2289) ;  /* 0x0000005000017945 */ /* 0x000fe20003800200 */
.L_x_2290:
[----:B------:R-:W1:Y:S02]  /*23b50*/  LDS R38, [R36+0x4] ;  /* 0x0000040024267984 */ /* 0x000e640000000800 */
[----:B-1----:R-:W-:-:S05]  /*23b60*/  FADD R39, R11, R38 ;  /* 0x000000260b277221 */ /* 0x002fca0000000000 */
[----:B------:R-:W1:Y:S02]  /*23b70*/  ATOMS.CAST.SPIN P1, [R36+0x4], R38, R39 ;  /* 0x000004262400758d */ /* 0x000e640001820027 */
[----:B-1----:R-:W-:Y:S05]  /*23b80*/  @!P1 BRA `(.L_x_2290) ;  /* 0xfffffffc00f09947 */ /* 0x002fea000383ffff */
[----:B------:R-:W-:Y:S05]  /*23b90*/  BSYNC.RECONVERGENT B1 ;  /* 0x0000000000017941 */ /* 0x000fea0003800200 */
.L_x_2289:
[----:B------:R-:W-:Y:S01]  /*23ba0*/  BSSY.RECONVERGENT B1, `(.L_x_2291) ;  /* 0x0000005000017945 */ /* 0x000fe20003800200 */
.L_x_2292:
[----:B------:R-:W1:Y:S02]  /*23bb0*/  LDS R38, [R30+0x4] ;  /* 0x000004001e267984 */ /* 0x000e640000000800 */
[----:B-1----:R-:W-:-:S05]  /*23bc0*/  FADD R39, R33, R38 ;  /* 0x0000002621277221 */ /* 0x002fca0000000000 */
[----:B------:R-:W1:Y:S02]  /*23bd0*/  ATOMS.CAST.SPIN P1, [R30+0x4], R38, R39 ;  /* 0x000004261e00758d */ /* 0x000e640001820027 */
[----:B-1----:R-:W-:Y:S05]  /*23be0*/  @!P1 BRA `(.L_x_2292) ;  /* 0xfffffffc00f09947 */ /* 0x002fea000383ffff */
[----:B------:R-:W-:Y:S05]  /*23bf0*/  BSYNC.RECONVERGENT B1 ;  /* 0x0000000000017941 */ /* 0x000fea0003800200 */
.L_x_2291:
[----:B------:R-:W-:Y:S01]  /*23c00*/  BSSY.RECONVERGENT B1, `(.L_x_2293) ;  /* 0x0000005000017945 */ /* 0x000fe20003800200 */
.L_x_2294:
[----:B------:R-:W1:Y:S02]  /*23c10*/  LDS R38, [R32+0x4] ;  /* 0x0000040020267984 */ /* 0x000e640000000800 */
[----:B-1----:R-:W-:-:S05]  /*23c20*/  FADD R39, R31, R38 ;  /* 0x000000261f277221 */ /* 0x002fca0000000000 */
[----:B------:R-:W1:Y:S02]  /*23c30*/  ATOMS.CAST.SPIN P1, [R32+0x4], R38, R39 ;  /* 0x000004262000758d */ /* 0x000e640001820027 */
[----:B-1----:R-:W-:Y:S05]  /*23c40*/  @!P1 BRA `(.L_x_2294) ;  /* 0xfffffffc00f09947 */ /* 0x002fea000383ffff */
[----:B------:R-:W-:Y:S05]  /*23c50*/  BSYNC.RECONVERGENT B1 ;  /* 0x0000000000017941 */ /* 0x000fea0003800200 */
.L_x_2293:
[----:B------:R-:W-:Y:S01]  /*23c60*/  BSSY.RECONVERGENT B1, `(.L_x_2295) ;  /* 0x0000005000017945 */ /* 0x000fe20003800200 */
.L_x_2296:
[----:B------:R-:W1:Y:S02]  /*23c70*/  LDS R38, [R34+0x4] ;  /* 0x0000040022267984 */ /* 0x000e640000000800 */
[----:B-1----:R-:W-:-:S05]  /*23c80*/  FADD R39, R35, R38 ;  /* 0x0000002623277221 */ /* 0x002fca0000000000 */
[----:B------:R-:W1:Y:S02]  /*23c90*/  ATOMS.CAST.SPIN P1, [R34+0x4], R38, R39 ;  /* 0x000004262200758d */ /* 0x000e640001820027 */
[----:B-1----:R-:W-:Y:S05]  /*23ca0*/  @!P1 BRA `(.L_x_2296) ;  /* 0xfffffffc00f09947 */ /* 0x002fea000383ffff */
[----:B------:R-:W-:Y:S05]  /*23cb0*/  BSYNC.RECONVERGENT B1 ;  /* 0x0000000000017941 */ /* 0x000fea0003800200 */
.L_x_2295:
[----:B------:R-:W-:Y:S01]  /*23cc0*/  BSSY.RECONVERGENT B1, `(.L_x_2297) ;  /* 0x0000005000017945 */ /* 0x000fe20003800200 */
.L_x_2298:
[----:B------:R-:W1:Y:S02]  /*23cd0*/  LDS R38, [R40+0x8] ;  /* 0x0000080028267984 */ /* 0x000e640000000800 */
[----:B-1----:R-:W-:-:S05]  /*23ce0*/  FADD R39, R38, 1 ;  /* 0x3f80000026277421 */ /* 0x002fca0000000000 */
[----:B------:R-:W1:Y:S02]  /*23cf0*/  ATOMS.CAST.SPIN P1, [R40+0x8], R38, R39 ;  /* 0x000008262800758d */ /* 0x000e640001820027 */
[----:B-1----:R-:W-:Y:S05]  /*23d00*/  @!P1 BRA `(.L_x_2298) ;  /* 0xfffffffc00f09947 */ /* 0x002fea000383ffff */
[----:B------:R-:W-:Y:S05]  /*23d10*/  BSYNC.RECONVERGENT B1 ;  /* 0x0000000000017941 */ /* 0x000fea0003800200 */
.L_x_2297:
[----:B------:R-:W-:Y:S01]  /*23d20*/  BSSY.RECONVERGENT B1, `(.L_x_2299) ;  /* 0x0000005000017945 */ /* 0x000fe20003800200 */
.L_x_2300:
[----:B------:R-:W1:Y:S02]  /*23d30*/  LDS R38, [R36+0x8] ;  /* 0x0000080024267984 */ /* 0x000e640000000800 */
[----:B-1----:R-:W-:-:S05]  /*23d40*/  FADD R39, R11, R38 ;  /* 0x000000260b277221 */ /* 0x002fca0000000000 */
[----:B------:R-:W1:Y:S02]  /*23d50*/  ATOMS.CAST.SPIN P1, [R36+0x8], R38, R39 ;  /* 0x000008262400758d */ /* 0x000e640001820027 */
[----:B-1----:R-:W-:Y:S05]  /*23d60*/  @!P1 BRA `(.L_x_2300) ;  /* 0xfffffffc00f09947 */ /* 0x002fea000383ffff */
[----:B------:R-:W-:Y:S05]  /*23d70*/  BSYNC.RECONVERGENT B1 ;  /* 0x0000000000017941 */ /* 0x000fea0003800200 */
.L_x_2299:
[----:B------:R-:W-:Y:S01]  /*23d80*/  BSSY.RECONVERGENT B1, `(.L_x_2301) ;  /* 0x0000005000017945 */ /* 0x000fe20003800200 */
.L_x_2302:
[----:B------:R-:W1:Y:S02]  /*23d90*/  LDS R38, [R30+0x8] ;  /* 0x000008001e267984 */ /* 0x000e640000000800 */
[----:B-1----:R-:W-:-:S05]  /*23da0*/  FADD R39, R33, R38 ;  /* 0x0000002621277221 */ /* 0x002fca0000000000 */
[----:B------:R-:W1:Y:S02]  /*23db0*/  ATOMS.CAST.SPIN P1, [R30+0x8], R38, R39 ;  /* 0x000008261e00758d */ /* 0x000e640001820027 */
[----:B-1----:R-:W-:Y:S05]  /*23dc0*/  @!P1 BRA `(.L_x_2302) ;  /* 0xfffffffc00f09947 */ /* 0x002fea000383ffff */
[----:B------:R-:W-:Y:S05]  /*23dd0*/  BSYNC.RECONVERGENT B1 ;  /* 0x0000000000017941 */ /* 0x000fea0003800200 */
.L_x_2301:
[----:B------:R-:W-:Y:S01]  /*23de0*/  BSSY.RECONVERGENT B1, `(.L_x_2303) ;  /* 0x0000005000017945 */ /* 0x000fe20003800200 */
.L_x_2304:
[----:B------:R-:W1:Y:S02]  /*23df0*/  LDS R38, [R32+0x8] ;  /* 0x0000080020267984 */ /* 0x000e640000000800 */
[----:B-1----:R-:W-:-:S05]  /*23e00*/  FADD R39, R31, R38 ;  /* 0x000000261f277221 */ /* 0x002fca0000000000 */
[----:B------:R-:W1:Y:S02]  /*23e10*/  ATOMS.CAST.SPIN P1, [R32+0x8], R38, R39 ;  /* 0x000008262000758d */ /* 0x000e640001820027 */
[----:B-1----:R-:W-:Y:S05]  /*23e20*/  @!P1 BRA `(.L_x_2304) ;  /* 0xfffffffc00f09947 */ /* 0x002fea000383ffff */
[----:B------:R-:W-:Y:S05]  /*23e30*/  BSYNC.RECONVERGENT B1 ;  /* 0x0000000000017941 */ /* 0x000fea0003800200 */
.L_x_2303:
[----:B------:R-:W-:Y:S01]  /*23e40*/  BSSY.RECONVERGENT B1, `(.L_x_2305) ;  /* 0x0000005000017945 */ /* 0x000fe20003800200 */
.L_x_2306:
[----:B------:R-:W1:Y:S02]  /*23e50*/  LDS R38, [R34+0x8] ;  /* 0x0000080022267984 */ /* 0x000e640000000800 */
[----:B-1----:R-:W-:-:S05]  /*23e60*/  FADD R39, R35, R38 ;  /* 0x0000002623277221 */ /* 0x002fca0000000000 */
[----:B------:R-:W1:Y:S02]  /*23e70*/  ATOMS.CAST.SPIN P1, [R34+0x8], R38, R39 ;  /* 0x000008262200758d */ /* 0x000e640001820027 */
[----:B-1----:R-:W-:Y:S05]  /*23e80*/  @!P1 BRA `(.L_x_2306) ;  /* 0xfffffffc00f09947 */ /* 0x002fea000383ffff */
[----:B------:R-:W-:Y:S05]  /*23e90*/  BSYNC.RECONVERGENT B1 ;  /* 0x0000000000017941 */ /* 0x000fea0003800200 */
.L_x_2305:
[----:B------:R-:W-:-:S04]  /*23ea0*/  IADD3 R28, PT, PT, R28, 0x4, RZ ;  /* 0x000000041c1c7810 */ /* 0x000fc80007ffe0ff */
[----:B------:R-:W-:-:S13]  /*23eb0*/  ISETP.NE.AND P1, PT, R28, R15, PT ;  /* 0x0000000f1c00720c */ /* 0x000fda0003f25270 */
[----:B------:R-:W-:Y:S05]  /*23ec0*/  @!P1 BRA `(.L_x_2234) ;  /* 0x0000000800089947 */ /* 0x000fea0003800000 */
.L_x_2347:
[----:B------:R-:W-:Y:S01]  /*23ed0*/  IADD3 R43, PT, PT, R37, R28, RZ ;  /* 0x0000001c252b7210 */ /* 0x000fe20007ffe0ff */
[----:B------:R-:W-:Y:S03]  /*23ee0*/  BSSY.RECONVERGENT B1, `(.L_x_2307) ;  /* 0x0000006000017945 */ /* 0x000fe60003800200 */
[----:B------:R-:W-:-:S07]  /*23ef0*/  LEA R40, R43, R26, 0x2 ;  /* 0x0000001a2b287211 */ /* 0x000fce00078e10ff */
.L_x_2308:
[----:B------:R-:W1:Y:S02]  /*23f00*/  LDS R38, [R40+-0x4] ;  /* 0xfffffc0028267984 */ /* 0x000e640000000800 */
[----:B-1----:R-:W-:-:S05]  /*23f10*/  FADD R39, R38, 1 ;  /* 0x3f80000026277421 */ /* 0x002fca0000000000 */
[----:B------:R-:W1:Y:S02]  /*23f20*/  ATOMS.CAST.SPIN P1, [R40+-0x4], R38, R39 ;  /* 0xfffffc262800758d */ /* 0x000e640001820027 */
[----:B-1----:R-:W-:Y:S05]  /*23f30*/  @!P1 BRA `(.L_x_2308) ;  /* 0xfffffffc00f09947 */ /* 0x002fea000383ffff */
[----:B------:R-:W-:Y:S05]  /*23f40*/  BSYNC.RECONVERGENT B1 ;  /* 0x0000000000017941 */ /* 0x000fea0003800200 */
.L_x_2307:
[----:B------:R-:W-:Y:S01]  /*23f50*/  BSSY.RECONVERGENT B1, `(.L_x_2309) ;  /* 0x0000006000017945 */ /* 0x000fe20003800200 */
[----:B------:R-:W-:-:S07]  /*23f60*/  LEA R36, R43, UR7, 0x2 ;  /* 0x000000072b247c11 */ /* 0x000fce000f8e10ff */
.L_x_2310:
[----:B------:R-:W1:Y:S02]  /*23f70*/  LDS R38, [R36+-0x4] ;  /* 0xfffffc0024267984 */ /* 0x000e640000000800 */
[----:B-1----:R-:W-:-:S05]  /*23f80*/  FADD R39, R11, R38 ;  /* 0x000000260b277221 */ /* 0x002fca0000000000 */
[----:B------:R-:W1:Y:S02]  /*23f90*/  ATOMS.CAST.SPIN P1, [R36+-0x4], R38, R39 ;  /* 0xfffffc262400758d */ /* 0x000e640001820027 */
[----:B-1----:R-:W-:Y:S05]  /*23fa0*/  @!P1 BRA `(.L_x_2310) ;  /* 0xfffffffc00f09947 */ /* 0x002fea000383ffff */
[----:B------:R-:W-:Y:S05]  /*23fb0*/  BSYNC.RECONVERGENT B1 ;  /* 0x0000000000017941 */ /* 0x000fea0003800200 */
.L_x_2309:
[----:B------:R-:W1:Y:S01]  /*23fc0*/  LDC R43, c[0x0][0x3b8] ;  /* 0x0000ee00ff2b7b82 */ /* 0x000e620000000800 */
[----:B------:R-:W-:Y:S01]  /*23fd0*/  BSSY.RECONVERGENT B1, `(.L_x_2311) ;  /* 0x0000006000017945 */ /* 0x000fe20003800200 */
[----:B-1----:R-:W-:-:S07]  /*23fe0*/  IMAD R30, R43, 0xc, R36 ;  /* 0x0000000c2b1e7824 */ /* 0x002fce00078e0224 */
.L_x_2312:
[----:B------:R-:W1:Y:S02]  /*23ff0*/  LDS R38, [R30+-0x4] ;  /* 0xfffffc001e267984 */ /* 0x000e640000000800 */
[----:B-1----:R-:W-:-:S05]  /*24000*/  FADD R39, R33, R38 ;  /* 0x0000002621277221 */ /* 0x002fca0000000000 */
[----:B------:R-:W1:Y:S02]  /*24010*/  ATOMS.CAST.SPIN P1, [R30+-0x4], R38, R39 ;  /* 0xfffffc261e00758d */ /* 0x000e640001820027 */
[----:B-1----:R-:W-:Y:S05]  /*24020*/  @!P1 BRA `(.L_x_2312) ;  /* 0xfffffffc00f09947 */ /* 0x002fea000383ffff */
[----:B------:R-:W-:Y:S05]  /*24030*/  BSYNC.RECONVERGENT B1 ;  /* 0x0000000000017941 */ /* 0x000fea0003800200 */
.L_x_2311:
[----:B------:R-:W-:Y:S01]  /*24040*/  BSSY.RECONVERGENT B1, `(.L_x_2313) ;  /* 0x0000006000017945 */ /* 0x000fe20003800200 */
[----:B------:R-:W-:-:S07]  /*24050*/  LEA R32, R43, R36, 0x3 ;  /* 0x000000242b207211 */ /* 0x000fce00078e18ff */
.L_x_2314:
[----:B------:R-:W1:Y:S02]  /*24060*/  LDS R38, [R32+-0x4] ;  /* 0xfffffc0020267984 */ /* 0x000e640000000800 */
[----:B-1----:R-:W-:-:S05]  /*24070*/  FADD R39, R31, R38 ;  /* 0x000000261f277221 */ /* 0x002fca0000000000 */
[----:B------:R-:W1:Y:S02]  /*24080*/  ATOMS.CAST.SPIN P1, [R32+-0x4], R38, R39 ;  /* 0xfffffc262000758d */ /* 0x000e640001820027 */
[----:B-1----:R-:W-:Y:S05]  /*24090*/  @!P1 BRA `(.L_x_2314) ;  /* 0xfffffffc00f09947 */ /* 0x002fea000383ffff */
[----:B------:R-:W-:Y:S05]  /*240a0*/  BSYNC.RECONVERGENT B1 ;  /* 0x0000000000017941 */ /* 0x000fea0003800200 */
.L_x_2313:
[----:B------:R-:W-:Y:S01]  /*240b0*/  BSSY.RECONVERGENT B1, `(.L_x_2315) ;  /* 0x0000006000017945 */ /* 0x000fe20003800200 */
[----:B------:R-:W-:-:S07]  /*240c0*/  LEA R34, R43, R40, 0x3 ;  /* 0x000000282b227211 */ /* 0x000fce00078e18ff */
.L_x_2316:
[----:B------:R-:W1:Y:S02]  /*240d0*/  LDS R38, [R34+-0x4] ;  /* 0xfffffc0022267984 */ /* 0x000e640000000800 */
[----:B-1----:R-:W-:-:S05]  /*240e0*/  FADD R39, R35, R38 ;  /* 0x0000002623277221 */ /* 0x002fca0000000000 */
[----:B------:R-:W1:Y:S02]  /*240f0*/  ATOMS.CAST.SPIN P1, [R34+-0x4], R38, R39 ;  /* 0xfffffc262200758d */ /* 0x000e640001820027 */
[----:B-1----:R-:W-:Y:S05]  /*24100*/  @!P1 BRA `(.L_x_2316) ;  /* 0xfffffffc00f09947 */ /* 0x002fea000383ffff */
[----:B------:R-:W-:Y:S05]  /*24110*/  BSYNC.RECONVERGENT B1 ;  /* 0x0000000000017941 */ /* 0x000fea0003800200 */
.L_x_2315:
[----:B------:R-:W-:Y:S01]  /*24120*/  BSSY.RECONVERGENT B1, `(.L_x_2317) ;  /* 0x0000005000017945 */ /* 0x000fe20003800200 */
.L_x_2318:
[----:B------:R-:W1:Y:S02]  /*24130*/  LDS R38, [R40] ;  /* 0x0000000028267984 */ /* 0x000e640000000800 */
[----:B-1----:R-:W-:-:S05]  /*24140*/  FADD R39, R38, 1 ;  /* 0x3f80000026277421 */ /* 0x002fca0000000000 */
[----:B------:R-:W1:Y:S02]  /*24150*/  ATOMS.CAST.SPIN P1, [R40], R38, R39 ;  /* 0x000000262800758d */ /* 0x000e640001820027 */
[----:B-1----:R-:W-:Y:S05]  /*24160*/  @!P1 BRA `(.L_x_2318) ;  /* 0xfffffffc00f09947 */ /* 0x002fea000383ffff */
[----:B------:R-:W-:Y:S05]  /*24170*/  BSYNC.RECONVERGENT B1 ;  /* 0x0000000000017941 */ /* 0x000fea0003800200 */
.L_x_2317:
[----:B------:R-:W-:Y:S01]  /*24180*/  BSSY.RECONVERGENT B1, `(.L_x_2319) ;  /* 0x0000005000017945 */ /* 0x000fe20003800200 */
.L_x_2320:
[----:B------:R-:W1:Y:S02]  /*24190*/  LDS R38, [R36] ;  /* 0x0000000024267984 */ /* 0x000e640000000800 */
[----:B-1----:R-:W-:-:S05]  /*241a0*/  FADD R39, R11, R38 ;  /* 0x000000260b277221 */ /* 0x002fca0000000000 */
[----:B------:R-:W1:Y:S02]  /*241b0*/  ATOMS.CAST.SPIN P1, [R36], R38, R39 ;  /* 0x000000262400758d */ /* 0x000e640001820027 */
[----:B-1----:R-:W-:Y:S05]  /*241c0*/  @!P1 BRA `(.L_x_2320) ;  /* 0xfffffffc00f09947 */ /* 0x002fea000383ffff */
[----:B------:R-:W-:Y:S05]  /*241d0*/  BSYNC.RECONVERGENT B1 ;  /* 0x0000000000017941 */ /* 0x000fea0003800200 */
.L_x_2319:
[----:B------:R-:W-:Y:S01]  /*241e0*/  BSSY.RECONVERGENT B1, `(.L_x_2321) ;  /* 0x0000005000017945 */ /* 0x000fe20003800200 */
.L_x_2322:
[----:B------:R-:W1:Y:S02]  /*241f0*/  LDS R38, [R30] ;  /* 0x000000001e267984 */ /* 0x000e640000000800 */
[----:B-1----:R-:W-:-:S05]  /*24200*/  FADD R39, R33, R38 ;  /* 0x0000002621277221 */ /* 0x002fca0000000000 */
[----:B------:R-:W1:Y:S02]  /*24210*/  ATOMS.CAST.SPIN P1, [R30], R38, R39 ;  /* 0x000000261e00758d */ /* 0x000e640001820027 */
[----:B-1----:R-:W-:Y:S05]  /*24220*/  @!P1 BRA `(.L_x_2322) ;  /* 0xfffffffc00f09947 */ /* 0x002fea000383ffff */
[----:B------:R-:W-:Y:S05]  /*24230*/  BSYNC.RECONVERGENT B1 ;  /* 0x0000000000017941 */ /* 0x000fea0003800200 */
.L_x_2321:
[----:B------:R-:W-:Y:S01]  /*24240*/  BSSY.RECONVERGENT B1, `(.L_x_2323) ;  /* 0x0000005000017945 */ /* 0x000fe20003800200 */
.L_x_2324:
[----:B------:R-:W1:Y:S02]  /*24250*/  LDS R38, [R32] ;  /* 0x0000000020267984 */ /* 0x000e640000000800 */
[----:B-1----:R-:W-:-:S05]  /*24260*/  FADD R39, R31, R38 ;  /* 0x000000261f277221 */ /* 0x002fca0000000000 */
[----:B------:R-:W1:Y:S02]  /*24270*/  ATOMS.CAST.SPIN P1, [R32], R38, R39 ;  /* 0x000000262000758d */ /* 0x000e640001820027 */
[----:B-1----:R-:W-:Y:S05]  /*24280*/  @!P1 BRA `(.L_x_2324) ;  /* 0xfffffffc00f09947 */ /* 0x002fea000383ffff */
[----:B------:R-:W-:Y:S05]  /*24290*/  BSYNC.RECONVERGENT B1 ;  /* 0x0000000000017941 */ /* 0x000fea0003800200 */
.L_x_2323:
[----:B------:R-:W-:Y:S01]  /*242a0*/  BSSY.RECONVERGENT B1, `(.L_x_2325) ;  /* 0x0000005000017945 */ /* 0x000fe20003800200 */
.L_x_2326:
[----:B------:R-:W1:Y:S02]  /*242b0*/  LDS R38, [R34] ;  /* 0x0000000022267984 */ /* 0x000e640000000800 */
[----:B-1----:R-:W-:-:S05]  /*242c0*/  FADD R39, R35, R38 ;  /* 0x0000002623277221 */ /* 0x002fca0000000000 */
[----:B------:R-:W1:Y:S02]  /*242d0*/  ATOMS.CAST.SPIN P1, [R34], R38, R39 ;  /* 0x000000262200758d */ /* 0x000e640001820027 */
[----:B-1----:R-:W-:Y:S05]  /*242e0*/  @!P1 BRA `(.L_x_2326) ;  /* 0xfffffffc00f09947 */ /* 0x002fea000383ffff */
[----:B------:R-:W-:Y:S05]  /*242f0*/  BSYNC.RECONVERGENT B1 ;  /* 0x0000000000017941 */ /* 0x000fea0003800200 */
.L_x_2325:
[----:B------:R-:W-:Y:S01]  /*24300*/  BSSY.RECONVERGENT B1, `(.L_x_2327) ;  /* 0x0000005000017945 */ /* 0x000fe20003800200 */
.L_x_2328:
[----:B------:R-:W1:Y:S02]  /*24310*/  LDS R38, [R40+0x4] ;  /* 0x0000040028267984 */ /* 0x000e640000000800 */
[----:B-1----:R-:W-:-:S05]  /*24320*/  FADD R39, R38, 1 ;  /* 0x3f80000026277421 */ /* 0x002fca0000000000 */
[----:B------:R-:W1:Y:S02]  /*24330*/  ATOMS.CAST.SPIN P1, [R40+0x4], R38, R39 ;  /* 0x000004262800758d */ /* 0x000e640001820027 */
[----:B-1----:R-:W-:Y:S05]  /*24340*/  @!P1 BRA `(.L_x_2328) ;  /* 0xfffffffc00f09947 */ /* 0x002fea000383ffff */
[----:B------:R-:W-:Y:S05]  /*24350*/  BSYNC.RECONVERGENT B1 ;  /* 0x0000000000017941 */ /* 0x000fea0003800200 */
.L_x_2327:
[----:B------:R-:W-:Y:S01]  /*24360*/  BSSY.RECONVERGENT B1, `(.L_x_2329) ;  /* 0x0000005000017945 */ /* 0x000fe20003800200 */
.L_x_2330:
[----:B------:R-:W1:Y:S02]  /*24370*/  LDS R38, [R36+0x4] ;  /* 0x0000040024267984 */ /* 0x000e640000000800 */
[----:B-1----:R-:W-:-:S05]  /*24380*/  FADD R39, R11, R38 ;  /* 0x000000260b277221 */ /* 0x002fca0000000000 */
[----:B------:R-:W1:Y:S02]  /*24390*/  ATOMS.CAST.SPIN P1, [R36+0x4], R38, R39 ;  /* 0x000004262400758d */ /* 0x000e640001820027 */
[----:B-1----:R-:W-:Y:S05]  /*243a0*/  @!P1 BRA `(.L_x_2330) ;  /* 0xfffffffc00f09947 */ /* 0x002fea000383ffff */
[----:B------:R-:W-:Y:S05]  /*243b0*/  BSYNC.RECONVERGENT B1 ;  /* 0x0000000000017941 */ /* 0x000fea0003800200 */
.L_x_2329:
[----:B------:R-:W-:Y:S01]  /*243c0*/  BSSY.RECONVERGENT B1, `(.L_x_2331) ;  /* 0x0000005000017945 */ /* 0x000fe20003800200 */
.L_x_2332:
[----:B------:R-:W1:Y:S02]  /*243d0*/  LDS R38, [R30+0x4] ;  /* 0x000004001e267984 */ /* 0x000e640000000800 */
[----:B-1----:R-:W-:-:S05]  /*243e0*/  FADD R39, R33, R38 ;  /* 0x0000002621277221 */ /* 0x002fca0000000000 */
[----:B------:R-:W1:Y:S02]  /*243f0*/  ATOMS.CAST.SPIN P1, [R30+0x4], R38, R39 ;  /* 0x000004261e00758d */ /* 0x000e640001820027 */
[----:B-1----:R-:W-:Y:S05]  /*24400*/  @!P1 BRA `(.L_x_2332) ;  /* 0xfffffffc00f09947 */ /* 0x002fea000383ffff */
[----:B------:R-:W-:Y:S05]  /*24410*/  BSYNC.RECONVERGENT B1 ;  /* 0x0000000000017941 */ /* 0x000fea0003800200 */
.L_x_2331:
[----:B------:R-:W-:Y:S01]  /*24420*/  BSSY.RECONVERGENT B1, `(.L_x_2333) ;  /* 0x0000005000017945 */ /* 0x000fe20003800200 */
.L_x_2334:
[----:B------:R-:W1:Y:S02]  /*24430*/  LDS R38, [R32+0x4] ;  /* 0x0000040020267984 */ /* 0x000e640000000800 */
[----:B-1----:R-:W-:-:S05]  /*24440*/  FADD R39, R31, R38 ;  /* 0x000000261f277221 */ /* 0x002fca0000000000 */
[----:B------:R-:W1:Y:S02]  /*24450*/  ATOMS.CAST.SPIN P1, [R32+0x4], R38, R39 ;  /* 0x000004262000758d */ /* 0x000e640001820027 */
[----:B-1----:R-:W-:Y:S05]  /*24460*/  @!P1 BRA `(.L_x_2334) ;  /* 0xfffffffc00f09947 */ /* 0x002fea000383ffff */
[----:B------:R-:W-:Y:S05]  /*24470*/  BSYNC.RECONVERGENT B1 ;  /* 0x0000000000017941 */ /* 0x000fea0003800200 */
.L_x_2333:
[----:B------:R-:W-:Y:S01]  /*24480*/  BSSY.RECONVERGENT B1, `(.L_x_2335) ;  /* 0x0000005000017945 */ /* 0x000fe20003800200 */
.L_x_2336:
[----:B------:R-:W1:Y:S02]  /*24490*/  LDS R38, [R34+0x4] ;  /* 0x0000040022267984 */ /* 0x000e640000000800 */
[----:B-1----:R-:W-:-:S05]  /*244a0*/  FADD R39, R35, R38 ;  /* 0x0000002623277221 */ /* 0x002fca0000000000 */
[----:B------:R-:W1:Y:S02]  /*244b0*/  ATOMS.CAST.SPIN P1, [R34+0x4], R38, R39 ;  /* 0x000004262200758d */ /* 0x000e640001820027 */
[----:B-1----:R-:W-:Y:S05]  /*244c0*/  @!P1 BRA `(.L_x_2336) ;  /* 0xfffffffc00f09947 */ /* 0x002fea000383ffff */
[----:B------:R-:W-:Y:S05]  /*244d0*/  BSYNC.RECONVERGENT B1 ;  /* 0x0000000000017941 */ /* 0x000fea0003800200 */
.L_x_2335:
[----:B------:R-:W-:Y:S01]  /*244e0*/  BSSY.RECONVERGENT B1, `(.L_x_2337) ;  /* 0x0000005000017945 */ /* 0x000fe20003800200 */
.L_x_2338:
[----:B------:R-:W1:Y:S02]  /*244f0*/  LDS R38, [R40+0x8] ;  /* 0x0000080028267984 */ /* 0x000e640000000800 */
[----:B-1----:R-:W-:-:S05]  /*24500*/  FADD R39, R38, 1 ;  /* 0x3f80000026277421 */ /* 0x002fca0000000000 */
[----:B------:R-:W1:Y:S02]  /*24510*/  ATOMS.CAST.SPIN P1, [R40+0x8], R38, R39 ;  /* 0x000008262800758d */ /* 0x000e640001820027 */
[----:B-1----:R-:W-:Y:S05]  /*24520*/  @!P1 BRA `(.L_x_2338) ;  /* 0xfffffffc00f09947 */ /* 0x002fea000383ffff */
[----:B------:R-:W-:Y:S05]  /*24530*/  BSYNC.RECONVERGENT B1 ;  /* 0x0000000000017941 */ /* 0x000fea0003800200 */
.L_x_2337:
[----:B------:R-:W-:Y:S01]  /*24540*/  BSSY.RECONVERGENT B1, `(.L_x_2339) ;  /* 0x0000005000017945 */ /* 0x000fe20003800200 */
.L_x_2340:
[----:B------:R-:W1:Y:S02]  /*24550*/  LDS R38, [R36+0x8] ;  /* 0x0000080024267984 */ /* 0x000e640000000800 */
[----:B-1----:R-:W-:-:S05]  /*24560*/  FADD R39, R11, R38 ;  /* 0x000000260b277221 */ /* 0x002fca0000000000 */
[----:B------:R-:W1:Y:S02]  /*24570*/  ATOMS.CAST.SPIN P1, [R36+0x8], R38, R39 ;  /* 0x000008262400758d */ /* 0x000e640001820027 */
[----:B-1----:R-:W-:Y:S05]  /*24580*/  @!P1 BRA `(.L_x_2340) ;  /* 0xfffffffc00f09947 */ /* 0x002fea000383ffff */
[----:B------:R-:W-:Y:S05]  /*24590*/  BSYNC.RECONVERGENT B1 ;  /* 0x0000000000017941 */ /* 0x000fea0003800200 */
.L_x_2339:
[----:B------:R-:W-:Y:S01]  /*245a0*/  BSSY.RECONVERGENT B1, `(.L_x_2341) ;  /* 0x0000005000017945 */ /* 0x000fe20003800200 */
.L_x_2342:
[----:B------:R-:W1:Y:S02]  /*245b0*/  LDS R38, [R30+0x8] ;  /* 0x000008001e267984 */ /* 0x000e640000000800 */
[----:B-1----:R-:W-:-:S05]  /*245c0*/  FADD R39, R33, R38 ;  /* 0x0000002621277221 */ /* 0x002fca0000000000 */
[----:B------:R-:W1:Y:S02]  /*245d0*/  ATOMS.CAST.SPIN P1, [R30+0x8], R38, R39 ;  /* 0x000008261e00758d */ /* 0x000e640001820027 */
[----:B-1----:R-:W-:Y:S05]  /*245e0*/  @!P1 BRA `(.L_x_2342) ;  /* 0xfffffffc00f09947 */ /* 0x002fea000383ffff */
[----:B------:R-:W-:Y:S05]  /*245f0*/  BSYNC.RECONVERGENT B1 ;  /* 0x0000000000017941 */ /* 0x000fea0003800200 */
.L_x_2341:
[----:B------:R-:W-:Y:S01]  /*24600*/  BSSY.RECONVERGENT B1, `(.L_x_2343) ;  /* 0x0000005000017945 */ /* 0x000fe20003800200 */
.L_x_2344:
[----:B------:R-:W1:Y:S02]  /*24610*/  LDS R38, [R32+0x8] ;  /* 0x0000080020267984 */ /* 0x000e640000000800 */
[----:B-1----:R-:W-:-:S05]  /*24620*/  FADD R39, R31, R38 ;  /* 0x000000261f277221 */ /* 0x002fca0000000000 */
[----:B------:R-:W1:Y:S02]  /*24630*/  ATOMS.CAST.SPIN P1, [R32+0x8], R38, R39 ;  /* 0x000008262000758d */ /* 0x000e640001820027 */
[----:B-1----:R-:W-:Y:S05]  /*24640*/  @!P1 BRA `(.L_x_2344) ;  /* 0xfffffffc00f09947 */ /* 0x002fea000383ffff */
[----:B------:R-:W-:Y:S05]  /*24650*/  BSYNC.RECONVERGENT B1 ;  /* 0x0000000000017941 */ /* 0x000fea0003800200 */
.L_x_2343:
[----:B------:R-:W-:Y:S01]  /*24660*/  BSSY.RECONVERGENT B1, `(.L_x_2345) ;  /* 0x0000005000017945 */ /* 0x000fe20003800200 */
.L_x_2346:
[----:B------:R-:W1:Y:S02]  /*24670*/  LDS R38, [R34+0x8] ;  /* 0x0000080022267984 */ /* 0x000e640000000800 */
[----:B-1----:R-:W-:-:S05]  /*24680*/  FADD R39, R35, R38 ;  /* 0x0000002623277221 */ /* 0x002fca0000000000 */
[----:B------:R-:W1:Y:S02]  /*24690*/  ATOMS.CAST.SPIN P1, [R34+0x8], R38, R39 ;  /* 0x000008262200758d */ /* 0x000e640001820027 */
[----:B-1----:R-:W-:Y:S05]  /*246a0*/  @!P1 BRA `(.L_x_2346) ;  /* 0xfffffffc00f09947 */ /* 0x002fea000383ffff */
[----:B------:R-:W-:Y:S05]  /*246b0*/  BSYNC.RECONVERGENT B1 ;  /* 0x0000000000017941 */ /* 0x000fea0003800200 */
.L_x_2345:
[----:B------:R-:W-:-:S04]  /*246c0*/  IADD3 R28, PT, PT, R28, 0x4, RZ ;  /* 0x000000041c1c7810 */ /* 0x000fc80007ffe0ff */
[----:B------:R-:W-:-:S13]  /*246d0*/  ISETP.NE.AND P1, PT, R28, R15, PT ;  /* 0x0000000f1c00720c */ /* 0x000fda0003f25270 */
[----:B------:R-:W-:Y:S05]  /*246e0*/  @P1 BRA `(.L_x_2347) ;  /* 0xfffffff400f81947 */ /* 0x000fea000383ffff */
.L_x_2234:
[----:B------:R-:W-:Y:S05]  /*246f0*/  BSYNC.RECONVERGENT B4 ;  /* 0x0000000000047941 */ /* 0x000fea0003800200 */
.L_x_2233:
[----:B------:R-:W-:Y:S05]  /*24700*/  BRA `(.L_x_2231) ;  /* 0x00000010000c7947 */ /* 0x000fea0003800000 */
.L_x_2232:
        /* <DEDUP_REMOVED lines=23> */
.L_x_2351:
[----:B------:R-:W1:Y:S02]  /*24880*/  LDS R38, [R30+-0x4] ;  /* 0xfffffc001e267984 */ /* 0x000e640000000800 */
[----:B-1----:R-:W-:-:S05]  /*24890*/  FADD R39, R38, 1 ;  /* 0x3f80000026277421 */ /* 0x002fca0000000000 */
[----:B------:R-:W1:Y:S02]  /*248a0*/  ATOMS.CAST.SPIN P2, [R30+-0x4], R38, R39 ;  /* 0xfffffc261e00758d */ /* 0x000e640001840027 */
[----:B-1----:R-:W-:Y:S05]  /*248b0*/  @!P2 BRA `(.L_x_2351) ;  /* 0xfffffffc00f0a947 */ /* 0x002fea000383ffff */
[----:B------:R-:W-:Y:S05]  /*248c0*/  BSYNC.RECONVERGENT B4 ;  /* 0x0000000000047941 */ /* 0x000fea0003800200 */
.L_x_2350:
[----:B------:R-:W-:Y:S01]  /*248d0*/  BSSY.RECONVERGENT B4, `(.L_x_2352) ;  /* 0x0000006000047945 */ /* 0x000fe20003800200 */
[----:B------:R-:W-:-:S07]  /*248e0*/  LEA R26, R26, UR7, 0x2 ;  /* 0x000000071a1a7c11 */ /* 0x000fce000f8e10ff */
.L_x_2353:
[----:B------:R-:W1:Y:S02]  /*248f0*/  LDS R38, [R26+-0x4] ;  /* 0xfffffc001a267984 */ /* 0x000e640000000800 */
[----:B-1----:R-:W-:-:S05]  /*24900*/  FADD R39, R11, R38 ;  /* 0x000000260b277221 */ /* 0x002fca0000000000 */
[----:B------:R-:W1:Y:S02]  /*24910*/  ATOMS.CAST.SPIN P2, [R26+-0x4], R38, R39 ;  /* 0xfffffc261a00758d */ /* 0x000e640001840027 */
[----:B-1----:R-:W-:Y:S05]  /*24920*/  @!P2 BRA `(.L_x_2353) ;  /* 0xfffffffc00f0a947 */ /* 0x002fea000383ffff */
[----:B------:R-:W-:Y:S05]  /*24930*/  BSYNC.RECONVERGENT B4 ;  /* 0x0000000000047941 */ /* 0x000fea0003800200 */
.L_x_2352:
[----:B------:R-:W1:Y:S01]  /*24940*/  LDC R43, c[0x0][0x3b8] ;  /* 0x0000ee00ff2b7b82 */ /* 0x000e620000000800 */
[----:B------:R-:W-:Y:S01]  /*24950*/  BSSY.RECONVERGENT B4, `(.L_x_2354) ;  /* 0x0000006000047945 */ /* 0x000fe20003800200 */
[----:B-1----:R-:W-:-:S07]  /*24960*/  IMAD R32, R43, 0xc, R26 ;  /* 0x0000000c2b207824 */ /* 0x002fce00078e021a */
.L_x_2355:
[----:B------:R-:W1:Y:S02]  /*24970*/  LDS R38, [R32+-0x4] ;  /* 0xfffffc0020267984 */ /* 0x000e640000000800 */
[----:B-1----:R-:W-:-:S05]  /*24980*/  FADD R39, R31, R38 ;  /* 0x000000261f277221 */ /* 0x002fca0000000000 */
[----:B------:R-:W1:Y:S02]  /*24990*/  ATOMS.CAST.SPIN P2, [R32+-0x4], R38, R39 ;  /* 0xfffffc262000758d */ /* 0x000e640001840027 */
[----:B-1----:R-:W-:Y:S05]  /*249a0*/  @!P2 BRA `(.L_x_2355) ;  /* 0xfffffffc00f0a947 */ /* 0x002fea000383ffff */
[----:B------:R-:W-:Y:S05]  /*249b0*/  BSYNC.RECONVERGENT B4 ;  /* 0x0000000000047941 */ /* 0x000fea0003800200 */
.L_x_2354:
[----:B------:R-:W-:Y:S01]  /*249c0*/  BSSY.RECONVERGENT B4, `(.L_x_2356) ;  /* 0x0000006000047945 */ /* 0x000fe20003800200 */
[----:B------:R-:W-:-:S07]  /*249d0*/  LEA R34, R43, R26, 0x3 ;  /* 0x0000001a2b227211 */ /* 0x000fce00078e18ff */
.L_x_2357:
[----:B------:R-:W1:Y:S02]  /*249e0*/  LDS R38, [R34+-0x4] ;  /* 0xfffffc0022267984 */ /* 0x000e640000000800 */
[----:B-1----:R-:W-:-:S05]  /*249f0*/  FADD R39, R33, R38 ;  /* 0x0000002621277221 */ /* 0x002fca0000000000 */
[----:B------:R-:W1:Y:S02]  /*24a00*/  ATOMS.CAST.SPIN P2, [R34+-0x4], R38, R39 ;  /* 0xfffffc262200758d */ /* 0x000e640001840027 */
[----:B-1----:R-:W-:Y:S05]  /*24a10*/  @!P2 BRA `(.L_x_2357) ;  /* 0xfffffffc00f0a947 */ /* 0x002fea000383ffff */
[----:B------:R-:W-:Y:S05]  /*24a20*/  BSYNC.RECONVERGENT B4 ;  /* 0x0000000000047941 */ /* 0x000fea0003800200 */
.L_x_2356:
[----:B------:R-:W-:Y:S01]  /*24a30*/  BSSY.RECONVERGENT B4, `(.L_x_2358) ;  /* 0x0000006000047945 */ /* 0x000fe20003800200 */
[----:B------:R-:W-:-:S07]  /*24a40*/  LEA R36, R43, R30, 0x3 ;  /* 0x0000001e2b247211 */ /* 0x000fce00078e18ff */
.L_x_2359:
[----:B------:R-:W1:Y:S02]  /*24a50*/  LDS R38, [R36+-0x4] ;  /* 0xfffffc0024267984 */ /* 0x000e640000000800 */
[----:B-1----:R-:W-:-:S05]  /*24a60*/  FADD R39, R35, R38 ;  /* 0x0000002623277221 */ /* 0x002fca0000000000 */
[----:B------:R-:W1:Y:S02]  /*24a70*/  ATOMS.CAST.SPIN P2, [R36+-0x4], R38, R39 ;  /* 0xfffffc262400758d */ /* 0x000e640001840027 */
[----:B-1----:R-:W-:Y:S05]  /*24a80*/  @!P2 BRA `(.L_x_2359) ;  /* 0xfffffffc00f0a947 */ /* 0x002fea000383ffff */
[----:B------:R-:W-:Y:S05]  /*24a90*/  BSYNC.RECONVERGENT B4 ;  /* 0x0000000000047941 */ /* 0x000fea0003800200 */
.L_x_2358:
[----:B------:R-:W-:Y:S01]  /*24aa0*/  MOV R28, R17 ;  /* 0x00000011001c7202 */ /* 0x000fe20000000f00 */
[----:B------:R-:W-:Y:S06]  /*24ab0*/  @!P1 BRA `(.L_x_2349) ;  /* 0x0000000400009947 */ /* 0x000fec0003800000 */
[----:B------:R-:W-:Y:S01]  /*24ac0*/  BSSY.RECONVERGENT B4, `(.L_x_2360) ;  /* 0x0000006000047945 */ /* 0x000fe20003800200 */
[----:B------:R-:W-:-:S13]  /*24ad0*/  ISETP.NE.AND P1, PT, R24, 0x2, PT ;  /* 0x000000021800780c */ /* 0x000fda0003f25270 */
.L_x_2361:
[----:B------:R-:W1:Y:S02]  /*24ae0*/  LDS R38, [R30] ;  /* 0x000000001e267984 */ /* 0x000e640000000800 */
[----:B-1----:R-:W-:-:S05]  /*24af0*/  FADD R39, R38, 1 ;  /* 0x3f80000026277421 */ /* 0x002fca0000000000 */
[----:B------:R-:W1:Y:S02]  /*24b00*/  ATOMS.CAST.SPIN P2, [R30], R38, R39 ;  /* 0x000000261e00758d */ /* 0x000e640001840027 */
[----:B-1----:R-:W-:Y:S05]  /*24b10*/  @!P2 BRA `(.L_x_2361) ;  /* 0xfffffffc00f0a947 */ /* 0x002fea000383ffff */
[----:B------:R-:W-:Y:S05]  /*24b20*/  BSYNC.RECONVERGENT B4 ;  /* 0x0000000000047941 */ /* 0x000fea0003800200 */
.L_x_2360:
[----:B------:R-:W-:Y:S01]  /*24b30*/  BSSY.RECONVERGENT B4, `(.L_x_2362) ;  /* 0x0000005000047945 */ /* 0x000fe20003800200 */
.L_x_2363:
[----:B------:R-:W1:Y:S02]  /*24b40*/  LDS R38, [R26] ;  /* 0x000000001a267984 */ /* 0x000e640000000800 */
[----:B-1----:R-:W-:-:S05]  /*24b50*/  FADD R39, R11, R38 ;  /* 0x000000260b277221 */ /* 0x002fca0000000000 */
[----:B------:R-:W1:Y:S02]  /*24b60*/  ATOMS.CAST.SPIN P2, [R26], R38, R39 ;  /* 0x000000261a00758d */ /* 0x000e640001840027 */
[----:B-1----:R-:W-:Y:S05]  /*24b70*/  @!P2 BRA `(.L_x_2363) ;  /* 0xfffffffc00f0a947 */ /* 0x002fea000383ffff */
[----:B------:R-:W-:Y:S05]  /*24b80*/  BSYNC.RECONVERGENT B4 ;  /* 0x0000000000047941 */ /* 0x000fea0003800200 */
.L_x_2362:
[----:B------:R-:W-:Y:S01]  /*24b90*/  BSSY.RECONVERGENT B4, `(.L_x_2364) ;  /* 0x0000005000047945 */ /* 0x000fe20003800200 */
.L_x_2365:
[----:B------:R-:W1:Y:S02]  /*24ba0*/  LDS R38, [R32] ;  /* 0x0000000020267984 */ /* 0x000e640000000800 */
[----:B-1----:R-:W-:-:S05]  /*24bb0*/  FADD R39, R31, R38 ;  /* 0x000000261f277221 */ /* 0x002fca0000000000 */
[----:B------:R-:W1:Y:S02]  /*24bc0*/  ATOMS.CAST.SPIN P2, [R32], R38, R39 ;  /* 0x000000262000758d */ /* 0x000e640001840027 */
[----:B-1----:R-:W-:Y:S05]  /*24bd0*/  @!P2 BRA `(.L_x_2365) ;  /* 0xfffffffc00f0a947 */ /* 0x002fea000383ffff */
[----:B------:R-:W-:Y:S05]  /*24be0*/  BSYNC.RECONVERGENT B4 ;  /* 0x0000000000047941 */ /* 0x000fea0003800200 */
.L_x_2364:
[----:B------:R-:W-:Y:S01]  /*24bf0*/  BSSY.RECONVERGENT B4, `(.L_x_2366) ;  /* 0x0000005000047945 */ /* 0x000fe20003800200 */
.L_x_2367:
[----:B------:R-:W1:Y:S02]  /*24c00*/  LDS R38, [R34] ;  /* 0x0000000022267984 */ /* 0x000e640000000800 */
[----:B-1----:R-:W-:-:S05]  /*24c10*/  FADD R39, R33, R38 ;  /* 0x0000002621277221 */ /* 0x002fca0000000000 */
[----:B------:R-:W1:Y:S02]  /*24c20*/  ATOMS.CAST.SPIN P2, [R34], R38, R39 ;  /* 0x000000262200758d */ /* 0x000e640001840027 */
[----:B-1----:R-:W-:Y:S05]  /*24c30*/  @!P2 BRA `(.L_x_2367) ;  /* 0xfffffffc00f0a947 */ /* 0x002fea000383ffff */
[----:B------:R-:W-:Y:S05]  /*24c40*/  BSYNC.RECONVERGENT B4 ;  /* 0x0000000000047941 */ /* 0x000fea0003800200 */
.L_x_2366:
[----:B------:R-:W-:Y:S01]  /*24c50*/  BSSY.RECONVERGENT B4, `(.L_x_2368) ;  /* 0x0000005000047945 */ /* 0x000fe20003800200 */
.L_x_2369:
[----:B------:R-:W1:Y:S02]  /*24c60*/  LDS R38, [R36] ;  /* 0x0000000024267984 */ /* 0x000e640000000800 */
[----:B-1----:R-:W-:-:S05]  /*24c70*/  FADD R39, R35, R38 ;  /* 0x0000002623277221 */ /* 0x002fca0000000000 */
[----:B------:R-:W1:Y:S02]  /*24c80*/  ATOMS.CAST.SPIN P2, [R36], R38, R39 ;  /* 0x000000262400758d */ /* 0x000e640001840027 */
[----:B-1----:R-:W-:Y:S05]  /*24c90*/  @!P2 BRA `(.L_x_2369) ;  /* 0xfffffffc00f0a947 */ /* 0x002fea000383ffff */
[----:B------:R-:W-:Y:S05]  /*24ca0*/  BSYNC.RECONVERGENT B4 ;  /* 0x0000000000047941 */ /* 0x000fea0003800200 */
.L_x_2368:
[----:B------:R-:W-:Y:S01]  /*24cb0*/  MOV R28, R18 ;  /* 0x00000012001c7202 */ /* 0x000fe20000000f00 */
[----:B------:R-:W-:Y:S06]  /*24cc0*/  @!P1 BRA `(.L_x_2349) ;  /* 0x00000000007c9947 */ /* 0x000fec0003800000 */
[----:B------:R-:W-:Y:S01]  /*24cd0*/  BSSY.RECONVERGENT B4, `(.L_x_2370) ;  /* 0x0000005000047945 */ /* 0x000fe20003800200 */
.L_x_2371:
[----:B------:R-:W1:Y:S02]  /*24ce0*/  LDS R38, [R30+0x4] ;  /* 0x000004001e267984 */ /* 0x000e640000000800 */
[----:B-1----:R-:W-:-:S05]  /*24cf0*/  FADD R39, R38, 1 ;  /* 0x3f80000026277421 */ /* 0x002fca0000000000 */
[----:B------:R-:W1:Y:S02]  /*24d00*/  ATOMS.CAST.SPIN P1, [R30+0x4], R38, R39 ;  /* 0x000004261e00758d */ /* 0x000e640001820027 */
[----:B-1----:R-:W-:Y:S05]  /*24d10*/  @!P1 BRA `(.L_x_2371) ;  /* 0xfffffffc00f09947 */ /* 0x002fea000383ffff */
[----:B------:R-:W-:Y:S05]  /*24d20*/  BSYNC.RECONVERGENT B4 ;  /* 0x0000000000047941 */ /* 0x000fea0003800200 */
.L_x_2370:
[----:B------:R-:W-:Y:S01]  /*24d30*/  BSSY.RECONVERGENT B4, `(.L_x_2372) ;  /* 0x0000005000047945 */ /* 0x000fe20003800200 */
.L_x_2373:
[----:B------:R-:W1:Y:S02]  /*24d40*/  LDS R38, [R26+0x4] ;  /* 0x000004001a267984 */ /* 0x000e640000000800 */
[----:B-1----:R-:W-:-:S05]  /*24d50*/  FADD R39, R11, R38 ;  /* 0x000000260b277221 */ /* 0x002fca0000000000 */
[----:B------:R-:W1:Y:S02]  /*24d60*/  ATOMS.CAST.SPIN P1, [R26+0x4], R38, R39 ;  /* 0x000004261a00758d */ /* 0x000e640001820027 */
[----:B-1----:R-:W-:Y:S05]  /*24d70*/  @!P1 BRA `(.L_x_2373) ;  /* 0xfffffffc00f09947 */ /* 0x002fea000383ffff */
[----:B------:R-:W-:Y:S05]  /*24d80*/  BSYNC.RECONVERGENT B4 ;  /* 0x0000000000047941 */ /* 0x000fea0003800200 */
.L_x_2372:
[----:B------:R-:W-:Y:S01]  /*24d90*/  BSSY.RECONVERGENT B4, `(.L_x_2374) ;  /* 0x0000005000047945 */ /* 0x000fe20003800200 */
.L_x_2375:
[----:B------:R-:W1:Y:S02]  /*24da0*/  LDS R38, [R32+0x4] ;  /* 0x0000040020267984 */ /* 0x000e640000000800 */
[----:B-1----:R-:W-:-:S05]  /*24db0*/  FADD R39, R31, R38 ;  /* 0x000000261f277221 */ /* 0x002fca0000000000 */
[----:B------:R-:W1:Y:S02]  /*24dc0*/  ATOMS.CAST.SPIN P1, [R32+0x4], R38, R39 ;  /* 0x000004262000758d */ /* 0x000e640001820027 */
[----:B-1----:R-:W-:Y:S05]  /*24dd0*/  @!P1 BRA `(.L_x_2375) ;  /* 0xfffffffc00f09947 */ /* 0x002fea000383ffff */
[----:B------:R-:W-:Y:S05]  /*24de0*/  BSYNC.RECONVERGENT B4 ;  /* 0x0000000000047941 */ /* 0x000fea0003800200 */
.L_x_2374:
[----:B------:R-:W-:Y:S01]  /*24df0*/  BSSY.RECONVERGENT B4, `(.L_x_2376) ;  /* 0x0000005000047945 */ /* 0x000fe20003800200 */
.L_x_2377:
[----:B------:R-:W1:Y:S02]  /*24e00*/  LDS R38, [R34+0x4] ;  /* 0x0000040022267984 */ /* 0x000e640000000800 */
[----:B-1----:R-:W-:-:S05]  /*24e10*/  FADD R39, R33, R38 ;  /* 0x0000002621277221 */ /* 0x002fca0000000000 */
[----:B------:R-:W1:Y:S02]  /*24e20*/  ATOMS.CAST.SPIN P1, [R34+0x4], R38, R39 ;  /* 0x000004262200758d */ /* 0x000e640001820027 */
[----:B-1----:R-:W-:Y:S05]  /*24e30*/  @!P1 BRA `(.L_x_2377) ;  /* 0xfffffffc00f09947 */ /* 0x002fea000383ffff */
[----:B------:R-:W-:Y:S05]  /*24e40*/  BSYNC.RECONVERGENT B4 ;  /* 0x0000000000047941 */ /* 0x000fea0003800200 */
.L_x_2376:
[----:B------:R-:W-:Y:S01]  /*24e50*/  BSSY.RECONVERGENT B4, `(.L_x_2378) ;  /* 0x0000005000047945 */ /* 0x000fe20003800200 */
.L_x_2379:
[----:B------:R-:W1:Y:S02]  /*24e60*/  LDS R38, [R36+0x4] ;  /* 0x0000040024267984 */ /* 0x000e640000000800 */
[----:B-1----:R-:W-:-:S05]  /*24e70*/  FADD R39, R35, R38 ;  /* 0x0000002623277221 */ /* 0x002fca0000000000 */
[----:B------:R-:W1:Y:S02]  /*24e80*/  ATOMS.CAST.SPIN P1, [R36+0x4], R38, R39 ;  /* 0x000004262400758d */ /* 0x000e640001820027 */
[----:B-1----:R-:W-:Y:S05]  /*24e90*/  @!P1 BRA `(.L_x_2379) ;  /* 0xfffffffc00f09947 */ /* 0x002fea000383ffff */
[----:B------:R-:W-:Y:S05]  /*24ea0*/  BSYNC.RECONVERGENT B4 ;  /* 0x0000000000047941 */ /* 0x000fea0003800200 */
.L_x_2378:
[----:B------:R-:W-:-:S07]  /*24eb0*/  MOV R28, R19 ;  /* 0x00000013001c7202 */ /* 0x000fce0000000f00 */
.L_x_2349:
[----:B------:R-:W-:Y:S05]  /*24ec0*/  BSYNC.RECONVERGENT B1 ;  /* 0x0000000000017941 */ /* 0x000fea0003800200 */
.L_x_2348:
[----:B------:R-:W-:-:S13]  /*24ed0*/  ISETP.GE.U32.AND P1, PT, R16, 0x3, PT ;  /* 0x000000031000780c */ /* 0x000fda0003f26070 */
[----:B------:R-:W-:Y:S05]  /*24ee0*/  @!P1 BRA `(.L_x_2231) ;  /* 0x0000000800149947 */ /* 0x000fea0003800000 */
[----:B------:R-:W1:Y:S01]  /*24ef0*/  S2R R39, SR_CgaCtaId ;  /* 0x0000000000277919 */ /* 0x000e620000008800 */
[----:B------:R-:W-:-:S04]  /*24f00*/  MOV R26, 0x400 ;  /* 0x00000400001a7802 */ /* 0x000fc80000000f00 */
[----:B-1----:R-:W-:-:S07]  /*24f10*/  LEA R26, R39, R26, 0x18 ;  /* 0x0000001a271a7211 */ /* 0x002fce00078ec0ff */
.L_x_2420:
[----:B------:R-:W-:Y:S01]  /*24f20*/  IADD3 R43, PT, PT, R37, R28, RZ ;  /* 0x0000001c252b7210 */ /* 0x000fe20007ffe0ff */
[----:B------:R-:W-:Y:S03]  /*24f30*/  BSSY.RECONVERGENT B1, `(.L_x_2380) ;  /* 0x0000006000017945 */ /* 0x000fe60003800200 */
[----:B------:R-:W-:-:S07]  /*24f40*/  LEA R40, R43, R26, 0x2 ;  /* 0x0000001a2b287211 */ /* 0x000fce00078e10ff */
.L_x_2381:
[----:B------:R-:W1:Y:S02]  /*24f50*/  LDS R38, [R40+-0x4] ;  /* 0xfffffc0028267984 */ /* 0x000e640000000800 */
[----:B-1----:R-:W-:-:S05]  /*24f60*/  FADD R39, R38, 1 ;  /* 0x3f80000026277421 */ /* 0x002fca0000000000 */
[----:B------:R-:W1:Y:S02]  /*24f70*/  ATOMS.CAST.SPIN P1, [R40+-0x4], R38, R39 ;  /* 0xfffffc262800758d */ /* 0x000e640001820027 */
[----:B-1----:R-:W-:Y:S05]  /*24f80*/  @!P1 BRA `(.L_x_2381) ;  /* 0xfffffffc00f09947 */ /* 0x002fea000383ffff */
[----:B------:R-:W-:Y:S05]  /*24f90*/  BSYNC.RECONVERGENT B1 ;  /* 0x0000000000017941 */ /* 0x000fea0003800200 */
.L_x_2380:
[----:B------:R-:W-:Y:S01]  /*24fa0*/  BSSY.RECONVERGENT B1, `(.L_x_2382) ;  /* 0x0000006000017945 */ /* 0x000fe20003800200 */
[----:B------:R-:W-:-:S07]  /*24fb0*/  LEA R36, R43, UR7, 0x2 ;  /* 0x000000072b247c11 */ /* 0x000fce000f8e10ff */
.L_x_2383:
[----:B------:R-:W1:Y:S02]  /*24fc0*/  LDS R38, [R36+-0x4] ;  /* 0xfffffc0024267984 */ /* 0x000e640000000800 */
[----:B-1----:R-:W-:-:S05]  /*24fd0*/  FADD R39, R11, R38 ;  /* 0x000000260b277221 */ /* 0x002fca0000000000 */
[----:B------:R-:W1:Y:S02]  /*24fe0*/  ATOMS.CAST.SPIN P1, [R36+-0x4], R38, R39 ;  /* 0xfffffc262400758d */ /* 0x000e640001820027 */
[----:B-1----:R-:W-:Y:S05]  /*24ff0*/  @!P1 BRA `(.L_x_2383) ;  /* 0xfffffffc00f09947 */ /* 0x002fea000383ffff */
[----:B------:R-:W-:Y:S05]  /*25000*/  BSYNC.RECONVERGENT B1 ;  /* 0x0000000000017941 */ /* 0x000fea0003800200 */
.L_x_2382:
[----:B------:R-:W1:Y:S01]  /*25010*/  LDC R43, c[0x0][0x3b8] ;  /* 0x0000ee00ff2b7b82 */ /* 0x000e620000000800 */
[----:B------:R-:W-:Y:S01]  /*25020*/  BSSY.RECONVERGENT B1, `(.L_x_2384) ;  /* 0x0000006000017945 */ /* 0x000fe20003800200 */
[----:B-1----:R-:W-:-:S07]  /*25030*/  IMAD R30, R43, 0xc, R36 ;  /* 0x0000000c2b1e7824 */ /* 0x002fce00078e0224 */
.L_x_2385:
[----:B------:R-:W1:Y:S02]  /*25040*/  LDS R38, [R30+-0x4] ;  /* 0xfffffc001e267984 */ /* 0x000e640000000800 */
[----:B-1----:R-:W-:-:S05]  /*25050*/  FADD R39, R31, R38 ;  /* 0x000000261f277221 */ /* 0x002fca0000000000 */
[----:B------:R-:W1:Y:S02]  /*25060*/  ATOMS.CAST.SPIN P1, [R30+-0x4], R38, R39 ;  /* 0xfffffc261e00758d */ /* 0x000e640001820027 */
[----:B-1----:R-:W-:Y:S05]  /*25070*/  @!P1 BRA `(.L_x_2385) ;  /* 0xfffffffc00f09947 */ /* 0x002fea000383ffff */
[----:B------:R-:W-:Y:S05]  /*25080*/  BSYNC.RECONVERGENT B1 ;  /* 0x0000000000017941 */ /* 0x000fea0003800200 */
.L_x_2384:
[----:B------:R-:W-:Y:S01]  /*25090*/  BSSY.RECONVERGENT B1, `(.L_x_2386) ;  /* 0x0000006000017945 */ /* 0x000fe20003800200 */
[----:B------:R-:W-:-:S07]  /*250a0*/  LEA R32, R43, R36, 0x3 ;  /* 0x000000242b207211 */ /* 0x000fce00078e18ff */
.L_x_2387:
[----:B------:R-:W1:Y:S02]  /*250b0*/  LDS R38, [R32+-0x4] ;  /* 0xfffffc0020267984 */ /* 0x000e640000000800 */
[----:B-1----:R-:W-:-:S05]  /*250c0*/  FADD R39, R33, R38 ;  /* 0x0000002621277221 */ /* 0x002fca0000000000 */
[----:B------:R-:W1:Y:S02]  /*250d0*/  ATOMS.CAST.SPIN P1, [R32+-0x4], R38, R39 ;  /* 0xfffffc262000758d */ /* 0x000e640001820027 */
[----:B-1----:R-:W-:Y:S05]  /*250e0*/  @!P1 BRA `(.L_x_2387) ;  /* 0xfffffffc00f09947 */ /* 0x002fea000383ffff */
[----:B------:R-:W-:Y:S05]  /*250f0*/  BSYNC.RECONVERGENT B1 ;  /* 0x0000000000017941 */ /* 0x000fea0003800200 */
.L_x_2386:
[----:B------:R-:W-:Y:S01]  /*25100*/  BSSY.RECONVERGENT B1, `(.L_x_2388) ;  /* 0x0000006000017945 */ /* 0x000fe20003800200 */
[----:B------:R-:W-:-:S07]  /*25110*/  LEA R34, R43, R40, 0x3 ;  /* 0x000000282b227211 */ /* 0x000fce00078e18ff */
.L_x_2389:
[----:B------:R-:W1:Y:S02]  /*25120*/  LDS R38, [R34+-0x4] ;  /* 0xfffffc0022267984 */ /* 0x000e640000000800 */
[----:B-1----:R-:W-:-:S05]  /*25130*/  FADD R39, R35, R38 ;  /* 0x0000002623277221 */ /* 0x002fca0000000000 */
[----:B------:R-:W1:Y:S02]  /*25140*/  ATOMS.CAST.SPIN P1, [R34+-0x4], R38, R39 ;  /* 0xfffffc262200758d */ /* 0x000e640001820027 */
[----:B-1----:R-:W-:Y:S05]  /*25150*/  @!P1 BRA `(.L_x_2389) ;  /* 0xfffffffc00f09947 */ /* 0x002fea000383ffff */
[----:B------:R-:W-:Y:S05]  /*25160*/  BSYNC.RECONVERGENT B1 ;  /* 0x0000000000017941 */ /* 0x000fea0003800200 */
.L_x_2388:
[----:B------:R-:W-:Y:S01]  /*25170*/  BSSY.RECONVERGENT B1, `(.L_x_2390) ;  /* 0x0000005000017945 */ /* 0x000fe20003800200 */
.L_x_2391:
[----:B------:R-:W1:Y:S02]  /*25180*/  LDS R38, [R40] ;  /* 0x0000000028267984 */ /* 0x000e640000000800 */
[----:B-1----:R-:W-:-:S05]  /*25190*/  FADD R39, R38, 1 ;  /* 0x3f80000026277421 */ /* 0x002fca0000000000 */
[----:B------:R-:W1:Y:S02]  /*251a0*/  ATOMS.CAST.SPIN P1, [R40], R38, R39 ;  /* 0x000000262800758d */ /* 0x000e640001820027 */
[----:B-1----:R-:W-:Y:S05]  /*251b0*/  @!P1 BRA `(.L_x_2391) ;  /* 0xfffffffc00f09947 */ /* 0x002fea000383ffff */
[----:B------:R-:W-:Y:S05]  /*251c0*/  BSYNC.RECONVERGENT B1 ;  /* 0x0000000000017941 */ /* 0x000fea0003800200 */
.L_x_2390:
[----:B------:R-:W-:Y:S01]  /*251d0*/  BSSY.RECONVERGENT B1, `(.L_x_2392) ;  /* 0x0000005000017945 */ /* 0x000fe20003800200 */
.L_x_2393:
[----:B------:R-:W1:Y:S02]  /*251e0*/  LDS R38, [R36] ;  /* 0x0000000024267984 */ /* 0x000e640000000800 */
[----:B-1----:R-:W-:-:S05]  /*251f0*/  FADD R39, R11, R38 ;  /* 0x000000260b277221 */ /* 0x002fca0000000000 */
[----:B------:R-:W1:Y:S02]  /*25200*/  ATOMS.CAST.SPIN P1, [R36], R38, R39 ;  /* 0x000000262400758d */ /* 0x000e640001820027 */
[----:B-1----:R-:W-:Y:S05]  /*25210*/  @!P1 BRA `(.L_x_2393) ;  /* 0xfffffffc00f09947 */ /* 0x002fea000383ffff */
[----:B------:R-:W-:Y:S05]  /*25220*/  BSYNC.RECONVERGENT B1 ;  /* 0x0000000000017941 */ /* 0x000fea0003800200 */
.L_x_2392:
[----:B------:R-:W-:Y:S01]  /*25230*/  BSSY.RECONVERGENT B1, `(.L_x_2394) ;  /* 0x0000005000017945 */ /* 0x000fe20003800200 */
.L_x_2395:
[----:B------:R-:W1:Y:S02]  /*25240*/  LDS R38, [R30] ;  /* 0x000000001e267984 */ /* 0x000e640000000800 */
[----:B-1----:R-:W-:-:S05]  /*25250*/  FADD R39, R31, R38 ;  /* 0x000000261f277221 */ /* 0x002fca0000000000 */
[----:B------:R-:W1:Y:S02]  /*25260*/  ATOMS.CAST.SPIN P1, [R30], R38, R39 ;  /* 0x000000261e00758d */ /* 0x000e640001820027 */
[----:B-1----:R-:W-:Y:S05]  /*25270*/  @!P1 BRA `(.L_x_2395) ;  /* 0xfffffffc00f09947 */ /* 0x002fea000383ffff */
[----:B------:R-:W-:Y:S05]  /*25280*/  BSYNC.RECONVERGENT B1 ;  /* 0x0000000000017941 */ /* 0x000fea0003800200 */
.L_x_2394:
[----:B------:R-:W-:Y:S01]  /*25290*/  BSSY.RECONVERGENT B1, `(.L_x_2396) ;  /* 0x0000005000017945 */ /* 0x000fe20003800200 */
.L_x_2397:
[----:B------:R-:W1:Y:S02]  /*252a0*/  LDS R38, [R32] ;  /* 0x0000000020267984 */ /* 0x000e640000000800 */
[----:B-1----:R-:W-:-:S05]  /*252b0*/  FADD R39, R33, R38 ;  /* 0x0000002621277221 */ /* 0x002fca0000000000 */
[----:B------:R-:W1:Y:S02]  /*252c0*/  ATOMS.CAST.SPIN P1, [R32], R38, R39 ;  /* 0x000000262000758d */ /* 0x000e640001820027 */
[----:B-1----:R-:W-:Y:S05]  /*252d0*/  @!P1 BRA `(.L_x_2397) ;  /* 0xfffffffc00f09947 */ /* 0x002fea000383ffff */
[----:B------:R-:W-:Y:S05]  /*252e0*/  BSYNC.RECONVERGENT B1 ;  /* 0x0000000000017941 */ /* 0x000fea0003800200 */
.L_x_2396:
[----:B------:R-:W-:Y:S01]  /*252f0*/  BSSY.RECONVERGENT B1, `(.L_x_2398) ;  /* 0x0000005000017945 */ /* 0x000fe20003800200 */
.L_x_2399:
[----:B------:R-:W1:Y:S02]  /*25300*/  LDS R38, [R34] ;  /* 0x0000000022267984 */ /* 0x000e640000000800 */
[----:B-1----:R-:W-:-:S05]  /*25310*/  FADD R39, R35, R38 ;  /* 0x0000002623277221 */ /* 0x002fca0000000000 */
[----:B------:R-:W1:Y:S02]  /*25320*/  ATOMS.CAST.SPIN P1, [R34], R38, R39 ;  /* 0x000000262200758d */ /* 0x000e640001820027 */
[----:B-1----:R-:W-:Y:S05]  /*25330*/  @!P1 BRA `(.L_x_2399) ;  /* 0xfffffffc00f09947 */ /* 0x002fea000383ffff */
[----:B------:R-:W-:Y:S05]  /*25340*/  BSYNC.RECONVERGENT B1 ;  /* 0x0000000000017941 */ /* 0x000fea0003800200 */
.L_x_2398:
[----:B------:R-:W-:Y:S01]  /*25350*/  BSSY.RECONVERGENT B1, `(.L_x_2400) ;  /* 0x0000005000017945 */ /* 0x000fe20003800200 */
.L_x_2401:
[----:B------:R-:W1:Y:S02]  /*25360*/  LDS R38, [R40+0x4] ;  /* 0x0000040028267984 */ /* 0x000e640000000800 */
[----:B-1----:R-:W-:-:S05]  /*25370*/  FADD R39, R38, 1 ;  /* 0x3f80000026277421 */ /* 0x002fca0000000000 */
[----:B------:R-:W1:Y:S02]  /*25380*/  ATOMS.CAST.SPIN P1, [R40+0x4], R38, R39 ;  /* 0x000004262800758d */ /* 0x000e640001820027 */
[----:B-1----:R-:W-:Y:S05]  /*25390*/  @!P1 BRA `(.L_x_2401) ;  /* 0xfffffffc00f09947 */ /* 0x002fea000383ffff */
[----:B------:R-:W-:Y:S05]  /*253a0*/  BSYNC.RECONVERGENT B1 ;  /* 0x0000000000017941 */ /* 0x000fea0003800200 */
.L_x_2400:
[----:B------:R-:W-:Y:S01]  /*253b0*/  BSSY.RECONVERGENT B1, `(.L_x_2402) ;  /* 0x0000005000017945 */ /* 0x000fe20003800200 */
.L_x_2403:
[----:B------:R-:W1:Y:S02]  /*253c0*/  LDS R38, [R36+0x4] ;  /* 0x0000040024267984 */ /* 0x000e640000000800 */
[----:B-1----:R-:W-:-:S05]  /*253d0*/  FADD R39, R11, R38 ;  /* 0x000000260b277221 */ /* 0x002fca0000000000 */
[----:B------:R-:W1:Y:S02]  /*253e0*/  ATOMS.CAST.SPIN P1, [R36+0x4], R38, R39 ;  /* 0x000004262400758d */ /* 0x000e640001820027 */
[----:B-1----:R-:W-:Y:S05]  /*253f0*/  @!P1 BRA `(.L_x_2403) ;  /* 0xfffffffc00f09947 */ /* 0x002fea000383ffff */
[----:B------:R-:W-:Y:S05]  /*25400*/  BSYNC.RECONVERGENT B1 ;  /* 0x0000000000017941 */ /* 0x000fea0003800200 */
.L_x_2402:
[----:B------:R-:W-:Y:S01]  /*25410*/  BSSY.RECONVERGENT B1, `(.L_x_2404) ;  /* 0x0000005000017945 */ /* 0x000fe20003800200 */
.L_x_2405:
[----:B------:R-:W1:Y:S02]  /*25420*/  LDS R38, [R30+0x4] ;  /* 0x000004001e267984 */ /* 0x000e640000000800 */
[----:B-1----:R-:W-:-:S05]  /*25430*/  FADD R39, R31, R38 ;  /* 0x000000261f277221 */ /* 0x002fca0000000000 */
[----:B------:R-:W1:Y:S02]  /*25440*/  ATOMS.CAST.SPIN P1, [R30+0x4], R38, R39 ;  /* 0x000004261e00758d */ /* 0x000e640001820027 */
[----:B-1----:R-:W-:Y:S05]  /*25450*/  @!P1 BRA `(.L_x_2405) ;  /* 0xfffffffc00f09947 */ /* 0x002fea000383ffff */
[----:B------:R-:W-:Y:S05]  /*25460*/  BSYNC.RECONVERGENT B1 ;  /* 0x0000000000017941 */ /* 0x000fea0003800200 */
.L_x_2404:
[----:B------:R-:W-:Y:S01]  /*25470*/  BSSY.RECONVERGENT B1, `(.L_x_2406) ;  /* 0x0000005000017945 */ /* 0x000fe20003800200 */
.L_x_2407:
[----:B------:R-:W1:Y:S02]  /*25480*/  LDS R38, [R32+0x4] ;  /* 0x0000040020267984 */ /* 0x000e640000000800 */
[----:B-1----:R-:W-:-:S05]  /*25490*/  FADD R39, R33, R38 ;  /* 0x0000002621277221 */ /* 0x002fca0000000000 */
[----:B------:R-:W1:Y:S02]  /*254a0*/  ATOMS.CAST.SPIN P1, [R32+0x4], R38, R39 ;  /* 0x000004262000758d */ /* 0x000e640001820027 */
[----:B-1----:R-:W-:Y:S05]  /*254b0*/  @!P1 BRA `(.L_x_2407) ;  /* 0xfffffffc00f09947 */ /* 0x002fea000383ffff */
[----:B------:R-:W-:Y:S05]  /*254c0*/  BSYNC.RECONVERGENT B1 ;  /* 0x0000000000017941 */ /* 0x000fea0003800200 */
.L_x_2406:
[----:B------:R-:W-:Y:S01]  /*254d0*/  BSSY.RECONVERGENT B1, `(.L_x_2408) ;  /* 0x0000005000017945 */ /* 0x000fe20003800200 */
.L_x_2409:
[----:B------:R-:W1:Y:S02]  /*254e0*/  LDS R38, [R34+0x4] ;  /* 0x0000040022267984 */ /* 0x000e640000000800 */
[----:B-1----:R-:W-:-:S05]  /*254f0*/  FADD R39, R35, R38 ;  /* 0x0000002623277221 */ /* 0x002fca0000000000 */
[----:B------:R-:W1:Y:S02]  /*25500*/  ATOMS.CAST.SPIN P1, [R34+0x4], R38, R39 ;  /* 0x000004262200758d */ /* 0x000e640001820027 */
[----:B-1----:R-:W-:Y:S05]  /*25510*/  @!P1 BRA `(.L_x_2409) ;  /* 0xfffffffc00f09947 */ /* 0x002fea000383ffff */
[----:B------:R-:W-:Y:S05]  /*25520*/  BSYNC.RECONVERGENT B1 ;  /* 0x0000000000017941 */ /* 0x000fea0003800200 */
.L_x_2408:
[----:B------:R-:W-:Y:S01]  /*25530*/  BSSY.RECONVERGENT B1, `(.L_x_2410) ;  /* 0x0000005000017945 */ /* 0x000fe20003800200 */
.L_x_2411:
[----:B------:R-:W1:Y:S02]  /*25540*/  LDS R38, [R40+0x8] ;  /* 0x0000080028267984 */ /* 0x000e640000000800 */
[----:B-1----:R-:W-:-:S05]  /*25550*/  FADD R39, R38, 1 ;  /* 0x3f80000026277421 */ /* 0x002fca0000000000 */
[----:B------:R-:W1:Y:S02]  /*25560*/  ATOMS.CAST.SPIN P1, [R40+0x8], R38, R39 ;  /* 0x000008262800758d */ /* 0x000e640001820027 */
[----:B-1----:R-:W-:Y:S05]  /*25570*/  @!P1 BRA `(.L_x_2411) ;  /* 0xfffffffc00f09947 */ /* 0x002fea000383ffff */
[----:B------:R-:W-:Y:S05]  /*25580*/  BSYNC.RECONVERGENT B1 ;  /* 0x0000000000017941 */ /* 0x000fea0003800200 */
.L_x_2410:
[----:B------:R-:W-:Y:S01]  /*25590*/  BSSY.RECONVERGENT B1, `(.L_x_2412) ;  /* 0x0000005000017945 */ /* 0x000fe20003800200 */
.L_x_2413:
[----:B------:R-:W1:Y:S02]  /*255a0*/  LDS R38, [R36+0x8] ;  /* 0x0000080024267984 */ /* 0x000e640000000800 */
[----:B-1----:R-:W-:-:S05]  /*255b0*/  FADD R39, R11, R38 ;  /* 0x000000260b277221 */ /* 0x002fca0000000000 */
[----:B------:R-:W1:Y:S02]  /*255c0*/  ATOMS.CAST.SPIN P1, [R36+0x8], R38, R39 ;  /* 0x000008262400758d */ /* 0x000e640001820027 */
[----:B-1----:R-:W-:Y:S05]  /*255d0*/  @!P1 BRA `(.L_x_2413) ;  /* 0xfffffffc00f09947 */ /* 0x002fea000383ffff */
[----:B------:R-:W-:Y:S05]  /*255e0*/  BSYNC.RECONVERGENT B1 ;  /* 0x0000000000017941 */ /* 0x000fea0003800200 */
.L_x_2412:
[----:B------:R-:W-:Y:S01]  /*255f0*/  BSSY.RECONVERGENT B1, `(.L_x_2414) ;  /* 0x0000005000017945 */ /* 0x000fe20003800200 */
.L_x_2415:
[----:B------:R-:W1:Y:S02]  /*25600*/  LDS R38, [R30+0x8] ;  /* 0x000008001e267984 */ /* 0x000e640000000800 */
[----:B-1----:R-:W-:-:S05]  /*25610*/  FADD R39, R31, R38 ;  /* 0x000000261f277221 */ /* 0x002fca0000000000 */
[----:B------:R-:W1:Y:S02]  /*25620*/  ATOMS.CAST.SPIN P1, [R30+0x8], R38, R39 ;  /* 0x000008261e00758d */ /* 0x000e640001820027 */
[----:B-1----:R-:W-:Y:S05]  /*25630*/  @!P1 BRA `(.L_x_2415) ;  /* 0xfffffffc00f09947 */ /* 0x002fea000383ffff */
[----:B------:R-:W-:Y:S05]  /*25640*/  BSYNC.RECONVERGENT B1 ;  /* 0x0000000000017941 */ /* 0x000fea0003800200 */
.L_x_2414:
[----:B------:R-:W-:Y:S01]  /*25650*/  BSSY.RECONVERGENT B1, `(.L_x_2416) ;  /* 0x0000005000017945 */ /* 0x000fe20003800200 */
.L_x_2417:
[----:B------:R-:W1:Y:S02]  /*25660*/  LDS R38, [R32+0x8] ;  /* 0x0000080020267984 */ /* 0x000e640000000800 */
[----:B-1----:R-:W-:-:S05]  /*25670*/  FADD R39, R33, R38 ;  /* 0x0000002621277221 */ /* 0x002fca0000000000 */
[----:B------:R-:W1:Y:S02]  /*25680*/  ATOMS.CAST.SPIN P1, [R32+0x8], R38, R39 ;  /* 0x000008262000758d */ /* 0x000e640001820027 */
[----:B-1----:R-:W-:Y:S05]  /*25690*/  @!P1 BRA `(.L_x_2417) ;  /* 0xfffffffc00f09947 */ /* 0x002fea000383ffff */
[----:B------:R-:W-:Y:S05]  /*256a0*/  BSYNC.RECONVERGENT B1 ;  /* 0x0000000000017941 */ /* 0x000fea0003800200 */
.L_x_2416:
[----:B------:R-:W-:Y:S01]  /*256b0*/  BSSY.RECONVERGENT B1, `(.L_x_2418) ;  /* 0x0000005000017945 */ /* 0x000fe20003800200 */
.L_x_2419:
[----:B------:R-:W1:Y:S02]  /*256c0*/  LDS R38, [R34+0x8] ;  /* 0x0000080022267984 */ /* 0x000e640000000800 */
[----:B-1----:R-:W-:-:S05]  /*256d0*/  FADD R39, R35, R38 ;  /* 0x0000002623277221 */ /* 0x002fca0000000000 */
[----:B------:R-:W1:Y:S02]  /*256e0*/  ATOMS.CAST.SPIN P1, [R34+0x8], R38, R39 ;  /* 0x000008262200758d */ /* 0x000e640001820027 */
[----:B-1----:R-:W-:Y:S05]  /*256f0*/  @!P1 BRA `(.L_x_2419) ;  /* 0xfffffffc00f09947 */ /* 0x002fea000383ffff */
[----:B------:R-:W-:Y:S05]  /*25700*/  BSYNC.RECONVERGENT B1 ;  /* 0x0000000000017941 */ /* 0x000fea0003800200 */
.L_x_2418:
[----:B------:R-:W-:-:S04]  /*25710*/  IADD3 R28, PT, PT, R28, 0x4, RZ ;  /* 0x000000041c1c7810 */ /* 0x000fc80007ffe0ff */
[----:B------:R-:W-:-:S13]  /*25720*/  ISETP.NE.AND P1, PT, R28, R15, PT ;  /* 0x0000000f1c00720c */ /* 0x000fda0003f25270 */
[----:B------:R-:W-:Y:S05]  /*25730*/  @P1 BRA `(.L_x_2420) ;  /* 0xfffffff400f81947 */ /* 0x000fea000383ffff */
.L_x_2231:
[----:B------:R-:W-:Y:S05]  /*25740*/  BSYNC.RECONVERGENT B0 ;  /* 0x0000000000007941 */ /* 0x000fea0003800200 */
.L_x_2229:
[----:B------:R-:W1:Y:S01]  /*25750*/  LDCU UR4, c[0x0][0x3f8] ;  /* 0x00007f00ff0477ac */ /* 0x000e620008000800 */
[----:B------:R-:W-:-:S04]  /*25760*/  IADD3 R41, PT, PT, R41, 0x1, RZ ;  /* 0x0000000129297810 */ /* 0x000fc80007ffe0ff */
[----:B-1----:R-:W-:-:S13]  /*25770*/  ISETP.NE.AND P1, PT, R41, UR4, PT ;  /* 0x0000000429007c0c */ /* 0x002fda000bf25270 */
[----:B------:R-:W-:Y:S05]  /*25780*/  @P1 BRA `(.L_x_2421) ;  /* 0xffffffd400281947 */ /* 0x000fea000383ffff */
.L_x_1961:
[----:B------:R-:W-:Y:S05]  /*25790*/  BSYNC.RECONVERGENT B3 ;  /* 0x0000000000037941 */ /* 0x000fea0003800200 */
.L_x_1960:
[----:B------:R-:W1:Y:S01]  /*257a0*/  LDCU UR4, c[0x0][0x3f4] ;  /* 0x00007e80ff0477ac */ /* 0x000e620008000800 */
[----:B------:R-:W-:-:S04]  /*257b0*/  IADD3 R20, PT, PT, R20, 0x1, RZ ;  /* 0x0000000114147810 */ /* 0x000fc80007ffe0ff */
[----:B-1----:R-:W-:-:S13]  /*257c0*/  ISETP.NE.AND P0, PT, R20, UR4, PT ;  /* 0x0000000414007c0c */ /* 0x002fda000bf05270 */
[----:B------:R-:W-:Y:S05]  /*257d0*/  @P0 BRA `(.L_x_2422) ;  /* 0xffffff9400580947 */ /* 0x000fea000383ffff */
.L_x_1466:
[----:B------:R-:W1:Y:S02]  /*257e0*/  LDCU UR4, c[0x0][0x3b8] ;  /* 0x00007700ff0477ac */ /* 0x000e640008000800 */
[----:B-1----:R-:W-:Y:S01]  /*257f0*/  ISETP.GE.AND P0, PT, R0, UR4, PT ;  /* 0x0000000400007c0c */ /* 0x002fe2000bf06270 */
[----:B------:R-:W-:Y:S05]  /*25800*/  WARPSYNC.ALL ;  /* 0x0000000000007948 */ /* 0x000fea0003800000 */
[----:B------:R-:W-:Y:S07]  /*25810*/  BAR.SYNC.DEFER_BLOCKING 0x0 ;  /* 0x0000000000007b1d */ /* 0x000fee0000010000 */
[----:B------:R-:W-:Y:S05]  /*25820*/  @P0 EXIT ;  /* 0x000000000000094d */ /* 0x000fea0003800000 */
[----:B------:R-:W1:Y:S01]  /*25830*/  LDS R19, [R4] ;  /* 0x0000000004137984 */ /* 0x000e620000000800 */
[----:B------:R-:W2:Y:S03]  /*25840*/  LDC.64 R2, c[0x0][0x3c0] ;  /* 0x0000f000ff027b82 */ /* 0x000ea60000000a00 */
[----:B------:R3:W4:Y:S04]  /*25850*/  LDS R21, [R5] ;  /* 0x0000000005157984 */ /* 0x0007280000000800 */
[----:B------:R-:W5:Y:S01]  /*25860*/  LDS R23, [R8] ;  /* 0x0000000008177984 */ /* 0x000f620000000800 */
[----:B------:R-:W3:Y:S03]  /*25870*/  LDC.64 R10, c[0x0][0x3c8] ;  /* 0x0000f200ff0a7b82 */ /* 0x000ee60000000a00 */
[----:B0-----:R-:W0:Y:S04]  /*25880*/  LDS R7, [R7] ;  /* 0x0000000007077984 */ /* 0x001e280000000800 */
[----:B------:R-:W0:Y:S01]  /*25890*/  LDS R25, [R6] ;  /* 0x0000000006197984 */ /* 0x000e220000000800 */
[----:B------:R-:W4:Y:S08]  /*258a0*/  LDC.64 R12, c[0x0][0x3e0] ;  /* 0x0000f800ff0c7b82 */ /* 0x000f300000000a00 */
[----:B------:R-:W0:Y:S01]  /*258b0*/  LDC.64 R14, c[0x0][0x3d8] ;  /* 0x0000f600ff0e7b82 */ /* 0x000e220000000a00 */
[----:B--2---:R-:W-:-:S07]  /*258c0*/  IMAD.WIDE.U32 R2, R0, 0x4, R2 ;  /* 0x0000000400027825 */ /* 0x004fce00078e0002 */
[----:B------:R-:W2:Y:S01]  /*258d0*/  LDC.64 R16, c[0x0][0x3d0] ;  /* 0x0000f400ff107b82 */ /* 0x000ea20000000a00 */
[C---:B---3--:R-:W-:Y:S01]  /*258e0*/  IMAD.WIDE.U32 R10, R0.reuse, 0x4, R10 ;  /* 0x00000004000a7825 */ /* 0x048fe200078e000a */
[----:B-1----:R-:W-:Y:S03]  /*258f0*/  REDG.E.ADD.F32.FTZ.RN.STRONG.GPU desc[UR8][R2.64], R19 ;  /* 0x00000013020079a6 */ /* 0x002fe6000c12f308 */
[C---:B----4-:R-:W-:Y:S01]  /*25900*/  IMAD.WIDE.U32 R4, R0.reuse, 0x4, R12 ;  /* 0x0000000400047825 */ /* 0x050fe200078e000c */
[----:B------:R-:W-:Y:S04]  /*25910*/  REDG.E.ADD.F32.FTZ.RN.STRONG.GPU desc[UR8][R10.64], R21 ;  /* 0x000000150a0079a6 */ /* 0x000fe8000c12f308 */
[----:B-----5:R-:W-:Y:S01]  /*25920*/  REDG.E.ADD.F32.FTZ.RN.STRONG.GPU desc[UR8][R4.64], R23 ;  /* 0x00000017040079a6 */ /* 0x020fe2000c12f308 */
[----:B0-----:R-:W-:-:S05]  /*25930*/  IMAD.WIDE.U32 R8, R0, 0x4, R14 ;  /* 0x0000000400087825 */ /* 0x001fca00078e000e */
[----:B------:R-:W-:Y:S01]  /*25940*/  REDG.E.ADD.F32.FTZ.RN.STRONG.GPU desc[UR8][R8.64], R7 ;  /* 0x00000007080079a6 */ /* 0x000fe2000c12f308 */
[----:B--2---:R-:W-:-:S05]  /*25950*/  IMAD.WIDE.U32 R12, R0, 0x4, R16 ;  /* 0x00000004000c7825 */ /* 0x004fca00078e0010 */
[----:B------:R-:W-:Y:S01]  /*25960*/  REDG.E.ADD.F32.FTZ.RN.STRONG.GPU desc[UR8][R12.64], R25 ;  /* 0x000000190c0079a6 */ /* 0x000fe2000c12f308 */
[----:B------:R-:W-:Y:S05]  /*25970*/  EXIT ;  /* 0x000000000000794d */ /* 0x000fea0003800000 */
        .weak           $__internal_0_$__cuda_sm20_sqrt_rn_f32_slowpath
        .type           $__internal_0_$__cuda_sm20_sqrt_rn_f32_slowpath,@function
        .size           $__internal_0_$__cuda_sm20_sqrt_rn_f32_slowpath,($__internal_1_$__cuda_sm3x_div_rn_noftz_f32_slowpath - $__internal_0_$__cuda_sm20_sqrt_rn_f32_slowpath)
$__internal_0_$__cuda_sm20_sqrt_rn_f32_slowpath:
[----:B------:R-:W-:-:S13]  /*25980*/  LOP3.LUT P0, RZ, R16, 0x7fffffff, RZ, 0xc0, !PT ;  /* 0x7fffffff10ff7812 */ /* 0x000fda000780c0ff */
[----:B------:R-:W-:Y:S01]  /*25990*/  @!P0 MOV R21, R16 ;  /* 0x0000001000158202 */ /* 0x000fe20000000f00 */
[----:B------:R-:W-:Y:S06]  /*259a0*/  @!P0 BRA `(.L_x_2423) ;  /* 0x0000000000408947 */ /* 0x000fec0003800000 */
[----:B------:R-:W-:-:S13]  /*259b0*/  FSETP.GEU.FTZ.AND P0, PT, R16, RZ, PT ;  /* 0x000000ff1000720b */ /* 0x000fda0003f1e000 */
[----:B------:R-:W-:Y:S01]  /*259c0*/  @!P0 MOV R21, 0x7fffffff ;  /* 0x7fffffff00158802 */ /* 0x000fe20000000f00 */
[----:B------:R-:W-:Y:S06]  /*259d0*/  @!P0 BRA `(.L_x_2423) ;  /* 0x0000000000348947 */ /* 0x000fec0003800000 */
[----:B------:R-:W-:-:S13]  /*259e0*/  FSETP.GTU.FTZ.AND P0, PT, |R16|, +INF , PT ;  /* 0x7f8000001000780b */ /* 0x000fda0003f1c200 */
[----:B------:R-:W-:Y:S01]  /*259f0*/  @P0 FADD.FTZ R21, R16, 1 ;  /* 0x3f80000010150421 */ /* 0x000fe20000010000 */
[----:B------:R-:W-:Y:S06]  /*25a00*/  @P0 BRA `(.L_x_2423) ;  /* 0x0000000000280947 */ /* 0x000fec0003800000 */
[----:B------:R-:W-:-:S13]  /*25a10*/  FSETP.NEU.FTZ.AND P0, PT, |R16|, +INF , PT ;  /* 0x7f8000001000780b */ /* 0x000fda0003f1d200 */
[----:B------:R-:W-:-:S04]  /*25a20*/  @P0 FFMA R39, R16, 1.84467440737095516160e+19, RZ ;  /* 0x5f80000010270823 */ /* 0x000fc800000000ff */
[----:B------:R-:W0:Y:S02]  /*25a30*/  @P0 MUFU.RSQ R30, R39 ;  /* 0x00000027001e0308 */ /* 0x000e240000001400 */
[----:B0-----:R-:W-:Y:S01]  /*25a40*/  @P0 FMUL.FTZ R18, R39, R30 ;  /* 0x0000001e27120220 */ /* 0x001fe20000410000 */
[----:B------:R-:W-:-:S03]  /*25a50*/  @P0 FMUL.FTZ R19, R30, 0.5 ;  /* 0x3f0000001e130820 */ /* 0x000fc60000410000 */
[----:B------:R-:W-:-:S04]  /*25a60*/  @P0 FADD.FTZ R21, -R18, -RZ ;  /* 0x800000ff12150221 */ /* 0x000fc80000010100 */
[----:B------:R-:W-:Y:S01]  /*25a70*/  @P0 FFMA R47, R18, R21, R39 ;  /* 0x00000015122f0223 */ /* 0x000fe20000000027 */
[----:B------:R-:W-:-:S03]  /*25a80*/  @!P0 MOV R21, R16 ;  /* 0x0000001000158202 */ /* 0x000fc60000000f00 */
[----:B------:R-:W-:-:S04]  /*25a90*/  @P0 FFMA R19, R47, R19, R18 ;  /* 0x000000132f130223 */ /* 0x000fc80000000012 */
[----:B------:R-:W-:-:S07]  /*25aa0*/  @P0 FMUL.FTZ R21, R19, 2.3283064365386962891e-10 ;  /* 0x2f80000013150820 */ /* 0x000fce0000410000 */
.L_x_2423:
[----:B------:R-:W-:Y:S01]  /*25ab0*/  HFMA2 R19, -RZ, RZ, 0, 0 ;  /* 0x00000000ff137431 */ /* 0x000fe200000001ff */
[----:B------:R-:W-:-:S04]  /*25ac0*/  MOV R18, R29 ;  /* 0x0000001d00127202 */ /* 0x000fc80000000f00 */
[----:B------:R-:W-:Y:S05]  /*25ad0*/  RET.REL.NODEC R18 `(_Z15variogramKerneliiiiPfS_S_fiffiS_S_S_S_S_fffiiS_S_S_S_S_S_S_S_S_PiS0_S0_S_) ;  /* 0xfffffda412487950 */ /* 0x000fea0003c3ffff */
        .weak           $__internal_1_$__cuda_sm3x_div_rn_noftz_f32_slowpath
        .type           $__internal_1_$__cuda_sm3x_div_rn_noftz_f32_slowpath,@function
        .size           $__internal_1_$__cuda_sm3x_div_rn_noftz_f32_slowpath,(.L_x_2437 - $__internal_1_$__cuda_sm3x_div_rn_noftz_f32_slowpath)
$__internal_1_$__cuda_sm3x_div_rn_noftz_f32_slowpath:
[----:B------:R-:W-:Y:S01]  /*25ae0*/  SHF.R.U32.HI R38, RZ, 0x17, R47 ;  /* 0x00000017ff267819 */ /* 0x000fe2000001162f */
[----:B------:R-:W-:Y:S01]  /*25af0*/  BSSY.RECONVERGENT B0, `(.L_x_2424) ;  /* 0x0000063000007945 */ /* 0x000fe20003800200 */
[----:B------:R-:W-:Y:S02]  /*25b00*/  SHF.R.U32.HI R46, RZ, 0x17, R50 ;  /* 0x00000017ff2e7819 */ /* 0x000fe40000011632 */
[----:B------:R-:W-:Y:S02]  /*25b10*/  LOP3.LUT R38, R38, 0xff, RZ, 0xc0, !PT ;  /* 0x000000ff26267812 */ /* 0x000fe400078ec0ff */
[----:B------:R-:W-:Y:S02]  /*25b20*/  LOP3.LUT R46, R46, 0xff, RZ, 0xc0, !PT ;  /* 0x000000ff2e2e7812 */ /* 0x000fe400078ec0ff */
[----:B------:R-:W-:Y:S02]  /*25b30*/  IADD3 R30, PT, PT, R38, -0x1, RZ ;  /* 0xffffffff261e7810 */ /* 0x000fe40007ffe0ff */
[----:B------:R-:W-:-:S02]  /*25b40*/  IADD3 R39, PT, PT, R46, -0x1, RZ ;  /* 0xffffffff2e277810 */ /* 0x000fc40007ffe0ff */
[----:B------:R-:W-:-:S04]  /*25b50*/  ISETP.GT.U32.AND P0, PT, R30, 0xfd, PT ;  /* 0x000000fd1e00780c */ /* 0x000fc80003f04070 */
[----:B------:R-:W-:-:S13]  /*25b60*/  ISETP.GT.U32.OR P0, PT, R39, 0xfd, P0 ;  /* 0x000000fd2700780c */ /* 0x000fda0000704470 */
[----:B------:R-:W-:Y:S01]  /*25b70*/  @!P0 MOV R49, RZ ;  /* 0x000000ff00318202 */ /* 0x000fe20000000f00 */
[----:B------:R-:W-:Y:S06]  /*25b80*/  @!P0 BRA `(.L_x_2425) ;  /* 0x00000000005c8947 */ /* 0x000fec0003800000 */
[----:B------:R-:W-:Y:S02]  /*25b90*/  FSETP.GTU.FTZ.AND P0, PT, |R50|, +INF , PT ;  /* 0x7f8000003200780b */ /* 0x000fe40003f1c200 */
[----:B------:R-:W-:-:S04]  /*25ba0*/  FSETP.GTU.FTZ.AND P1, PT, |R47|, +INF , PT ;  /* 0x7f8000002f00780b */ /* 0x000fc80003f3c200 */
[----:B------:R-:W-:-:S13]  /*25bb0*/  PLOP3.LUT P0, PT, P0, P1, PT, 0xf8, 0x8f ;  /* 0x00000000008f781c */ /* 0x000fda0000703f70 */
[----:B------:R-:W-:Y:S05]  /*25bc0*/  @P0 BRA `(.L_x_2426) ;  /* 0x0000000400500947 */ /* 0x000fea0003800000 */
[----:B------:R-:W-:-:S13]  /*25bd0*/  LOP3.LUT P0, RZ, R47, 0x7fffffff, R50, 0xc8, !PT ;  /* 0x7fffffff2fff7812 */ /* 0x000fda000780c832 */
[----:B------:R-:W-:Y:S05]  /*25be0*/  @!P0 BRA `(.L_x_2427) ;  /* 0x0000000400408947 */ /* 0x000fea0003800000 */
[C---:B------:R-:W-:Y:S02]  /*25bf0*/  FSETP.NEU.FTZ.AND P0, PT, |R50|.reuse, +INF , PT ;  /* 0x7f8000003200780b */ /* 0x040fe40003f1d200 */
[----:B------:R-:W-:Y:S02]  /*25c00*/  FSETP.NEU.FTZ.AND P2, PT, |R47|, +INF , PT ;  /* 0x7f8000002f00780b */ /* 0x000fe40003f5d200 */
[----:B------:R-:W-:-:S11]  /*25c10*/  FSETP.NEU.FTZ.AND P1, PT, |R50|, +INF , PT ;  /* 0x7f8000003200780b */ /* 0x000fd60003f3d200 */
[----:B------:R-:W-:Y:S05]  /*25c20*/  @!P2 BRA !P0, `(.L_x_2427) ;  /* 0x000000040030a947 */ /* 0x000fea0004000000 */
[----:B------:R-:W-:-:S04]  /*25c30*/  LOP3.LUT P0, RZ, R50, 0x7fffffff, RZ, 0xc0, !PT ;  /* 0x7fffffff32ff7812 */ /* 0x000fc8000780c0ff */
[----:B------:R-:W-:-:S13]  /*25c40*/  PLOP3.LUT P0, PT, P2, P0, PT, 0x2f, 0xf2 ;  /* 0x0000000000f2781c */ /* 0x000fda0001700577 */
[----:B------:R-:W-:Y:S05]  /*25c50*/  @P0 BRA `(.L_x_2428) ;  /* 0x00000004001c0947 */ /* 0x000fea0003800000 */
[----:B------:R-:W-:-:S04]  /*25c60*/  LOP3.LUT P0, RZ, R47, 0x7fffffff, RZ, 0xc0, !PT ;  /* 0x7fffffff2fff7812 */ /* 0x000fc8000780c0ff */
[----:B------:R-:W-:-:S13]  /*25c70*/  PLOP3.LUT P0, PT, P1, P0, PT, 0x2f, 0xf2 ;  /* 0x0000000000f2781c */ /* 0x000fda0000f00577 */
[----:B------:R-:W-:Y:S05]  /*25c80*/  @P0 BRA `(.L_x_2429) ;  /* 0x0000000400040947 */ /* 0x000fea0003800000 */
[----:B------:R-:W-:Y:S02]  /*25c90*/  ISETP.GE.AND P0, PT, R39, RZ, PT ;  /* 0x000000ff2700720c */ /* 0x000fe40003f06270 */
[----:B------:R-:W-:-:S11]  /*25ca0*/  ISETP.GE.AND P1, PT, R30, RZ, PT ;  /* 0x000000ff1e00720c */ /* 0x000fd60003f26270 */
[----:B------:R-:W-:Y:S01]  /*25cb0*/  @P0 MOV R49, RZ ;  /* 0x000000ff00310202 */ /* 0x000fe20000000f00 */
[----:B------:R-:W-:Y:S01]  /*25cc0*/  @!P0 FFMA R50, R50, 1.84467440737095516160e+19, RZ ;  /* 0x5f80000032328823 */ /* 0x000fe200000000ff */
[----:B------:R-:W-:Y:S01]  /*25cd0*/  @!P0 MOV R49, 0xffffffc0 ;  /* 0xffffffc000318802 */ /* 0x000fe20000000f00 */
[----:B------:R-:W-:-:S03]  /*25ce0*/  @!P1 FFMA R47, R47, 1.84467440737095516160e+19, RZ ;  /* 0x5f8000002f2f9823 */ /* 0x000fc600000000ff */
[----:B------:R-:W-:-:S07]  /*25cf0*/  @!P1 IADD3 R49, PT, PT, R49, 0x40, RZ ;  /* 0x0000004031319810 */ /* 0x000fce0007ffe0ff */
.L_x_2425:
[----:B------:R-:W-:Y:S01]  /*25d00*/  LEA R52, R38, 0xc0800000, 0x17 ;  /* 0xc080000026347811 */ /* 0x000fe200078eb8ff */
[----:B------:R-:W-:Y:S01]  /*25d10*/  BSSY.RECONVERGENT B1, `(.L_x_2430) ;  /* 0x0000036000017945 */ /* 0x000fe20003800200 */
[----:B------:R-:W-:Y:S02]  /*25d20*/  IADD3 R51, PT, PT, R46, -0x7f, RZ ;  /* 0xffffff812e337810 */ /* 0x000fe40007ffe0ff */
[----:B------:R-:W-:-:S03]  /*25d30*/  IADD3 R52, PT, PT, -R52, R47, RZ ;  /* 0x0000002f34347210 */ /* 0x000fc60007ffe1ff */
[C---:B------:R-:W-:Y:S01]  /*25d40*/  IMAD R47, R51.reuse, -0x800000, R50 ;  /* 0xff800000332f7824 */ /* 0x040fe200078e0232 */
[----:B------:R-:W0:Y:S01]  /*25d50*/  MUFU.RCP R30, R52 ;  /* 0x00000034001e7308 */ /* 0x000e220000001000 */
[----:B------:R-:W-:Y:S01]  /*25d60*/  FADD.FTZ R39, -R52, -RZ ;  /* 0x800000ff34277221 */ /* 0x000fe20000010100 */
[----:B------:R-:W-:-:S04]  /*25d70*/  IADD3 R50, PT, PT, R51, 0x7f, -R38 ;  /* 0x0000007f33327810 */ /* 0x000fc80007ffe826 */
[----:B------:R-:W-:Y:S01]  /*25d80*/  IADD3 R50, PT, PT, R50, R49, RZ ;  /* 0x0000003132327210 */ /* 0x000fe20007ffe0ff */
[----:B0-----:R-:W-:-:S04]  /*25d90*/  FFMA R51, R30, R39, 1 ;  /* 0x3f8000001e337423 */ /* 0x001fc80000000027 */
[----:B------:R-:W-:-:S04]  /*25da0*/  FFMA R30, R30, R51, R30 ;  /* 0x000000331e1e7223 */ /* 0x000fc8000000001e */
[----:B------:R-:W-:-:S04]  /*25db0*/  FFMA R46, R47, R30, RZ ;  /* 0x0000001e2f2e7223 */ /* 0x000fc800000000ff */
[----:B------:R-:W-:-:S04]  /*25dc0*/  FFMA R49, R39, R46, R47 ;  /* 0x0000002e27317223 */ /* 0x000fc8000000002f */
[----:B------:R-:W-:-:S04]  /*25dd0*/  FFMA R46, R30, R49, R46 ;  /* 0x000000311e2e7223 */ /* 0x000fc8000000002e */
[----:B------:R-:W-:-:S04]  /*25de0*/  FFMA R39, R39, R46, R47 ;  /* 0x0000002e27277223 */ /* 0x000fc8000000002f */
[----:B------:R-:W-:-:S05]  /*25df0*/  FFMA R49, R30, R39, R46 ;  /* 0x000000271e317223 */ /* 0x000fca000000002e */
[----:B------:R-:W-:-:S04]  /*25e00*/  SHF.R.U32.HI R47, RZ, 0x17, R49 ;  /* 0x00000017ff2f7819 */ /* 0x000fc80000011631 */
[----:B------:R-:W-:-:S04]  /*25e10*/  LOP3.LUT R47, R47, 0xff, RZ, 0xc0, !PT ;  /* 0x000000ff2f2f7812 */ /* 0x000fc800078ec0ff */
[----:B------:R-:W-:-:S04]  /*25e20*/  IADD3 R38, PT, PT, R47, R50, RZ ;  /* 0x000000322f267210 */ /* 0x000fc80007ffe0ff */
[----:B------:R-:W-:-:S04]  /*25e30*/  IADD3 R47, PT, PT, R38, -0x1, RZ ;  /* 0xffffffff262f7810 */ /* 0x000fc80007ffe0ff */
[----:B------:R-:W-:-:S13]  /*25e40*/  ISETP.GE.U32.AND P0, PT, R47, 0xfe, PT ;  /* 0x000000fe2f00780c */ /* 0x000fda0003f06070 */
[----:B------:R-:W-:Y:S05]  /*25e50*/  @!P0 BRA `(.L_x_2431) ;  /* 0x0000000000808947 */ /* 0x000fea0003800000 */
[----:B------:R-:W-:-:S13]  /*25e60*/  ISETP.GT.AND P0, PT, R38, 0xfe, PT ;  /* 0x000000fe2600780c */ /* 0x000fda0003f04270 */
[----:B------:R-:W-:Y:S05]  /*25e70*/  @P0 BRA `(.L_x_2432) ;  /* 0x00000000006c0947 */ /* 0x000fea0003800000 */
[----:B------:R-:W-:-:S13]  /*25e80*/  ISETP.GE.AND P0, PT, R38, 0x1, PT ;  /* 0x000000012600780c */ /* 0x000fda0003f06270 */
[----:B------:R-:W-:Y:S05]  /*25e90*/  @P0 BRA `(.L_x_2433) ;  /* 0x0000000000740947 */ /* 0x000fea0003800000 */
[----:B------:R-:W-:Y:S02]  /*25ea0*/  ISETP.GE.AND P0, PT, R38, -0x18, PT ;  /* 0xffffffe82600780c */ /* 0x000fe40003f06270 */
[----:B------:R-:W-:-:S11]  /*25eb0*/  LOP3.LUT R49, R49, 0x80000000, RZ, 0xc0, !PT ;  /* 0x8000000031317812 */ /* 0x000fd600078ec0ff */
[----:B------:R-:W-:Y:S05]  /*25ec0*/  @!P0 BRA `(.L_x_2433) ;  /* 0x0000000000688947 */ /* 0x000fea0003800000 */
[CCC-:B------:R-:W-:Y:S01]  /*25ed0*/  FFMA.RP R50, R30.reuse, R39.reuse, R46.reuse ;  /* 0x000000271e327223 */ /* 0x1c0fe2000000802e */
[CCC-:B------:R-:W-:Y:S01]  /*25ee0*/  FFMA.RM R47, R30.reuse, R39.reuse, R46.reuse ;  /* 0x000000271e2f7223 */ /* 0x1c0fe2000000402e */
[----:B------:R-:W-:Y:S01]  /*25ef0*/  FFMA.RZ R30, R30, R39, R46 ;  /* 0x000000271e1e7223 */ /* 0x000fe2000000c02e */
[C---:B------:R-:W-:Y:S02]  /*25f00*/  ISETP.NE.AND P2, PT, R38.reuse, RZ, PT ;  /* 0x000000ff2600720c */ /* 0x040fe40003f45270 */
[----:B------:R-:W-:Y:S02]  /*25f10*/  ISETP.NE.AND P1, PT, R38, RZ, PT ;  /* 0x000000ff2600720c */ /* 0x000fe40003f25270 */
[----:B------:R-:W-:Y:S02]  /*25f20*/  LOP3.LUT R30, R30, 0x7fffff, RZ, 0xc0, !PT ;  /* 0x007fffff1e1e7812 */ /* 0x000fe400078ec0ff */
[----:B------:R-:W-:Y:S02]  /*25f30*/  FSETP.NEU.FTZ.AND P0, PT, R50, R47, PT ;  /* 0x0000002f3200720b */ /* 0x000fe40003f1d000 */
[----:B------:R-:W-:-:S02]  /*25f40*/  LOP3.LUT R39, R30, 0x800000, RZ, 0xfc, !PT ;  /* 0x008000001e277812 */ /* 0x000fc400078efcff */
[C---:B------:R-:W-:Y:S02]  /*25f50*/  IADD3 R30, PT, PT, R38.reuse, 0x20, RZ ;  /* 0x00000020261e7810 */ /* 0x040fe40007ffe0ff */
[----:B------:R-:W-:Y:S02]  /*25f60*/  IADD3 R38, PT, PT, -R38, RZ, RZ ;  /* 0x000000ff26267210 */ /* 0x000fe40007ffe1ff */
[----:B------:R-:W-:Y:S02]  /*25f70*/  SHF.L.U32 R30, R39, R30, RZ ;  /* 0x0000001e271e7219 */ /* 0x000fe400000006ff */
[----:B------:R-:W-:Y:S02]  /*25f80*/  SEL R38, R38, RZ, P2 ;  /* 0x000000ff26267207 */ /* 0x000fe40001000000 */
[----:B------:R-:W-:Y:S02]  /*25f90*/  ISETP.NE.AND P1, PT, R30, RZ, P1 ;  /* 0x000000ff1e00720c */ /* 0x000fe40000f25270 */
[----:B------:R-:W-:-:S02]  /*25fa0*/  SHF.R.U32.HI R39, RZ, R38, R39 ;  /* 0x00000026ff277219 */ /* 0x000fc40000011627 */
[----:B------:R-:W-:Y:S02]  /*25fb0*/  PLOP3.LUT P0, PT, P0, P1, PT, 0xf8, 0x8f ;  /* 0x00000000008f781c */ /* 0x000fe40000703f70 */
[----:B------:R-:W-:Y:S02]  /*25fc0*/  SHF.R.U32.HI R38, RZ, 0x1, R39 ;  /* 0x00000001ff267819 */ /* 0x000fe40000011627 */
[----:B------:R-:W-:-:S04]  /*25fd0*/  SEL R47, RZ, 0x1, !P0 ;  /* 0x00000001ff2f7807 */ /* 0x000fc80004000000 */
[----:B------:R-:W-:-:S04]  /*25fe0*/  LOP3.LUT R30, R47, 0x1, R38, 0xf8, !PT ;  /* 0x000000012f1e7812 */ /* 0x000fc800078ef826 */
[----:B------:R-:W-:-:S04]  /*25ff0*/  LOP3.LUT R39, R30, R39, RZ, 0xc0, !PT ;  /* 0x000000271e277212 */ /* 0x000fc800078ec0ff */
[----:B------:R-:W-:-:S04]  /*26000*/  IADD3 R38, PT, PT, R38, R39, RZ ;  /* 0x0000002726267210 */ /* 0x000fc80007ffe0ff */
[----:B------:R-:W-:Y:S01]  /*26010*/  LOP3.LUT R49, R38, R49, RZ, 0xfc, !PT ;  /* 0x0000003126317212 */ /* 0x000fe200078efcff */
[----:B------:R-:W-:Y:S06]  /*26020*/  BRA `(.L_x_2433) ;  /* 0x0000000000107947 */ /* 0x000fec0003800000 */
.L_x_2432:
[----:B------:R-:W-:-:S04]  /*26030*/  LOP3.LUT R49, R49, 0x80000000, RZ, 0xc0, !PT ;  /* 0x8000000031317812 */ /* 0x000fc800078ec0ff */
[----:B------:R-:W-:Y:S01]  /*26040*/  LOP3.LUT R49, R49, 0x7f800000, RZ, 0xfc, !PT ;  /* 0x7f80000031317812 */ /* 0x000fe200078efcff */
[----:B------:R-:W-:Y:S06]  /*26050*/  BRA `(.L_x_2433) ;  /* 0x0000000000047947 */ /* 0x000fec0003800000 */
.L_x_2431:
[----:B------:R-:W-:-:S07]  /*26060*/  LEA R49, R50, R49, 0x17 ;  /* 0x0000003132317211 */ /* 0x000fce00078eb8ff */
.L_x_2433:
[----:B------:R-:W-:Y:S05]  /*26070*/  BSYNC.RECONVERGENT B1 ;  /* 0x0000000000017941 */ /* 0x000fea0003800200 */
.L_x_2430:
[----:B------:R-:W-:Y:S01]  /*26080*/  MOV R30, R49 ;  /* 0x00000031001e7202 */ /* 0x000fe20000000f00 */
[----:B------:R-:W-:Y:S06]  /*26090*/  BRA `(.L_x_2434) ;  /* 0x0000000000207947 */ /* 0x000fec0003800000 */
.L_x_2429:
[----:B------:R-:W-:-:S04]  /*260a0*/  LOP3.LUT R47, R47, 0x80000000, R50, 0x48, !PT ;  /* 0x800000002f2f7812 */ /* 0x000fc800078e4832 */
[----:B------:R-:W-:Y:S01]  /*260b0*/  LOP3.LUT R30, R47, 0x7f800000, RZ, 0xfc, !PT ;  /* 0x7f8000002f1e7812 */ /* 0x000fe200078efcff */
[----:B------:R-:W-:Y:S06]  /*260c0*/  BRA `(.L_x_2434) ;  /* 0x0000000000147947 */ /* 0x000fec0003800000 */
.L_x_2428:
[----:B------:R-:W-:Y:S01]  /*260d0*/  LOP3.LUT R30, R47, 0x80000000, R50, 0x48, !PT ;  /* 0x800000002f1e7812 */ /* 0x000fe200078e4832 */
[----:B------:R-:W-:Y:S06]  /*260e0*/  BRA `(.L_x_2434) ;  /* 0x00000000000c7947 */ /* 0x000fec0003800000 */
.L_x_2427:
[----:B------:R-:W0:Y:S01]  /*260f0*/  MUFU.RSQ R30, -QNAN ;  /* 0xffc00000001e7908 */ /* 0x000e220000001400 */
[----:B------:R-:W-:Y:S05]  /*26100*/  BRA `(.L_x_2434) ;  /* 0x0000000000047947 */ /* 0x000fea0003800000 */
.L_x_2426:
[----:B------:R-:W-:-:S07]  /*26110*/  FADD.FTZ R30, R50, R47 ;  /* 0x0000002f321e7221 */ /* 0x000fce0000010000 */
.L_x_2434:
[----:B------:R-:W-:Y:S05]  /*26120*/  BSYNC.RECONVERGENT B0 ;  /* 0x0000000000007941 */ /* 0x000fea0003800200 */
.L_x_2424:
[----:B------:R-:W-:-:S04]  /*26130*/  HFMA2 R49, -RZ, RZ, 0, 0 ;  /* 0x00000000ff317431 */ /* 0x000fc800000001ff */
[----:B0-----:R-:W-:Y:S05]  /*26140*/  RET.REL.NODEC R48 `(_Z15variogramKerneliiiiPfS_S_fiffiS_S_S_S_S_fffiiS_S_S_S_S_S_S_S_S_PiS0_S0_S_) ;  /* 0xfffffd9c30ac7950 */ /* 0x001fea0003c3ffff */
.L_x_2435:
[----:B------:R-:W-:-:S00]  /*26150*/  BRA `(.L_x_2435) ;  /* 0xfffffffc00fc7947 */ /* 0x000fc0000383ffff */
[----:B------:R-:W-:-:S00]  /*26160*/  NOP ;  /* 0x0000000000007918 */ /* 0x000fc00000000000 */
        /* <DEDUP_REMOVED lines=9> */
.L_x_2437:


//--------------------- .nv.shared._Z15variogramKerneliiiiPfS_S_fiffiS_S_S_S_S_fffiiS_S_S_S_S_S_S_S_S_PiS0_S0_S_ --------------------------
	.section	.nv.shared._Z15variogramKerneliiiiPfS_S_fiffiS_S_S_S_S_fffiiS_S_S_S_S_S_S_S_S_PiS0_S0_S_,"aw",@nobits
	.sectionflags	@""
	.align	16
	.zero		1024


//--------------------- .nv.shared.reserved.0     --------------------------
	.section	.nv.shared.reserved.0,"aw",@nobits
	.weak		__nv_reservedSMEM_offset_0_alias
	.size		__nv_reservedSMEM_offset_0_alias, 0, 64
	.other		__nv_reservedSMEM_offset_0_alias,@"STO_CUDA_RESERVED_SHARED STV_DEFAULT"
__nv_reservedSMEM_offset_0_alias:
	.zero		0
	.zero		64


//--------------------- .nv.constant0._Z15variogramKerneliiiiPfS_S_fiffiS_S_S_S_S_fffiiS_S_S_S_S_S_S_S_S_PiS0_S0_S_ --------------------------
	.section	.nv.constant0._Z15variogramKerneliiiiPfS_S_fiffiS_S_S_S_S_fffiiS_S_S_S_S_S_S_S_S_PiS0_S0_S_,"a",@progbits
	.sectionflags	@""
	.align	4
.nv.constant0._Z15variogramKerneliiiiPfS_S_fiffiS_S_S_S_S_fffiiS_S_S_S_S_S_S_S_S_PiS0_S0_S_:
	.zero		1128


//--------------------- SYMBOLS --------------------------

	.type		.nv.reservedSmem.offset0,@object
	.size		.nv.reservedSmem.offset0,0x4
	.type		.nv.reservedSmem.cap,@object
	.size		.nv.reservedSmem.cap,0x4
